	.target	sm_90a

	.elftype	@"ET_EXEC"


//--------------------- .note.nv.tkinfo           --------------------------
	.section	.note.nv.tkinfo,"",@"SHT_NOTE"
	.sectionflags	@"SHF_NOTE_NV_TKINFO"
	.tkinfo
        /*0018*/ 	.word	0x00000002
        /*0030*/ 	.string	""
        /*0030*/ 	.string	"ptxas"
        /*0030*/ 	.string	"Cuda compilation tools, release 13.0, V13.0.88"
        /*0030*/ 	.string	"Build cuda_13.0.r13.0/compiler.36424714_0"
        /*0030*/ 	.string	"-arch sm_90a -m 64 "



//--------------------- .note.nv.cuinfo           --------------------------
	.section	.note.nv.cuinfo,"",@"SHT_NOTE"
	.sectionflags	@"SHF_NOTE_NV_CUINFO"
        /*0018*/ 	.short	0x0002
        /*001a*/ 	.short	0x005a
        /*001c*/ 	.short	0x0082
	.zero		2


//--------------------- .nv.info                  --------------------------
	.section	.nv.info,"",@"SHT_CUDA_INFO"
	.align	4


	//----- nvinfo : EIATTR_REGCOUNT
	.align		4
        /*0000*/ 	.byte	0x04, 0x2f
        /*0002*/ 	.short	(.L_27 - .L_26)
	.align		4
.L_26:
        /*0004*/ 	.word	index@(_ZN4mmha33masked_multihead_attention_kernelIfLi112ELi128ELi4ELi32ELi64ELb0ELb0EEEv26Multihead_attention_paramsIT_XT5_EE)
        /*0008*/ 	.word	0x00000060


	//----- nvinfo : EIATTR_FRAME_SIZE
	.align		4
.L_27:
        /*000c*/ 	.byte	0x04, 0x11
        /*000e*/ 	.short	(.L_29 - .L_28)
	.align		4
.L_28:
        /*0010*/ 	.word	index@(_ZN4mmha33masked_multihead_attention_kernelIfLi112ELi128ELi4ELi32ELi64ELb0ELb0EEEv26Multihead_attention_paramsIT_XT5_EE)
        /*0014*/ 	.word	0x00000000


	//----- nvinfo : EIATTR_REGCOUNT
	.align		4
.L_29:
        /*0018*/ 	.byte	0x04, 0x2f
        /*001a*/ 	.short	(.L_31 - .L_30)
	.align		4
.L_30:
        /*001c*/ 	.word	index@(_ZN4mmha33masked_multihead_attention_kernelIfLi112ELi128ELi2ELi32ELi128ELb0ELb0EEEv26Multihead_attention_paramsIT_XT5_EE)
        /*0020*/ 	.word	0x000000a8


	//----- nvinfo : EIATTR_FRAME_SIZE
	.align		4
.L_31:
        /*0024*/ 	.byte	0x04, 0x11
        /*0026*/ 	.short	(.L_33 - .L_32)
	.align		4
.L_32:
        /*0028*/ 	.word	index@(_ZN4mmha33masked_multihead_attention_kernelIfLi112ELi128ELi2ELi32ELi128ELb0ELb0EEEv26Multihead_attention_paramsIT_XT5_EE)
        /*002c*/ 	.word	0x00000000


	//----- nvinfo : EIATTR_REGCOUNT
	.align		4
.L_33:
        /*0030*/ 	.byte	0x04, 0x2f
        /*0032*/ 	.short	(.L_35 - .L_34)
	.align		4
.L_34:
        /*0034*/ 	.word	index@(_ZN4mmha33masked_multihead_attention_kernelIfLi112ELi128ELi1ELi32ELi256ELb0ELb0EEEv26Multihead_attention_paramsIT_XT5_EE)
        /*0038*/ 	.word	0x000000ff


	//----- nvinfo : EIATTR_FRAME_SIZE
	.align		4
.L_35:
        /*003c*/ 	.byte	0x04, 0x11
        /*003e*/ 	.short	(.L_37 - .L_36)
	.align		4
.L_36:
        /*0040*/ 	.word	index@(_ZN4mmha33masked_multihead_attention_kernelIfLi112ELi128ELi1ELi32ELi256ELb0ELb0EEEv26Multihead_attention_paramsIT_XT5_EE)
        /*0044*/ 	.word	0x00000048


	//----- nvinfo : EIATTR_REGCOUNT
	.align		4
.L_37:
        /*0048*/ 	.byte	0x04, 0x2f
        /*004a*/ 	.short	(.L_39 - .L_38)
	.align		4
.L_38:
        /*004c*/ 	.word	index@(_ZN4mmha33masked_multihead_attention_kernelIfLi112ELi128ELi4ELi32ELi64ELb0ELb1EEEv26Multihead_attention_paramsIT_XT5_EE)
        /*0050*/ 	.word	0x00000060


	//----- nvinfo : EIATTR_FRAME_SIZE
	.align		4
.L_39:
        /*0054*/ 	.byte	0x04, 0x11
        /*0056*/ 	.short	(.L_41 - .L_40)
	.align		4
.L_40:
        /*0058*/ 	.word	index@(_ZN4mmha33masked_multihead_attention_kernelIfLi112ELi128ELi4ELi32ELi64ELb0ELb1EEEv26Multihead_attention_paramsIT_XT5_EE)
        /*005c*/ 	.word	0x00000000


	//----- nvinfo : EIATTR_REGCOUNT
	.align		4
.L_41:
        /*0060*/ 	.byte	0x04, 0x2f
        /*0062*/ 	.short	(.L_43 - .L_42)
	.align		4
.L_42:
        /*0064*/ 	.word	index@(_ZN4mmha33masked_multihead_attention_kernelIfLi112ELi128ELi2ELi32ELi128ELb0ELb1EEEv26Multihead_attention_paramsIT_XT5_EE)
        /*0068*/ 	.word	0x000000a7


	//----- nvinfo : EIATTR_FRAME_SIZE
	.align		4
.L_43:
        /*006c*/ 	.byte	0x04, 0x11
        /*006e*/ 	.short	(.L_45 - .L_44)
	.align		4
.L_44:
        /*0070*/ 	.word	index@(_ZN4mmha33masked_multihead_attention_kernelIfLi112ELi128ELi2ELi32ELi128ELb0ELb1EEEv26Multihead_attention_paramsIT_XT5_EE)
        /*0074*/ 	.word	0x00000000


	//----- nvinfo : EIATTR_REGCOUNT
	.align		4
.L_45:
        /*0078*/ 	.byte	0x04, 0x2f
        /*007a*/ 	.short	(.L_47 - .L_46)
	.align		4
.L_46:
        /*007c*/ 	.word	index@(_ZN4mmha33masked_multihead_attention_kernelIfLi112ELi128ELi1ELi32ELi256ELb0ELb1EEEv26Multihead_attention_paramsIT_XT5_EE)
        /*0080*/ 	.word	0x000000ff


	//----- nvinfo : EIATTR_FRAME_SIZE
	.align		4
.L_47:
        /*0084*/ 	.byte	0x04, 0x11
        /*0086*/ 	.short	(.L_49 - .L_48)
	.align		4
.L_48:
        /*0088*/ 	.word	index@(_ZN4mmha33masked_multihead_attention_kernelIfLi112ELi128ELi1ELi32ELi256ELb0ELb1EEEv26Multihead_attention_paramsIT_XT5_EE)
        /*008c*/ 	.word	0x00000038


	//----- nvinfo : EIATTR_REGCOUNT
	.align		4
.L_49:
        /*0090*/ 	.byte	0x04, 0x2f
        /*0092*/ 	.short	(.L_51 - .L_50)
	.align		4
.L_50:
        /*0094*/ 	.word	index@(_ZN4mmha33masked_multihead_attention_kernelItLi112ELi128ELi4ELi16ELi64ELb0ELb0EEEv26Multihead_attention_paramsIT_XT5_EE)
        /*0098*/ 	.word	0x00000038


	//----- nvinfo : EIATTR_FRAME_SIZE
	.align		4
.L_51:
        /*009c*/ 	.byte	0x04, 0x11
        /*009e*/ 	.short	(.L_53 - .L_52)
	.align		4
.L_52:
        /*00a0*/ 	.word	index@(_ZN4mmha33masked_multihead_attention_kernelItLi112ELi128ELi4ELi16ELi64ELb0ELb0EEEv26Multihead_attention_paramsIT_XT5_EE)
        /*00a4*/ 	.word	0x00000000


	//----- nvinfo : EIATTR_REGCOUNT
	.align		4
.L_53:
        /*00a8*/ 	.byte	0x04, 0x2f
        /*00aa*/ 	.short	(.L_55 - .L_54)
	.align		4
.L_54:
        /*00ac*/ 	.word	index@(_ZN4mmha33masked_multihead_attention_kernelItLi112ELi128ELi2ELi16ELi128ELb0ELb0EEEv26Multihead_attention_paramsIT_XT5_EE)
        /*00b0*/ 	.word	0x0000005f


	//----- nvinfo : EIATTR_FRAME_SIZE
	.align		4
.L_55:
        /*00b4*/ 	.byte	0x04, 0x11
        /*00b6*/ 	.short	(.L_57 - .L_56)
	.align		4
.L_56:
        /*00b8*/ 	.word	index@(_ZN4mmha33masked_multihead_attention_kernelItLi112ELi128ELi2ELi16ELi128ELb0ELb0EEEv26Multihead_attention_paramsIT_XT5_EE)
        /*00bc*/ 	.word	0x00000000


	//----- nvinfo : EIATTR_REGCOUNT
	.align		4
.L_57:
        /*00c0*/ 	.byte	0x04, 0x2f
        /*00c2*/ 	.short	(.L_59 - .L_58)
	.align		4
.L_58:
        /*00c4*/ 	.word	index@(_ZN4mmha33masked_multihead_attention_kernelItLi112ELi128ELi1ELi16ELi256ELb0ELb0EEEv26Multihead_attention_paramsIT_XT5_EE)
        /*00c8*/ 	.word	0x0000009e


	//----- nvinfo : EIATTR_FRAME_SIZE
	.align		4
.L_59:
        /*00cc*/ 	.byte	0x04, 0x11
        /*00ce*/ 	.short	(.L_61 - .L_60)
	.align		4
.L_60:
        /*00d0*/ 	.word	index@(_ZN4mmha33masked_multihead_attention_kernelItLi112ELi128ELi1ELi16ELi256ELb0ELb0EEEv26Multihead_attention_paramsIT_XT5_EE)
        /*00d4*/ 	.word	0x00000000


	//----- nvinfo : EIATTR_REGCOUNT
	.align		4
.L_61:
        /*00d8*/ 	.byte	0x04, 0x2f
        /*00da*/ 	.short	(.L_63 - .L_62)
	.align		4
.L_62:
        /*00dc*/ 	.word	index@(_ZN4mmha33masked_multihead_attention_kernelItLi112ELi128ELi4ELi16ELi64ELb0ELb1EEEv26Multihead_attention_paramsIT_XT5_EE)
        /*00e0*/ 	.word	0x00000040


	//----- nvinfo : EIATTR_FRAME_SIZE
	.align		4
.L_63:
        /*00e4*/ 	.byte	0x04, 0x11
        /*00e6*/ 	.short	(.L_65 - .L_64)
	.align		4
.L_64:
        /*00e8*/ 	.word	index@(_ZN4mmha33masked_multihead_attention_kernelItLi112ELi128ELi4ELi16ELi64ELb0ELb1EEEv26Multihead_attention_paramsIT_XT5_EE)
        /*00ec*/ 	.word	0x00000000


	//----- nvinfo : EIATTR_REGCOUNT
	.align		4
.L_65:
        /*00f0*/ 	.byte	0x04, 0x2f
        /*00f2*/ 	.short	(.L_67 - .L_66)
	.align		4
.L_66:
        /*00f4*/ 	.word	index@(_ZN4mmha33masked_multihead_attention_kernelItLi112ELi128ELi2ELi16ELi128ELb0ELb1EEEv26Multihead_attention_paramsIT_XT5_EE)
        /*00f8*/ 	.word	0x00000060


	//----- nvinfo : EIATTR_FRAME_SIZE
	.align		4
.L_67:
        /*00fc*/ 	.byte	0x04, 0x11
        /*00fe*/ 	.short	(.L_69 - .L_68)
	.align		4
.L_68:
        /*0100*/ 	.word	index@(_ZN4mmha33masked_multihead_attention_kernelItLi112ELi128ELi2ELi16ELi128ELb0ELb1EEEv26Multihead_attention_paramsIT_XT5_EE)
        /*0104*/ 	.word	0x00000000


	//----- nvinfo : EIATTR_REGCOUNT
	.align		4
.L_69:
        /*0108*/ 	.byte	0x04, 0x2f
        /*010a*/ 	.short	(.L_71 - .L_70)
	.align		4
.L_70:
        /*010c*/ 	.word	index@(_ZN4mmha33masked_multihead_attention_kernelItLi112ELi128ELi1ELi16ELi256ELb0ELb1EEEv26Multihead_attention_paramsIT_XT5_EE)
        /*0110*/ 	.word	0x0000009e


	//----- nvinfo : EIATTR_FRAME_SIZE
	.align		4
.L_71:
        /*0114*/ 	.byte	0x04, 0x11
        /*0116*/ 	.short	(.L_73 - .L_72)
	.align		4
.L_72:
        /*0118*/ 	.word	index@(_ZN4mmha33masked_multihead_attention_kernelItLi112ELi128ELi1ELi16ELi256ELb0ELb1EEEv26Multihead_attention_paramsIT_XT5_EE)
        /*011c*/ 	.word	0x00000000


	//----- nvinfo : EIATTR_REGCOUNT
	.align		4
.L_73:
        /*0120*/ 	.byte	0x04, 0x2f
        /*0122*/ 	.short	(.L_75 - .L_74)
	.align		4
.L_74:
        /*0124*/ 	.word	index@(_ZN4mmha33masked_multihead_attention_kernelIfLi112ELi128ELi4ELi32ELi64ELb1ELb0EEEv26Multihead_attention_paramsIT_XT5_EE)
        /*0128*/ 	.word	0x00000088


	//----- nvinfo : EIATTR_FRAME_SIZE
	.align		4
.L_75:
        /*012c*/ 	.byte	0x04, 0x11
        /*012e*/ 	.short	(.L_77 - .L_76)
	.align		4
.L_76:
        /*0130*/ 	.word	index@(_ZN4mmha33masked_multihead_attention_kernelIfLi112ELi128ELi4ELi32ELi64ELb1ELb0EEEv26Multihead_attention_paramsIT_XT5_EE)
        /*0134*/ 	.word	0x00000000


	//----- nvinfo : EIATTR_REGCOUNT
	.align		4
.L_77:
        /*0138*/ 	.byte	0x04, 0x2f
        /*013a*/ 	.short	(.L_79 - .L_78)
	.align		4
.L_78:
        /*013c*/ 	.word	index@(_ZN4mmha33masked_multihead_attention_kernelIfLi112ELi128ELi2ELi32ELi128ELb1ELb0EEEv26Multihead_attention_paramsIT_XT5_EE)
        /*0140*/ 	.word	0x000000ea


	//----- nvinfo : EIATTR_FRAME_SIZE
	.align		4
.L_79:
        /*0144*/ 	.byte	0x04, 0x11
        /*0146*/ 	.short	(.L_81 - .L_80)
	.align		4
.L_80:
        /*0148*/ 	.word	index@(_ZN4mmha33masked_multihead_attention_kernelIfLi112ELi128ELi2ELi32ELi128ELb1ELb0EEEv26Multihead_attention_paramsIT_XT5_EE)
        /*014c*/ 	.word	0x00000000


	//----- nvinfo : EIATTR_REGCOUNT
	.align		4
.L_81:
        /*0150*/ 	.byte	0x04, 0x2f
        /*0152*/ 	.short	(.L_83 - .L_82)
	.align		4
.L_82:
        /*0154*/ 	.word	index@(_ZN4mmha33masked_multihead_attention_kernelIfLi112ELi128ELi1ELi32ELi256ELb1ELb0EEEv26Multihead_attention_paramsIT_XT5_EE)
        /*0158*/ 	.word	0x000000ff


	//----- nvinfo : EIATTR_FRAME_SIZE
	.align		4
.L_83:
        /*015c*/ 	.byte	0x04, 0x11
        /*015e*/ 	.short	(.L_85 - .L_84)
	.align		4
.L_84:
        /*0160*/ 	.word	index@(_ZN4mmha33masked_multihead_attention_kernelIfLi112ELi128ELi1ELi32ELi256ELb1ELb0EEEv26Multihead_attention_paramsIT_XT5_EE)
        /*0164*/ 	.word	0x000001d8


	//----- nvinfo : EIATTR_REGCOUNT
	.align		4
.L_85:
        /*0168*/ 	.byte	0x04, 0x2f
        /*016a*/ 	.short	(.L_87 - .L_86)
	.align		4
.L_86:
        /*016c*/ 	.word	index@(_ZN4mmha33masked_multihead_attention_kernelIfLi112ELi128ELi4ELi32ELi64ELb1ELb1EEEv26Multihead_attention_paramsIT_XT5_EE)
        /*0170*/ 	.word	0x0000008a


	//----- nvinfo : EIATTR_FRAME_SIZE
	.align		4
.L_87:
        /*0174*/ 	.byte	0x04, 0x11
        /*0176*/ 	.short	(.L_89 - .L_88)
	.align		4
.L_88:
        /*0178*/ 	.word	index@(_ZN4mmha33masked_multihead_attention_kernelIfLi112ELi128ELi4ELi32ELi64ELb1ELb1EEEv26Multihead_attention_paramsIT_XT5_EE)
        /*017c*/ 	.word	0x00000000


	//----- nvinfo : EIATTR_REGCOUNT
	.align		4
.L_89:
        /*0180*/ 	.byte	0x04, 0x2f
        /*0182*/ 	.short	(.L_91 - .L_90)
	.align		4
.L_90:
        /*0184*/ 	.word	index@(_ZN4mmha33masked_multihead_attention_kernelIfLi112ELi128ELi2ELi32ELi128ELb1ELb1EEEv26Multihead_attention_paramsIT_XT5_EE)
        /*0188*/ 	.word	0x000000ee


	//----- nvinfo : EIATTR_FRAME_SIZE
	.align		4
.L_91:
        /*018c*/ 	.byte	0x04, 0x11
        /*018e*/ 	.short	(.L_93 - .L_92)
	.align		4
.L_92:
        /*0190*/ 	.word	index@(_ZN4mmha33masked_multihead_attention_kernelIfLi112ELi128ELi2ELi32ELi128ELb1ELb1EEEv26Multihead_attention_paramsIT_XT5_EE)
        /*0194*/ 	.word	0x00000000


	//----- nvinfo : EIATTR_REGCOUNT
	.align		4
.L_93:
        /*0198*/ 	.byte	0x04, 0x2f
        /*019a*/ 	.short	(.L_95 - .L_94)
	.align		4
.L_94:
        /*019c*/ 	.word	index@(_ZN4mmha33masked_multihead_attention_kernelIfLi112ELi128ELi1ELi32ELi256ELb1ELb1EEEv26Multihead_attention_paramsIT_XT5_EE)
        /*01a0*/ 	.word	0x000000ff


	//----- nvinfo : EIATTR_FRAME_SIZE
	.align		4
.L_95:
        /*01a4*/ 	.byte	0x04, 0x11
        /*01a6*/ 	.short	(.L_97 - .L_96)
	.align		4
.L_96:
        /*01a8*/ 	.word	index@(_ZN4mmha33masked_multihead_attention_kernelIfLi112ELi128ELi1ELi32ELi256ELb1ELb1EEEv26Multihead_attention_paramsIT_XT5_EE)
        /*01ac*/ 	.word	0x000001f8


	//----- nvinfo : EIATTR_REGCOUNT
	.align		4
.L_97:
        /*01b0*/ 	.byte	0x04, 0x2f
        /*01b2*/ 	.short	(.L_99 - .L_98)
	.align		4
.L_98:
        /*01b4*/ 	.word	index@(_ZN4mmha33masked_multihead_attention_kernelItLi112ELi128ELi4ELi16ELi64ELb1ELb0EEEv26Multihead_attention_paramsIT_XT5_EE)
        /*01b8*/ 	.word	0x00000055


	//----- nvinfo : EIATTR_FRAME_SIZE
	.align		4
.L_99:
        /*01bc*/ 	.byte	0x04, 0x11
        /*01be*/ 	.short	(.L_101 - .L_100)
	.align		4
.L_100:
        /*01c0*/ 	.word	index@(_ZN4mmha33masked_multihead_attention_kernelItLi112ELi128ELi4ELi16ELi64ELb1ELb0EEEv26Multihead_attention_paramsIT_XT5_EE)
        /*01c4*/ 	.word	0x00000000


	//----- nvinfo : EIATTR_REGCOUNT
	.align		4
.L_101:
        /*01c8*/ 	.byte	0x04, 0x2f
        /*01ca*/ 	.short	(.L_103 - .L_102)
	.align		4
.L_102:
        /*01cc*/ 	.word	index@(_ZN4mmha33masked_multihead_attention_kernelItLi112ELi128ELi2ELi16ELi128ELb1ELb0EEEv26Multihead_attention_paramsIT_XT5_EE)
        /*01d0*/ 	.word	0x00000089


	//----- nvinfo : EIATTR_FRAME_SIZE
	.align		4
.L_103:
        /*01d4*/ 	.byte	0x04, 0x11
        /*01d6*/ 	.short	(.L_105 - .L_104)
	.align		4
.L_104:
        /*01d8*/ 	.word	index@(_ZN4mmha33masked_multihead_attention_kernelItLi112ELi128ELi2ELi16ELi128ELb1ELb0EEEv26Multihead_attention_paramsIT_XT5_EE)
        /*01dc*/ 	.word	0x00000000


	//----- nvinfo : EIATTR_REGCOUNT
	.align		4
.L_105:
        /*01e0*/ 	.byte	0x04, 0x2f
        /*01e2*/ 	.short	(.L_107 - .L_106)
	.align		4
.L_106:
        /*01e4*/ 	.word	index@(_ZN4mmha33masked_multihead_attention_kernelItLi112ELi128ELi1ELi16ELi256ELb1ELb0EEEv26Multihead_attention_paramsIT_XT5_EE)
        /*01e8*/ 	.word	0x000000e8


	//----- nvinfo : EIATTR_FRAME_SIZE
	.align		4
.L_107:
        /*01ec*/ 	.byte	0x04, 0x11
        /*01ee*/ 	.short	(.L_109 - .L_108)
	.align		4
.L_108:
        /*01f0*/ 	.word	index@(_ZN4mmha33masked_multihead_attention_kernelItLi112ELi128ELi1ELi16ELi256ELb1ELb0EEEv26Multihead_attention_paramsIT_XT5_EE)
        /*01f4*/ 	.word	0x00000000


	//----- nvinfo : EIATTR_REGCOUNT
	.align		4
.L_109:
        /*01f8*/ 	.byte	0x04, 0x2f
        /*01fa*/ 	.short	(.L_111 - .L_110)
	.align		4
.L_110:
        /*01fc*/ 	.word	index@(_ZN4mmha33masked_multihead_attention_kernelItLi112ELi128ELi4ELi16ELi64ELb1ELb1EEEv26Multihead_attention_paramsIT_XT5_EE)
        /*0200*/ 	.word	0x00000057


	//----- nvinfo : EIATTR_FRAME_SIZE
	.align		4
.L_111:
        /*0204*/ 	.byte	0x04, 0x11
        /*0206*/ 	.short	(.L_113 - .L_112)
	.align		4
.L_112:
        /*0208*/ 	.word	index@(_ZN4mmha33masked_multihead_attention_kernelItLi112ELi128ELi4ELi16ELi64ELb1ELb1EEEv26Multihead_attention_paramsIT_XT5_EE)
        /*020c*/ 	.word	0x00000000


	//----- nvinfo : EIATTR_REGCOUNT
	.align		4
.L_113:
        /*0210*/ 	.byte	0x04, 0x2f
        /*0212*/ 	.short	(.L_115 - .L_114)
	.align		4
.L_114:
        /*0214*/ 	.word	index@(_ZN4mmha33masked_multihead_attention_kernelItLi112ELi128ELi2ELi16ELi128ELb1ELb1EEEv26Multihead_attention_paramsIT_XT5_EE)
        /*0218*/ 	.word	0x0000008d


	//----- nvinfo : EIATTR_FRAME_SIZE
	.align		4
.L_115:
        /*021c*/ 	.byte	0x04, 0x11
        /*021e*/ 	.short	(.L_117 - .L_116)
	.align		4
.L_116:
        /*0220*/ 	.word	index@(_ZN4mmha33masked_multihead_attention_kernelItLi112ELi128ELi2ELi16ELi128ELb1ELb1EEEv26Multihead_attention_paramsIT_XT5_EE)
        /*0224*/ 	.word	0x00000000


	//----- nvinfo : EIATTR_REGCOUNT
	.align		4
.L_117:
        /*0228*/ 	.byte	0x04, 0x2f
        /*022a*/ 	.short	(.L_119 - .L_118)
	.align		4
.L_118:
        /*022c*/ 	.word	index@(_ZN4mmha33masked_multihead_attention_kernelItLi112ELi128ELi1ELi16ELi256ELb1ELb1EEEv26Multihead_attention_paramsIT_XT5_EE)
        /*0230*/ 	.word	0x000000e8


	//----- nvinfo : EIATTR_FRAME_SIZE
	.align		4
.L_119:
        /*0234*/ 	.byte	0x04, 0x11
        /*0236*/ 	.short	(.L_121 - .L_120)
	.align		4
.L_120:
        /*0238*/ 	.word	index@(_ZN4mmha33masked_multihead_attention_kernelItLi112ELi128ELi1ELi16ELi256ELb1ELb1EEEv26Multihead_attention_paramsIT_XT5_EE)
        /*023c*/ 	.word	0x00000000


	//----- nvinfo : EIATTR_MIN_STACK_SIZE
	.align		4
.L_121:
        /*0240*/ 	.byte	0x04, 0x12
        /*0242*/ 	.short	(.L_123 - .L_122)
	.align		4
.L_122:
        /*0244*/ 	.word	index@(_ZN4mmha33masked_multihead_attention_kernelItLi112ELi128ELi1ELi16ELi256ELb1ELb1EEEv26Multihead_attention_paramsIT_XT5_EE)
        /*0248*/ 	.word	0x00000000


	//----- nvinfo : EIATTR_MIN_STACK_SIZE
	.align		4
.L_123:
        /*024c*/ 	.byte	0x04, 0x12
        /*024e*/ 	.short	(.L_125 - .L_124)
	.align		4
.L_124:
        /*0250*/ 	.word	index@(_ZN4mmha33masked_multihead_attention_kernelItLi112ELi128ELi2ELi16ELi128ELb1ELb1EEEv26Multihead_attention_paramsIT_XT5_EE)
        /*0254*/ 	.word	0x00000000


	//----- nvinfo : EIATTR_MIN_STACK_SIZE
	.align		4
.L_125:
        /*0258*/ 	.byte	0x04, 0x12
        /*025a*/ 	.short	(.L_127 - .L_126)
	.align		4
.L_126:
        /*025c*/ 	.word	index@(_ZN4mmha33masked_multihead_attention_kernelItLi112ELi128ELi4ELi16ELi64ELb1ELb1EEEv26Multihead_attention_paramsIT_XT5_EE)
        /*0260*/ 	.word	0x00000000


	//----- nvinfo : EIATTR_MIN_STACK_SIZE
	.align		4
.L_127:
        /*0264*/ 	.byte	0x04, 0x12
        /*0266*/ 	.short	(.L_129 - .L_128)
	.align		4
.L_128:
        /*0268*/ 	.word	index@(_ZN4mmha33masked_multihead_attention_kernelItLi112ELi128ELi1ELi16ELi256ELb1ELb0EEEv26Multihead_attention_paramsIT_XT5_EE)
        /*026c*/ 	.word	0x00000000


	//----- nvinfo : EIATTR_MIN_STACK_SIZE
	.align		4
.L_129:
        /*0270*/ 	.byte	0x04, 0x12
        /*0272*/ 	.short	(.L_131 - .L_130)
	.align		4
.L_130:
        /*0274*/ 	.word	index@(_ZN4mmha33masked_multihead_attention_kernelItLi112ELi128ELi2ELi16ELi128ELb1ELb0EEEv26Multihead_attention_paramsIT_XT5_EE)
        /*0278*/ 	.word	0x00000000


	//----- nvinfo : EIATTR_MIN_STACK_SIZE
	.align		4
.L_131:
        /*027c*/ 	.byte	0x04, 0x12
        /*027e*/ 	.short	(.L_133 - .L_132)
	.align		4
.L_132:
        /*0280*/ 	.word	index@(_ZN4mmha33masked_multihead_attention_kernelItLi112ELi128ELi4ELi16ELi64ELb1ELb0EEEv26Multihead_attention_paramsIT_XT5_EE)
        /*0284*/ 	.word	0x00000000


	//----- nvinfo : EIATTR_MIN_STACK_SIZE
	.align		4
.L_133:
        /*0288*/ 	.byte	0x04, 0x12
        /*028a*/ 	.short	(.L_135 - .L_134)
	.align		4
.L_134:
        /*028c*/ 	.word	index@(_ZN4mmha33masked_multihead_attention_kernelIfLi112ELi128ELi1ELi32ELi256ELb1ELb1EEEv26Multihead_attention_paramsIT_XT5_EE)
        /*0290*/ 	.word	0x000001f8


	//----- nvinfo : EIATTR_MIN_STACK_SIZE
	.align		4
.L_135:
        /*0294*/ 	.byte	0x04, 0x12
        /*0296*/ 	.short	(.L_137 - .L_136)
	.align		4
.L_136:
        /*0298*/ 	.word	index@(_ZN4mmha33masked_multihead_attention_kernelIfLi112ELi128ELi2ELi32ELi128ELb1ELb1EEEv26Multihead_attention_paramsIT_XT5_EE)
        /*029c*/ 	.word	0x00000000


	//----- nvinfo : EIATTR_MIN_STACK_SIZE
	.align		4
.L_137:
        /*02a0*/ 	.byte	0x04, 0x12
        /*02a2*/ 	.short	(.L_139 - .L_138)
	.align		4
.L_138:
        /*02a4*/ 	.word	index@(_ZN4mmha33masked_multihead_attention_kernelIfLi112ELi128ELi4ELi32ELi64ELb1ELb1EEEv26Multihead_attention_paramsIT_XT5_EE)
        /*02a8*/ 	.word	0x00000000


	//----- nvinfo : EIATTR_MIN_STACK_SIZE
	.align		4
.L_139:
        /*02ac*/ 	.byte	0x04, 0x12
        /*02ae*/ 	.short	(.L_141 - .L_140)
	.align		4
.L_140:
        /*02b0*/ 	.word	index@(_ZN4mmha33masked_multihead_attention_kernelIfLi112ELi128ELi1ELi32ELi256ELb1ELb0EEEv26Multihead_attention_paramsIT_XT5_EE)
        /*02b4*/ 	.word	0x000001d8


	//----- nvinfo : EIATTR_MIN_STACK_SIZE
	.align		4
.L_141:
        /*02b8*/ 	.byte	0x04, 0x12
        /*02ba*/ 	.short	(.L_143 - .L_142)
	.align		4
.L_142:
        /*02bc*/ 	.word	index@(_ZN4mmha33masked_multihead_attention_kernelIfLi112ELi128ELi2ELi32ELi128ELb1ELb0EEEv26Multihead_attention_paramsIT_XT5_EE)
        /*02c0*/ 	.word	0x00000000


	//----- nvinfo : EIATTR_MIN_STACK_SIZE
	.align		4
.L_143:
        /*02c4*/ 	.byte	0x04, 0x12
        /*02c6*/ 	.short	(.L_145 - .L_144)
	.align		4
.L_144:
        /*02c8*/ 	.word	index@(_ZN4mmha33masked_multihead_attention_kernelIfLi112ELi128ELi4ELi32ELi64ELb1ELb0EEEv26Multihead_attention_paramsIT_XT5_EE)
        /*02cc*/ 	.word	0x00000000


	//----- nvinfo : EIATTR_MIN_STACK_SIZE
	.align		4
.L_145:
        /*02d0*/ 	.byte	0x04, 0x12
        /*02d2*/ 	.short	(.L_147 - .L_146)
	.align		4
.L_146:
        /*02d4*/ 	.word	index@(_ZN4mmha33masked_multihead_attention_kernelItLi112ELi128ELi1ELi16ELi256ELb0ELb1EEEv26Multihead_attention_paramsIT_XT5_EE)
        /*02d8*/ 	.word	0x00000000


	//----- nvinfo : EIATTR_MIN_STACK_SIZE
	.align		4
.L_147:
        /*02dc*/ 	.byte	0x04, 0x12
        /*02de*/ 	.short	(.L_149 - .L_148)
	.align		4
.L_148:
        /*02e0*/ 	.word	index@(_ZN4mmha33masked_multihead_attention_kernelItLi112ELi128ELi2ELi16ELi128ELb0ELb1EEEv26Multihead_attention_paramsIT_XT5_EE)
        /*02e4*/ 	.word	0x00000000


	//----- nvinfo : EIATTR_MIN_STACK_SIZE
	.align		4
.L_149:
        /*02e8*/ 	.byte	0x04, 0x12
        /*02ea*/ 	.short	(.L_151 - .L_150)
	.align		4
.L_150:
        /*02ec*/ 	.word	index@(_ZN4mmha33masked_multihead_attention_kernelItLi112ELi128ELi4ELi16ELi64ELb0ELb1EEEv26Multihead_attention_paramsIT_XT5_EE)
        /*02f0*/ 	.word	0x00000000


	//----- nvinfo : EIATTR_MIN_STACK_SIZE
	.align		4
.L_151:
        /*02f4*/ 	.byte	0x04, 0x12
        /*02f6*/ 	.short	(.L_153 - .L_152)
	.align		4
.L_152:
        /*02f8*/ 	.word	index@(_ZN4mmha33masked_multihead_attention_kernelItLi112ELi128ELi1ELi16ELi256ELb0ELb0EEEv26Multihead_attention_paramsIT_XT5_EE)
        /*02fc*/ 	.word	0x00000000


	//----- nvinfo : EIATTR_MIN_STACK_SIZE
	.align		4
.L_153:
        /*0300*/ 	.byte	0x04, 0x12
        /*0302*/ 	.short	(.L_155 - .L_154)
	.align		4
.L_154:
        /*0304*/ 	.word	index@(_ZN4mmha33masked_multihead_attention_kernelItLi112ELi128ELi2ELi16ELi128ELb0ELb0EEEv26Multihead_attention_paramsIT_XT5_EE)
        /*0308*/ 	.word	0x00000000


	//----- nvinfo : EIATTR_MIN_STACK_SIZE
	.align		4
.L_155:
        /*030c*/ 	.byte	0x04, 0x12
        /*030e*/ 	.short	(.L_157 - .L_156)
	.align		4
.L_156:
        /*0310*/ 	.word	index@(_ZN4mmha33masked_multihead_attention_kernelItLi112ELi128ELi4ELi16ELi64ELb0ELb0EEEv26Multihead_attention_paramsIT_XT5_EE)
        /*0314*/ 	.word	0x00000000


	//----- nvinfo : EIATTR_MIN_STACK_SIZE
	.align		4
.L_157:
        /*0318*/ 	.byte	0x04, 0x12
        /*031a*/ 	.short	(.L_159 - .L_158)
	.align		4
.L_158:
        /*031c*/ 	.word	index@(_ZN4mmha33masked_multihead_attention_kernelIfLi112ELi128ELi1ELi32ELi256ELb0ELb1EEEv26Multihead_attention_paramsIT_XT5_EE)
        /*0320*/ 	.word	0x00000038


	//----- nvinfo : EIATTR_MIN_STACK_SIZE
	.align		4
.L_159:
        /*0324*/ 	.byte	0x04, 0x12
        /*0326*/ 	.short	(.L_161 - .L_160)
	.align		4
.L_160:
        /*0328*/ 	.word	index@(_ZN4mmha33masked_multihead_attention_kernelIfLi112ELi128ELi2ELi32ELi128ELb0ELb1EEEv26Multihead_attention_paramsIT_XT5_EE)
        /*032c*/ 	.word	0x00000000


	//----- nvinfo : EIATTR_MIN_STACK_SIZE
	.align		4
.L_161:
        /*0330*/ 	.byte	0x04, 0x12
        /*0332*/ 	.short	(.L_163 - .L_162)
	.align		4
.L_162:
        /*0334*/ 	.word	index@(_ZN4mmha33masked_multihead_attention_kernelIfLi112ELi128ELi4ELi32ELi64ELb0ELb1EEEv26Multihead_attention_paramsIT_XT5_EE)
        /*0338*/ 	.word	0x00000000


	//----- nvinfo : EIATTR_MIN_STACK_SIZE
	.align		4
.L_163:
        /*033c*/ 	.byte	0x04, 0x12
        /*033e*/ 	.short	(.L_165 - .L_164)
	.align		4
.L_164:
        /*0340*/ 	.word	index@(_ZN4mmha33masked_multihead_attention_kernelIfLi112ELi128ELi1ELi32ELi256ELb0ELb0EEEv26Multihead_attention_paramsIT_XT5_EE)
        /*0344*/ 	.word	0x00000048


	//----- nvinfo : EIATTR_MIN_STACK_SIZE
	.align		4
.L_165:
        /*0348*/ 	.byte	0x04, 0x12
        /*034a*/ 	.short	(.L_167 - .L_166)
	.align		4
.L_166:
        /*034c*/ 	.word	index@(_ZN4mmha33masked_multihead_attention_kernelIfLi112ELi128ELi2ELi32ELi128ELb0ELb0EEEv26Multihead_attention_paramsIT_XT5_EE)
        /*0350*/ 	.word	0x00000000


	//----- nvinfo : EIATTR_MIN_STACK_SIZE
	.align		4
.L_167:
        /*0354*/ 	.byte	0x04, 0x12
        /*0356*/ 	.short	(.L_169 - .L_168)
	.align		4
.L_168:
        /*0358*/ 	.word	index@(_ZN4mmha33masked_multihead_attention_kernelIfLi112ELi128ELi4ELi32ELi64ELb0ELb0EEEv26Multihead_attention_paramsIT_XT5_EE)
        /*035c*/ 	.word	0x00000000
.L_169:


//--------------------- .nv.compat                --------------------------
	.section	.nv.compat,"",@"SHT_CUDA_COMPAT_INFO"
	.align	4
        /*0000*/ 	.byte	0x02, 0x09, 0x01, 0x00, 0x02, 0x02, 0x01, 0x00, 0x02, 0x05, 0x05, 0x00, 0x03, 0x07, 0x01, 0x01
        /*0010*/ 	.byte	0x02, 0x03, 0x00, 0x00, 0x02, 0x06, 0x01, 0x00, 0x04, 0x0b, 0x08, 0x00, 0x00, 0x00, 0x00, 0x00
        /*0020*/ 	.byte	0x00, 0x00, 0x00, 0x00


//--------------------- .nv.info._ZN4mmha33masked_multihead_attention_kernelItLi112ELi128ELi1ELi16ELi256ELb1ELb1EEEv26Multihead_attention_paramsIT_XT5_EE --------------------------
	.section	.nv.info._ZN4mmha33masked_multihead_attention_kernelItLi112ELi128ELi1ELi16ELi256ELb1ELb1EEEv26Multihead_attention_paramsIT_XT5_EE,"",@"SHT_CUDA_INFO"
	.sectionflags	@""
	.align	4


	//----- nvinfo : EIATTR_CUDA_API_VERSION
	.align		4
        /*0000*/ 	.byte	0x04, 0x37
        /*0002*/ 	.short	(.L_171 - .L_170)
.L_170:
        /*0004*/ 	.word	0x00000082


	//----- nvinfo : EIATTR_KPARAM_INFO
	.align		4
.L_171:
        /*0008*/ 	.byte	0x04, 0x17
        /*000a*/ 	.short	(.L_173 - .L_172)
.L_172:
        /*000c*/ 	.word	0x00000000
        /*0010*/ 	.short	0x0000
        /*0012*/ 	.short	0x0000
        /*0014*/ 	.byte	0x00, 0xf0, 0xa1, 0x04


	//----- nvinfo : EIATTR_SPARSE_MMA_MASK
	.align		4
.L_173:
        /*0018*/ 	.byte	0x03, 0x50
        /*001a*/ 	.short	0x0000


	//----- nvinfo : EIATTR_MAXREG_COUNT
	.align		4
        /*001c*/ 	.byte	0x03, 0x1b
        /*001e*/ 	.short	0x00ff


	//----- nvinfo : EIATTR_NUM_BARRIERS
	.align		4
        /*0020*/ 	.byte	0x02, 0x4c
        /*0022*/ 	.byte	0x01
	.zero		1


	//----- nvinfo : EIATTR_EXTERNS
	.align		4
        /*0024*/ 	.byte	0x04, 0x0f
        /*0026*/ 	.short	(.L_175 - .L_174)


	//   ....[0]....
	.align		4
.L_174:
        /*0028*/ 	.word	index@(__assertfail)


	//----- nvinfo : EIATTR_MERCURY_ISA_VERSION
	.align		4
.L_175:
        /*002c*/ 	.byte	0x03, 0x5f
        /*002e*/ 	.short	0x0101


	//----- nvinfo : EIATTR_COOP_GROUP_MASK_REGIDS
	.align		4
        /*0030*/ 	.byte	0x04, 0x29
        /*0032*/ 	.short	(.L_177 - .L_176)


	//   ....[0]....
.L_176:
        /*0034*/ 	.word	0xffffffff


	//   ....[1]....
        /*0038*/ 	.word	0xffffffff


	//   ....[2]....
        /*003c*/ 	.word	0xffffffff


	//   ....[3]....
        /*0040*/ 	.word	0xffffffff


	//   ....[4]....
        /*0044*/ 	.word	0xffffffff


	//   ....[5]....
        /*0048*/ 	.word	0xffffffff


	//   ....[6]....
        /*004c*/ 	.word	0xffffffff


	//   ....[7]....
        /*0050*/ 	.word	0xffffffff


	//   ....[8]....
        /*0054*/ 	.word	0xffffffff


	//   ....[9]....
        /*0058*/ 	.word	0xffffffff


	//   ....[10]....
        /*005c*/ 	.word	0xffffffff


	//   ....[11]....
        /*0060*/ 	.word	0xffffffff


	//   ....[12]....
        /*0064*/ 	.word	0xffffffff


	//   ....[13]....
        /*0068*/ 	.word	0xffffffff


	//   ....[14]....
        /*006c*/ 	.word	0xffffffff


	//   ....[15]....
        /*0070*/ 	.word	0xffffffff


	//   ....[16]....
        /*0074*/ 	.word	0xffffffff


	//   ....[17]....
        /*0078*/ 	.word	0xffffffff


	//   ....[18]....
        /*007c*/ 	.word	0xffffffff


	//   ....[19]....
        /*0080*/ 	.word	0xffffffff


	//   ....[20]....
        /*0084*/ 	.word	0xffffffff


	//   ....[21]....
        /*0088*/ 	.word	0xffffffff


	//   ....[22]....
        /*008c*/ 	.word	0xffffffff


	//   ....[23]....
        /*0090*/ 	.word	0x0500000f


	//   ....[24]....
        /*0094*/ 	.word	0x0500000f


	//   ....[25]....
        /*0098*/ 	.word	0x0500000f


	//   ....[26]....
        /*009c*/ 	.word	0x0500000f


	//   ....[27]....
        /*00a0*/ 	.word	0x0500000f


	//----- nvinfo : EIATTR_COOP_GROUP_INSTR_OFFSETS
	.align		4
.L_177:
        /*00a4*/ 	.byte	0x04, 0x28
        /*00a6*/ 	.short	(.L_179 - .L_178)


	//   ....[0]....
.L_178:
        /*00a8*/ 	.word	0x00002060


	//   ....[1]....
        /*00ac*/ 	.word	0x00002080


	//   ....[2]....
        /*00b0*/ 	.word	0x000020a0


	//   ....[3]....
        /*00b4*/ 	.word	0x000020c0


	//   ....[4]....
        /*00b8*/ 	.word	0x000020e0


	//   ....[5]....
        /*00bc*/ 	.word	0x00005800


	//   ....[6]....
        /*00c0*/ 	.word	0x00005870


	//   ....[7]....
        /*00c4*/ 	.word	0x000058f0


	//   ....[8]....
        /*00c8*/ 	.word	0x00005960


	//   ....[9]....
        /*00cc*/ 	.word	0x000059e0


	//   ....[10]....
        /*00d0*/ 	.word	0x00005a50


	//   ....[11]....
        /*00d4*/ 	.word	0x00005a70


	//   ....[12]....
        /*00d8*/ 	.word	0x00005a90


	//   ....[13]....
        /*00dc*/ 	.word	0x00005ab0


	//   ....[14]....
        /*00e0*/ 	.word	0x00006160


	//   ....[15]....
        /*00e4*/ 	.word	0x000061e0


	//   ....[16]....
        /*00e8*/ 	.word	0x00006210


	//   ....[17]....
        /*00ec*/ 	.word	0x00006260


	//   ....[18]....
        /*00f0*/ 	.word	0x000062b0


	//   ....[19]....
        /*00f4*/ 	.word	0x00006310


	//   ....[20]....
        /*00f8*/ 	.word	0x00006330


	//   ....[21]....
        /*00fc*/ 	.word	0x00006350


	//   ....[22]....
        /*0100*/ 	.word	0x00006380


	//   ....[23]....
        /*0104*/ 	.word	0x00009a20


	//   ....[24]....
        /*0108*/ 	.word	0x00009a80


	//   ....[25]....
        /*010c*/ 	.word	0x00009ae0


	//   ....[26]....
        /*0110*/ 	.word	0x00009b40


	//   ....[27]....
        /*0114*/ 	.word	0x00009ba0


	//----- nvinfo : EIATTR_SYSCALL_OFFSETS
	.align		4
.L_179:
        /*0118*/ 	.byte	0x04, 0x46
        /*011a*/ 	.short	(.L_181 - .L_180)


	//   ....[0]....
.L_180:
        /*011c*/ 	.word	0x00000f30


	//----- nvinfo : EIATTR_EXIT_INSTR_OFFSETS
	.align		4
.L_181:
        /*0120*/ 	.byte	0x04, 0x1c
        /*0122*/ 	.short	(.L_183 - .L_182)


	//   ....[0]....
.L_182:
        /*0124*/ 	.word	0x000000b0


	//   ....[1]....
        /*0128*/ 	.word	0x00009540


	//   ....[2]....
        /*012c*/ 	.word	0x00009630


	//   ....[3]....
        /*0130*/ 	.word	0x000099d0


	//----- nvinfo : EIATTR_CRS_STACK_SIZE
	.align		4
.L_183:
        /*0134*/ 	.byte	0x04, 0x1e
        /*0136*/ 	.short	(.L_185 - .L_184)
.L_184:
        /*0138*/ 	.word	0x00000000


	//----- nvinfo : EIATTR_CBANK_PARAM_SIZE
	.align		4
.L_185:
        /*013c*/ 	.byte	0x03, 0x19
        /*013e*/ 	.short	0x0128


	//----- nvinfo : EIATTR_PARAM_CBANK
	.align		4
        /*0140*/ 	.byte	0x04, 0x0a
        /*0142*/ 	.short	(.L_187 - .L_186)
	.align		4
.L_186:
        /*0144*/ 	.word	index@(.nv.constant0._ZN4mmha33masked_multihead_attention_kernelItLi112ELi128ELi1ELi16ELi256ELb1ELb1EEEv26Multihead_attention_paramsIT_XT5_EE)
        /*0148*/ 	.short	0x0210
        /*014a*/ 	.short	0x0128


	//----- nvinfo : EIATTR_SW_WAR
	.align		4
.L_187:
        /*014c*/ 	.byte	0x04, 0x36
        /*014e*/ 	.short	(.L_189 - .L_188)
.L_188:
        /*0150*/ 	.word	0x00000008
.L_189:


//--------------------- .nv.info._ZN4mmha33masked_multihead_attention_kernelItLi112ELi128ELi2ELi16ELi128ELb1ELb1EEEv26Multihead_attention_paramsIT_XT5_EE --------------------------
	.section	.nv.info._ZN4mmha33masked_multihead_attention_kernelItLi112ELi128ELi2ELi16ELi128ELb1ELb1EEEv26Multihead_attention_paramsIT_XT5_EE,"",@"SHT_CUDA_INFO"
	.sectionflags	@""
	.align	4


	//----- nvinfo : EIATTR_CUDA_API_VERSION
	.align		4
        /*0000*/ 	.byte	0x04, 0x37
        /*0002*/ 	.short	(.L_191 - .L_190)
.L_190:
        /*0004*/ 	.word	0x00000082


	//----- nvinfo : EIATTR_KPARAM_INFO
	.align		4
.L_191:
        /*0008*/ 	.byte	0x04, 0x17
        /*000a*/ 	.short	(.L_193 - .L_192)
.L_192:
        /*000c*/ 	.word	0x00000000
        /*0010*/ 	.short	0x0000
        /*0012*/ 	.short	0x0000
        /*0014*/ 	.byte	0x00, 0xf0, 0xa1, 0x04


	//----- nvinfo : EIATTR_SPARSE_MMA_MASK
	.align		4
.L_193:
        /*0018*/ 	.byte	0x03, 0x50
        /*001a*/ 	.short	0x0000


	//----- nvinfo : EIATTR_MAXREG_COUNT
	.align		4
        /*001c*/ 	.byte	0x03, 0x1b
        /*001e*/ 	.short	0x00ff


	//----- nvinfo : EIATTR_NUM_BARRIERS
	.align		4
        /*0020*/ 	.byte	0x02, 0x4c
        /*0022*/ 	.byte	0x01
	.zero		1


	//----- nvinfo : EIATTR_EXTERNS
	.align		4
        /*0024*/ 	.byte	0x04, 0x0f
        /*0026*/ 	.short	(.L_195 - .L_194)


	//   ....[0]....
	.align		4
.L_194:
        /*0028*/ 	.word	index@(__assertfail)


	//----- nvinfo : EIATTR_MERCURY_ISA_VERSION
	.align		4
.L_195:
        /*002c*/ 	.byte	0x03, 0x5f
        /*002e*/ 	.short	0x0101


	//----- nvinfo : EIATTR_COOP_GROUP_MASK_REGIDS
	.align		4
        /*0030*/ 	.byte	0x04, 0x29
        /*0032*/ 	.short	(.L_197 - .L_196)


	//   ....[0]....
.L_196:
        /*0034*/ 	.word	0xffffffff


	//   ....[1]....
        /*0038*/ 	.word	0xffffffff


	//   ....[2]....
        /*003c*/ 	.word	0xffffffff


	//   ....[3]....
        /*0040*/ 	.word	0xffffffff


	//   ....[4]....
        /*0044*/ 	.word	0xffffffff


	//   ....[5]....
        /*0048*/ 	.word	0xffffffff


	//   ....[6]....
        /*004c*/ 	.word	0xffffffff


	//   ....[7]....
        /*0050*/ 	.word	0xffffffff


	//   ....[8]....
        /*0054*/ 	.word	0xffffffff


	//   ....[9]....
        /*0058*/ 	.word	0xffffffff


	//   ....[10]....
        /*005c*/ 	.word	0xffffffff


	//   ....[11]....
        /*0060*/ 	.word	0xffffffff


	//   ....[12]....
        /*0064*/ 	.word	0xffffffff


	//   ....[13]....
        /*0068*/ 	.word	0xffffffff


	//   ....[14]....
        /*006c*/ 	.word	0xffffffff


	//   ....[15]....
        /*0070*/ 	.word	0xffffffff


	//   ....[16]....
        /*0074*/ 	.word	0xffffffff


	//   ....[17]....
        /*0078*/ 	.word	0xffffffff


	//   ....[18]....
        /*007c*/ 	.word	0xffffffff


	//   ....[19]....
        /*0080*/ 	.word	0xffffffff


	//   ....[20]....
        /*0084*/ 	.word	0xffffffff


	//   ....[21]....
        /*0088*/ 	.word	0x0500000f


	//   ....[22]....
        /*008c*/ 	.word	0x0500000f


	//   ....[23]....
        /*0090*/ 	.word	0x0500000f


	//   ....[24]....
        /*0094*/ 	.word	0x0500000f


	//   ....[25]....
        /*0098*/ 	.word	0x0500000f


	//   ....[26]....
        /*009c*/ 	.word	0x0500000f


	//   ....[27]....
        /*00a0*/ 	.word	0x0500000f


	//   ....[28]....
        /*00a4*/ 	.word	0x0500000f


	//   ....[29]....
        /*00a8*/ 	.word	0x0500000f


	//   ....[30]....
        /*00ac*/ 	.word	0x0500000f


	//----- nvinfo : EIATTR_COOP_GROUP_INSTR_OFFSETS
	.align		4
.L_197:
        /*00b0*/ 	.byte	0x04, 0x28
        /*00b2*/ 	.short	(.L_199 - .L_198)


	//   ....[0]....
.L_198:
        /*00b4*/ 	.word	0x00002040


	//   ....[1]....
        /*00b8*/ 	.word	0x00002060


	//   ....[2]....
        /*00bc*/ 	.word	0x00002080


	//   ....[3]....
        /*00c0*/ 	.word	0x000020a0


	//   ....[4]....
        /*00c4*/ 	.word	0x000020c0


	//   ....[5]....
        /*00c8*/ 	.word	0x00004de0


	//   ....[6]....
        /*00cc*/ 	.word	0x00005070


	//   ....[7]....
        /*00d0*/ 	.word	0x00005090


	//   ....[8]....
        /*00d4*/ 	.word	0x000050b0


	//   ....[9]....
        /*00d8*/ 	.word	0x000050d0


	//   ....[10]....
        /*00dc*/ 	.word	0x000052a0


	//   ....[11]....
        /*00e0*/ 	.word	0x000052c0


	//   ....[12]....
        /*00e4*/ 	.word	0x000052e0


	//   ....[13]....
        /*00e8*/ 	.word	0x000059c0


	//   ....[14]....
        /*00ec*/ 	.word	0x00005a40


	//   ....[15]....
        /*00f0*/ 	.word	0x00005a70


	//   ....[16]....
        /*00f4*/ 	.word	0x00005ac0


	//   ....[17]....
        /*00f8*/ 	.word	0x00005b10


	//   ....[18]....
        /*00fc*/ 	.word	0x00005b70


	//   ....[19]....
        /*0100*/ 	.word	0x00005b90


	//   ....[20]....
        /*0104*/ 	.word	0x00005bc0


	//   ....[21]....
        /*0108*/ 	.word	0x00009010


	//   ....[22]....
        /*010c*/ 	.word	0x00009070


	//   ....[23]....
        /*0110*/ 	.word	0x000090d0


	//   ....[24]....
        /*0114*/ 	.word	0x00009130


	//   ....[25]....
        /*0118*/ 	.word	0x00009190


	//   ....[26]....
        /*011c*/ 	.word	0x00009210


	//   ....[27]....
        /*0120*/ 	.word	0x000092b0


	//   ....[28]....
        /*0124*/ 	.word	0x00009330


	//   ....[29]....
        /*0128*/ 	.word	0x00009390


	//   ....[30]....
        /*012c*/ 	.word	0x000093f0


	//----- nvinfo : EIATTR_SYSCALL_OFFSETS
	.align		4
.L_199:
        /*0130*/ 	.byte	0x04, 0x46
        /*0132*/ 	.short	(.L_201 - .L_200)


	//   ....[0]....
.L_200:
        /*0134*/ 	.word	0x00000f10


	//----- nvinfo : EIATTR_EXIT_INSTR_OFFSETS
	.align		4
.L_201:
        /*0138*/ 	.byte	0x04, 0x1c
        /*013a*/ 	.short	(.L_203 - .L_202)


	//   ....[0]....
.L_202:
        /*013c*/ 	.word	0x000000b0


	//   ....[1]....
        /*0140*/ 	.word	0x00008b30


	//   ....[2]....
        /*0144*/ 	.word	0x00008c20


	//   ....[3]....
        /*0148*/ 	.word	0x00008fc0


	//----- nvinfo : EIATTR_CRS_STACK_SIZE
	.align		4
.L_203:
        /*014c*/ 	.byte	0x04, 0x1e
        /*014e*/ 	.short	(.L_205 - .L_204)
.L_204:
        /*0150*/ 	.word	0x00000000


	//----- nvinfo : EIATTR_CBANK_PARAM_SIZE
	.align		4
.L_205:
        /*0154*/ 	.byte	0x03, 0x19
        /*0156*/ 	.short	0x0128


	//----- nvinfo : EIATTR_PARAM_CBANK
	.align		4
        /*0158*/ 	.byte	0x04, 0x0a
        /*015a*/ 	.short	(.L_207 - .L_206)
	.align		4
.L_206:
        /*015c*/ 	.word	index@(.nv.constant0._ZN4mmha33masked_multihead_attention_kernelItLi112ELi128ELi2ELi16ELi128ELb1ELb1EEEv26Multihead_attention_paramsIT_XT5_EE)
        /*0160*/ 	.short	0x0210
        /*0162*/ 	.short	0x0128


	//----- nvinfo : EIATTR_SW_WAR
	.align		4
.L_207:
        /*0164*/ 	.byte	0x04, 0x36
        /*0166*/ 	.short	(.L_209 - .L_208)
.L_208:
        /*0168*/ 	.word	0x00000008
.L_209:


//--------------------- .nv.info._ZN4mmha33masked_multihead_attention_kernelItLi112ELi128ELi4ELi16ELi64ELb1ELb1EEEv26Multihead_attention_paramsIT_XT5_EE --------------------------
	.section	.nv.info._ZN4mmha33masked_multihead_attention_kernelItLi112ELi128ELi4ELi16ELi64ELb1ELb1EEEv26Multihead_attention_paramsIT_XT5_EE,"",@"SHT_CUDA_INFO"
	.sectionflags	@""
	.align	4


	//----- nvinfo : EIATTR_CUDA_API_VERSION
	.align		4
        /*0000*/ 	.byte	0x04, 0x37
        /*0002*/ 	.short	(.L_211 - .L_210)
.L_210:
        /*0004*/ 	.word	0x00000082


	//----- nvinfo : EIATTR_KPARAM_INFO
	.align		4
.L_211:
        /*0008*/ 	.byte	0x04, 0x17
        /*000a*/ 	.short	(.L_213 - .L_212)
.L_212:
        /*000c*/ 	.word	0x00000000
        /*0010*/ 	.short	0x0000
        /*0012*/ 	.short	0x0000
        /*0014*/ 	.byte	0x00, 0xf0, 0xa1, 0x04


	//----- nvinfo : EIATTR_SPARSE_MMA_MASK
	.align		4
.L_213:
        /*0018*/ 	.byte	0x03, 0x50
        /*001a*/ 	.short	0x0000


	//----- nvinfo : EIATTR_MAXREG_COUNT
	.align		4
        /*001c*/ 	.byte	0x03, 0x1b
        /*001e*/ 	.short	0x00ff


	//----- nvinfo : EIATTR_NUM_BARRIERS
	.align		4
        /*0020*/ 	.byte	0x02, 0x4c
        /*0022*/ 	.byte	0x01
	.zero		1


	//----- nvinfo : EIATTR_EXTERNS
	.align		4
        /*0024*/ 	.byte	0x04, 0x0f
        /*0026*/ 	.short	(.L_215 - .L_214)


	//   ....[0]....
	.align		4
.L_214:
        /*0028*/ 	.word	index@(__assertfail)


	//----- nvinfo : EIATTR_MERCURY_ISA_VERSION
	.align		4
.L_215:
        /*002c*/ 	.byte	0x03, 0x5f
        /*002e*/ 	.short	0x0101


	//----- nvinfo : EIATTR_COOP_GROUP_MASK_REGIDS
	.align		4
        /*0030*/ 	.byte	0x04, 0x29
        /*0032*/ 	.short	(.L_217 - .L_216)


	//   ....[0]....
.L_216:
        /*0034*/ 	.word	0xffffffff


	//   ....[1]....
        /*0038*/ 	.word	0xffffffff


	//   ....[2]....
        /*003c*/ 	.word	0xffffffff


	//   ....[3]....
        /*0040*/ 	.word	0xffffffff


	//   ....[4]....
        /*0044*/ 	.word	0xffffffff


	//   ....[5]....
        /*0048*/ 	.word	0xffffffff


	//   ....[6]....
        /*004c*/ 	.word	0xffffffff


	//   ....[7]....
        /*0050*/ 	.word	0xffffffff


	//   ....[8]....
        /*0054*/ 	.word	0xffffffff


	//   ....[9]....
        /*0058*/ 	.word	0xffffffff


	//   ....[10]....
        /*005c*/ 	.word	0xffffffff


	//   ....[11]....
        /*0060*/ 	.word	0xffffffff


	//   ....[12]....
        /*0064*/ 	.word	0xffffffff


	//   ....[13]....
        /*0068*/ 	.word	0xffffffff


	//   ....[14]....
        /*006c*/ 	.word	0xffffffff


	//   ....[15]....
        /*0070*/ 	.word	0xffffffff


	//   ....[16]....
        /*0074*/ 	.word	0xffffffff


	//   ....[17]....
        /*0078*/ 	.word	0xffffffff


	//   ....[18]....
        /*007c*/ 	.word	0xffffffff


	//   ....[19]....
        /*0080*/ 	.word	0x0500000f


	//   ....[20]....
        /*0084*/ 	.word	0x0500000f


	//   ....[21]....
        /*0088*/ 	.word	0x0500000f


	//   ....[22]....
        /*008c*/ 	.word	0x0500000f


	//   ....[23]....
        /*0090*/ 	.word	0x0500000f


	//   ....[24]....
        /*0094*/ 	.word	0x0500000f


	//   ....[25]....
        /*0098*/ 	.word	0x0500000f


	//   ....[26]....
        /*009c*/ 	.word	0x0500000f


	//   ....[27]....
        /*00a0*/ 	.word	0x0500000f


	//   ....[28]....
        /*00a4*/ 	.word	0x0500000f


	//----- nvinfo : EIATTR_COOP_GROUP_INSTR_OFFSETS
	.align		4
.L_217:
        /*00a8*/ 	.byte	0x04, 0x28
        /*00aa*/ 	.short	(.L_219 - .L_218)


	//   ....[0]....
.L_218:
        /*00ac*/ 	.word	0x00002060


	//   ....[1]....
        /*00b0*/ 	.word	0x00002080


	//   ....[2]....
        /*00b4*/ 	.word	0x000020a0


	//   ....[3]....
        /*00b8*/ 	.word	0x000020c0


	//   ....[4]....
        /*00bc*/ 	.word	0x000020e0


	//   ....[5]....
        /*00c0*/ 	.word	0x00004ca0


	//   ....[6]....
        /*00c4*/ 	.word	0x00004cc0


	//   ....[7]....
        /*00c8*/ 	.word	0x00004f70


	//   ....[8]....
        /*00cc*/ 	.word	0x00004f90


	//   ....[9]....
        /*00d0*/ 	.word	0x00004fb0


	//   ....[10]....
        /*00d4*/ 	.word	0x00005170


	//   ....[11]....
        /*00d8*/ 	.word	0x00005190


	//   ....[12]....
        /*00dc*/ 	.word	0x00005870


	//   ....[13]....
        /*00e0*/ 	.word	0x000058f0


	//   ....[14]....
        /*00e4*/ 	.word	0x00005930


	//   ....[15]....
        /*00e8*/ 	.word	0x00005980


	//   ....[16]....
        /*00ec*/ 	.word	0x000059c0


	//   ....[17]....
        /*00f0*/ 	.word	0x00005a20


	//   ....[18]....
        /*00f4*/ 	.word	0x00005a50


	//   ....[19]....
        /*00f8*/ 	.word	0x00008c80


	//   ....[20]....
        /*00fc*/ 	.word	0x00008ce0


	//   ....[21]....
        /*0100*/ 	.word	0x00008d40


	//   ....[22]....
        /*0104*/ 	.word	0x00008da0


	//   ....[23]....
        /*0108*/ 	.word	0x00008e00


	//   ....[24]....
        /*010c*/ 	.word	0x00008e80


	//   ....[25]....
        /*0110*/ 	.word	0x00008f00


	//   ....[26]....
        /*0114*/ 	.word	0x00008f90


	//   ....[27]....
        /*0118*/ 	.word	0x00009010


	//   ....[28]....
        /*011c*/ 	.word	0x00009070


	//----- nvinfo : EIATTR_SYSCALL_OFFSETS
	.align		4
.L_219:
        /*0120*/ 	.byte	0x04, 0x46
        /*0122*/ 	.short	(.L_221 - .L_220)


	//   ....[0]....
.L_220:
        /*0124*/ 	.word	0x00000f30


	//----- nvinfo : EIATTR_EXIT_INSTR_OFFSETS
	.align		4
.L_221:
        /*0128*/ 	.byte	0x04, 0x1c
        /*012a*/ 	.short	(.L_223 - .L_222)


	//   ....[0]....
.L_222:
        /*012c*/ 	.word	0x00000110


	//   ....[1]....
        /*0130*/ 	.word	0x000087a0


	//   ....[2]....
        /*0134*/ 	.word	0x00008890


	//   ....[3]....
        /*0138*/ 	.word	0x00008c30


	//----- nvinfo : EIATTR_CRS_STACK_SIZE
	.align		4
.L_223:
        /*013c*/ 	.byte	0x04, 0x1e
        /*013e*/ 	.short	(.L_225 - .L_224)
.L_224:
        /*0140*/ 	.word	0x00000000


	//----- nvinfo : EIATTR_CBANK_PARAM_SIZE
	.align		4
.L_225:
        /*0144*/ 	.byte	0x03, 0x19
        /*0146*/ 	.short	0x0128


	//----- nvinfo : EIATTR_PARAM_CBANK
	.align		4
        /*0148*/ 	.byte	0x04, 0x0a
        /*014a*/ 	.short	(.L_227 - .L_226)
	.align		4
.L_226:
        /*014c*/ 	.word	index@(.nv.constant0._ZN4mmha33masked_multihead_attention_kernelItLi112ELi128ELi4ELi16ELi64ELb1ELb1EEEv26Multihead_attention_paramsIT_XT5_EE)
        /*0150*/ 	.short	0x0210
        /*0152*/ 	.short	0x0128


	//----- nvinfo : EIATTR_SW_WAR
	.align		4
.L_227:
        /*0154*/ 	.byte	0x04, 0x36
        /*0156*/ 	.short	(.L_229 - .L_228)
.L_228:
        /*0158*/ 	.word	0x00000008
.L_229:


//--------------------- .nv.info._ZN4mmha33masked_multihead_attention_kernelItLi112ELi128ELi1ELi16ELi256ELb1ELb0EEEv26Multihead_attention_paramsIT_XT5_EE --------------------------
	.section	.nv.info._ZN4mmha33masked_multihead_attention_kernelItLi112ELi128ELi1ELi16ELi256ELb1ELb0EEEv26Multihead_attention_paramsIT_XT5_EE,"",@"SHT_CUDA_INFO"
	.sectionflags	@""
	.align	4


	//----- nvinfo : EIATTR_CUDA_API_VERSION
	.align		4
        /*0000*/ 	.byte	0x04, 0x37
        /*0002*/ 	.short	(.L_231 - .L_230)
.L_230:
        /*0004*/ 	.word	0x00000082


	//----- nvinfo : EIATTR_KPARAM_INFO
	.align		4
.L_231:
        /*0008*/ 	.byte	0x04, 0x17
        /*000a*/ 	.short	(.L_233 - .L_232)
.L_232:
        /*000c*/ 	.word	0x00000000
        /*0010*/ 	.short	0x0000
        /*0012*/ 	.short	0x0000
        /*0014*/ 	.byte	0x00, 0xf0, 0xa1, 0x04


	//----- nvinfo : EIATTR_SPARSE_MMA_MASK
	.align		4
.L_233:
        /*0018*/ 	.byte	0x03, 0x50
        /*001a*/ 	.short	0x0000


	//----- nvinfo : EIATTR_MAXREG_COUNT
	.align		4
        /*001c*/ 	.byte	0x03, 0x1b
        /*001e*/ 	.short	0x00ff


	//----- nvinfo : EIATTR_NUM_BARRIERS
	.align		4
        /*0020*/ 	.byte	0x02, 0x4c
        /*0022*/ 	.byte	0x01
	.zero		1


	//----- nvinfo : EIATTR_EXTERNS
	.align		4
        /*0024*/ 	.byte	0x04, 0x0f
        /*0026*/ 	.short	(.L_235 - .L_234)


	//   ....[0]....
	.align		4
.L_234:
        /*0028*/ 	.word	index@(__assertfail)


	//----- nvinfo : EIATTR_MERCURY_ISA_VERSION
	.align		4
.L_235:
        /*002c*/ 	.byte	0x03, 0x5f
        /*002e*/ 	.short	0x0101


	//----- nvinfo : EIATTR_COOP_GROUP_MASK_REGIDS
	.align		4
        /*0030*/ 	.byte	0x04, 0x29
        /*0032*/ 	.short	(.L_237 - .L_236)


	//   ....[0]....
.L_236:
        /*0034*/ 	.word	0xffffffff


	//   ....[1]....
        /*0038*/ 	.word	0xffffffff


	//   ....[2]....
        /*003c*/ 	.word	0xffffffff


	//   ....[3]....
        /*0040*/ 	.word	0xffffffff


	//   ....[4]....
        /*0044*/ 	.word	0xffffffff


	//   ....[5]....
        /*0048*/ 	.word	0xffffffff


	//   ....[6]....
        /*004c*/ 	.word	0xffffffff


	//   ....[7]....
        /*0050*/ 	.word	0xffffffff


	//   ....[8]....
        /*0054*/ 	.word	0xffffffff


	//   ....[9]....
        /*0058*/ 	.word	0xffffffff


	//   ....[10]....
        /*005c*/ 	.word	0xffffffff


	//   ....[11]....
        /*0060*/ 	.word	0xffffffff


	//   ....[12]....
        /*0064*/ 	.word	0xffffffff


	//   ....[13]....
        /*0068*/ 	.word	0xffffffff


	//   ....[14]....
        /*006c*/ 	.word	0xffffffff


	//   ....[15]....
        /*0070*/ 	.word	0xffffffff


	//   ....[16]....
        /*0074*/ 	.word	0xffffffff


	//   ....[17]....
        /*0078*/ 	.word	0xffffffff


	//   ....[18]....
        /*007c*/ 	.word	0xffffffff


	//   ....[19]....
        /*0080*/ 	.word	0xffffffff


	//   ....[20]....
        /*0084*/ 	.word	0xffffffff


	//   ....[21]....
        /*0088*/ 	.word	0xffffffff


	//   ....[22]....
        /*008c*/ 	.word	0xffffffff


	//   ....[23]....
        /*0090*/ 	.word	0x0500000f


	//   ....[24]....
        /*0094*/ 	.word	0x0500000f


	//   ....[25]....
        /*0098*/ 	.word	0x0500000f


	//   ....[26]....
        /*009c*/ 	.word	0x0500000f


	//   ....[27]....
        /*00a0*/ 	.word	0x0500000f


	//----- nvinfo : EIATTR_COOP_GROUP_INSTR_OFFSETS
	.align		4
.L_237:
        /*00a4*/ 	.byte	0x04, 0x28
        /*00a6*/ 	.short	(.L_239 - .L_238)


	//   ....[0]....
.L_238:
        /*00a8*/ 	.word	0x00002060


	//   ....[1]....
        /*00ac*/ 	.word	0x00002080


	//   ....[2]....
        /*00b0*/ 	.word	0x000020a0


	//   ....[3]....
        /*00b4*/ 	.word	0x000020c0


	//   ....[4]....
        /*00b8*/ 	.word	0x000020e0


	//   ....[5]....
        /*00bc*/ 	.word	0x000051c0


	//   ....[6]....
        /*00c0*/ 	.word	0x00005230


	//   ....[7]....
        /*00c4*/ 	.word	0x000052b0


	//   ....[8]....
        /*00c8*/ 	.word	0x00005320


	//   ....[9]....
        /*00cc*/ 	.word	0x000053a0


	//   ....[10]....
        /*00d0*/ 	.word	0x00005410


	//   ....[11]....
        /*00d4*/ 	.word	0x00005430


	//   ....[12]....
        /*00d8*/ 	.word	0x00005450


	//   ....[13]....
        /*00dc*/ 	.word	0x00005470


	//   ....[14]....
        /*00e0*/ 	.word	0x00005b20


	//   ....[15]....
        /*00e4*/ 	.word	0x00005ba0


	//   ....[16]....
        /*00e8*/ 	.word	0x00005bd0


	//   ....[17]....
        /*00ec*/ 	.word	0x00005c20


	//   ....[18]....
        /*00f0*/ 	.word	0x00005c70


	//   ....[19]....
        /*00f4*/ 	.word	0x00005cd0


	//   ....[20]....
        /*00f8*/ 	.word	0x00005cf0


	//   ....[21]....
        /*00fc*/ 	.word	0x00005d10


	//   ....[22]....
        /*0100*/ 	.word	0x00005d40


	//   ....[23]....
        /*0104*/ 	.word	0x00008f70


	//   ....[24]....
        /*0108*/ 	.word	0x00008fd0


	//   ....[25]....
        /*010c*/ 	.word	0x00009030


	//   ....[26]....
        /*0110*/ 	.word	0x00009090


	//   ....[27]....
        /*0114*/ 	.word	0x000090f0


	//----- nvinfo : EIATTR_SYSCALL_OFFSETS
	.align		4
.L_239:
        /*0118*/ 	.byte	0x04, 0x46
        /*011a*/ 	.short	(.L_241 - .L_240)


	//   ....[0]....
.L_240:
        /*011c*/ 	.word	0x00000f30


	//----- nvinfo : EIATTR_EXIT_INSTR_OFFSETS
	.align		4
.L_241:
        /*0120*/ 	.byte	0x04, 0x1c
        /*0122*/ 	.short	(.L_243 - .L_242)


	//   ....[0]....
.L_242:
        /*0124*/ 	.word	0x000000b0


	//   ....[1]....
        /*0128*/ 	.word	0x00008a90


	//   ....[2]....
        /*012c*/ 	.word	0x00008b80


	//   ....[3]....
        /*0130*/ 	.word	0x00008f20


	//----- nvinfo : EIATTR_CRS_STACK_SIZE
	.align		4
.L_243:
        /*0134*/ 	.byte	0x04, 0x1e
        /*0136*/ 	.short	(.L_245 - .L_244)
.L_244:
        /*0138*/ 	.word	0x00000000


	//----- nvinfo : EIATTR_CBANK_PARAM_SIZE
	.align		4
.L_245:
        /*013c*/ 	.byte	0x03, 0x19
        /*013e*/ 	.short	0x0128


	//----- nvinfo : EIATTR_PARAM_CBANK
	.align		4
        /*0140*/ 	.byte	0x04, 0x0a
        /*0142*/ 	.short	(.L_247 - .L_246)
	.align		4
.L_246:
        /*0144*/ 	.word	index@(.nv.constant0._ZN4mmha33masked_multihead_attention_kernelItLi112ELi128ELi1ELi16ELi256ELb1ELb0EEEv26Multihead_attention_paramsIT_XT5_EE)
        /*0148*/ 	.short	0x0210
        /*014a*/ 	.short	0x0128


	//----- nvinfo : EIATTR_SW_WAR
	.align		4
.L_247:
        /*014c*/ 	.byte	0x04, 0x36
        /*014e*/ 	.short	(.L_249 - .L_248)
.L_248:
        /*0150*/ 	.word	0x00000008
.L_249:


//--------------------- .nv.info._ZN4mmha33masked_multihead_attention_kernelItLi112ELi128ELi2ELi16ELi128ELb1ELb0EEEv26Multihead_attention_paramsIT_XT5_EE --------------------------
	.section	.nv.info._ZN4mmha33masked_multihead_attention_kernelItLi112ELi128ELi2ELi16ELi128ELb1ELb0EEEv26Multihead_attention_paramsIT_XT5_EE,"",@"SHT_CUDA_INFO"
	.sectionflags	@""
	.align	4


	//----- nvinfo : EIATTR_CUDA_API_VERSION
	.align		4
        /*0000*/ 	.byte	0x04, 0x37
        /*0002*/ 	.short	(.L_251 - .L_250)
.L_250:
        /*0004*/ 	.word	0x00000082


	//----- nvinfo : EIATTR_KPARAM_INFO
	.align		4
.L_251:
        /*0008*/ 	.byte	0x04, 0x17
        /*000a*/ 	.short	(.L_253 - .L_252)
.L_252:
        /*000c*/ 	.word	0x00000000
        /*0010*/ 	.short	0x0000
        /*0012*/ 	.short	0x0000
        /*0014*/ 	.byte	0x00, 0xf0, 0xa1, 0x04


	//----- nvinfo : EIATTR_SPARSE_MMA_MASK
	.align		4
.L_253:
        /*0018*/ 	.byte	0x03, 0x50
        /*001a*/ 	.short	0x0000


	//----- nvinfo : EIATTR_MAXREG_COUNT
	.align		4
        /*001c*/ 	.byte	0x03, 0x1b
        /*001e*/ 	.short	0x00ff


	//----- nvinfo : EIATTR_NUM_BARRIERS
	.align		4
        /*0020*/ 	.byte	0x02, 0x4c
        /*0022*/ 	.byte	0x01
	.zero		1


	//----- nvinfo : EIATTR_EXTERNS
	.align		4
        /*0024*/ 	.byte	0x04, 0x0f
        /*0026*/ 	.short	(.L_255 - .L_254)


	//   ....[0]....
	.align		4
.L_254:
        /*0028*/ 	.word	index@(__assertfail)


	//----- nvinfo : EIATTR_MERCURY_ISA_VERSION
	.align		4
.L_255:
        /*002c*/ 	.byte	0x03, 0x5f
        /*002e*/ 	.short	0x0101


	//----- nvinfo : EIATTR_COOP_GROUP_MASK_REGIDS
	.align		4
        /*0030*/ 	.byte	0x04, 0x29
        /*0032*/ 	.short	(.L_257 - .L_256)


	//   ....[0]....
.L_256:
        /*0034*/ 	.word	0xffffffff


	//   ....[1]....
        /*0038*/ 	.word	0xffffffff


	//   ....[2]....
        /*003c*/ 	.word	0xffffffff


	//   ....[3]....
        /*0040*/ 	.word	0xffffffff


	//   ....[4]....
        /*0044*/ 	.word	0xffffffff


	//   ....[5]....
        /*0048*/ 	.word	0xffffffff


	//   ....[6]....
        /*004c*/ 	.word	0xffffffff


	//   ....[7]....
        /*0050*/ 	.word	0xffffffff


	//   ....[8]....
        /*0054*/ 	.word	0xffffffff


	//   ....[9]....
        /*0058*/ 	.word	0xffffffff


	//   ....[10]....
        /*005c*/ 	.word	0xffffffff


	//   ....[11]....
        /*0060*/ 	.word	0xffffffff


	//   ....[12]....
        /*0064*/ 	.word	0xffffffff


	//   ....[13]....
        /*0068*/ 	.word	0xffffffff


	//   ....[14]....
        /*006c*/ 	.word	0xffffffff


	//   ....[15]....
        /*0070*/ 	.word	0xffffffff


	//   ....[16]....
        /*0074*/ 	.word	0xffffffff


	//   ....[17]....
        /*0078*/ 	.word	0xffffffff


	//   ....[18]....
        /*007c*/ 	.word	0xffffffff


	//   ....[19]....
        /*0080*/ 	.word	0xffffffff


	//   ....[20]....
        /*0084*/ 	.word	0xffffffff


	//   ....[21]....
        /*0088*/ 	.word	0x0500000f


	//   ....[22]....
        /*008c*/ 	.word	0x0500000f


	//   ....[23]....
        /*0090*/ 	.word	0x0500000f


	//   ....[24]....
        /*0094*/ 	.word	0x0500000f


	//   ....[25]....
        /*0098*/ 	.word	0x0500000f


	//   ....[26]....
        /*009c*/ 	.word	0x0500000f


	//   ....[27]....
        /*00a0*/ 	.word	0x0500000f


	//   ....[28]....
        /*00a4*/ 	.word	0x0500000f


	//   ....[29]....
        /*00a8*/ 	.word	0x0500000f


	//   ....[30]....
        /*00ac*/ 	.word	0x0500000f


	//----- nvinfo : EIATTR_COOP_GROUP_INSTR_OFFSETS
	.align		4
.L_257:
        /*00b0*/ 	.byte	0x04, 0x28
        /*00b2*/ 	.short	(.L_259 - .L_258)


	//   ....[0]....
.L_258:
        /*00b4*/ 	.word	0x00002030


	//   ....[1]....
        /*00b8*/ 	.word	0x00002050


	//   ....[2]....
        /*00bc*/ 	.word	0x00002070


	//   ....[3]....
        /*00c0*/ 	.word	0x00002090


	//   ....[4]....
        /*00c4*/ 	.word	0x000020b0


	//   ....[5]....
        /*00c8*/ 	.word	0x00004a90


	//   ....[6]....
        /*00cc*/ 	.word	0x00004d20


	//   ....[7]....
        /*00d0*/ 	.word	0x00004d40


	//   ....[8]....
        /*00d4*/ 	.word	0x00004d60


	//   ....[9]....
        /*00d8*/ 	.word	0x00004d80


	//   ....[10]....
        /*00dc*/ 	.word	0x00004f50


	//   ....[11]....
        /*00e0*/ 	.word	0x00004f70


	//   ....[12]....
        /*00e4*/ 	.word	0x00004f90


	//   ....[13]....
        /*00e8*/ 	.word	0x00005670


	//   ....[14]....
        /*00ec*/ 	.word	0x000056f0


	//   ....[15]....
        /*00f0*/ 	.word	0x00005720


	//   ....[16]....
        /*00f4*/ 	.word	0x00005770


	//   ....[17]....
        /*00f8*/ 	.word	0x000057c0


	//   ....[18]....
        /*00fc*/ 	.word	0x00005820


	//   ....[19]....
        /*0100*/ 	.word	0x00005840


	//   ....[20]....
        /*0104*/ 	.word	0x00005870


	//   ....[21]....
        /*0108*/ 	.word	0x000088b0


	//   ....[22]....
        /*010c*/ 	.word	0x00008910


	//   ....[23]....
        /*0110*/ 	.word	0x00008970


	//   ....[24]....
        /*0114*/ 	.word	0x000089d0


	//   ....[25]....
        /*0118*/ 	.word	0x00008a30


	//   ....[26]....
        /*011c*/ 	.word	0x00008ab0


	//   ....[27]....
        /*0120*/ 	.word	0x00008b50


	//   ....[28]....
        /*0124*/ 	.word	0x00008bd0


	//   ....[29]....
        /*0128*/ 	.word	0x00008c30


	//   ....[30]....
        /*012c*/ 	.word	0x00008c90


	//----- nvinfo : EIATTR_SYSCALL_OFFSETS
	.align		4
.L_259:
        /*0130*/ 	.byte	0x04, 0x46
        /*0132*/ 	.short	(.L_261 - .L_260)


	//   ....[0]....
.L_260:
        /*0134*/ 	.word	0x00000f00


	//----- nvinfo : EIATTR_EXIT_INSTR_OFFSETS
	.align		4
.L_261:
        /*0138*/ 	.byte	0x04, 0x1c
        /*013a*/ 	.short	(.L_263 - .L_262)


	//   ....[0]....
.L_262:
        /*013c*/ 	.word	0x000000b0


	//   ....[1]....
        /*0140*/ 	.word	0x000083d0


	//   ....[2]....
        /*0144*/ 	.word	0x000084c0


	//   ....[3]....
        /*0148*/ 	.word	0x00008860


	//----- nvinfo : EIATTR_CRS_STACK_SIZE
	.align		4
.L_263:
        /*014c*/ 	.byte	0x04, 0x1e
        /*014e*/ 	.short	(.L_265 - .L_264)
.L_264:
        /*0150*/ 	.word	0x00000000


	//----- nvinfo : EIATTR_CBANK_PARAM_SIZE
	.align		4
.L_265:
        /*0154*/ 	.byte	0x03, 0x19
        /*0156*/ 	.short	0x0128


	//----- nvinfo : EIATTR_PARAM_CBANK
	.align		4
        /*0158*/ 	.byte	0x04, 0x0a
        /*015a*/ 	.short	(.L_267 - .L_266)
	.align		4
.L_266:
        /*015c*/ 	.word	index@(.nv.constant0._ZN4mmha33masked_multihead_attention_kernelItLi112ELi128ELi2ELi16ELi128ELb1ELb0EEEv26Multihead_attention_paramsIT_XT5_EE)
        /*0160*/ 	.short	0x0210
        /*0162*/ 	.short	0x0128


	//----- nvinfo : EIATTR_SW_WAR
	.align		4
.L_267:
        /*0164*/ 	.byte	0x04, 0x36
        /*0166*/ 	.short	(.L_269 - .L_268)
.L_268:
        /*0168*/ 	.word	0x00000008
.L_269:


//--------------------- .nv.info._ZN4mmha33masked_multihead_attention_kernelItLi112ELi128ELi4ELi16ELi64ELb1ELb0EEEv26Multihead_attention_paramsIT_XT5_EE --------------------------
	.section	.nv.info._ZN4mmha33masked_multihead_attention_kernelItLi112ELi128ELi4ELi16ELi64ELb1ELb0EEEv26Multihead_attention_paramsIT_XT5_EE,"",@"SHT_CUDA_INFO"
	.sectionflags	@""
	.align	4


	//----- nvinfo : EIATTR_CUDA_API_VERSION
	.align		4
        /*0000*/ 	.byte	0x04, 0x37
        /*0002*/ 	.short	(.L_271 - .L_270)
.L_270:
        /*0004*/ 	.word	0x00000082


	//----- nvinfo : EIATTR_KPARAM_INFO
	.align		4
.L_271:
        /*0008*/ 	.byte	0x04, 0x17
        /*000a*/ 	.short	(.L_273 - .L_272)
.L_272:
        /*000c*/ 	.word	0x00000000
        /*0010*/ 	.short	0x0000
        /*0012*/ 	.short	0x0000
        /*0014*/ 	.byte	0x00, 0xf0, 0xa1, 0x04


	//----- nvinfo : EIATTR_SPARSE_MMA_MASK
	.align		4
.L_273:
        /*0018*/ 	.byte	0x03, 0x50
        /*001a*/ 	.short	0x0000


	//----- nvinfo : EIATTR_MAXREG_COUNT
	.align		4
        /*001c*/ 	.byte	0x03, 0x1b
        /*001e*/ 	.short	0x00ff


	//----- nvinfo : EIATTR_NUM_BARRIERS
	.align		4
        /*0020*/ 	.byte	0x02, 0x4c
        /*0022*/ 	.byte	0x01
	.zero		1


	//----- nvinfo : EIATTR_EXTERNS
	.align		4
        /*0024*/ 	.byte	0x04, 0x0f
        /*0026*/ 	.short	(.L_275 - .L_274)


	//   ....[0]....
	.align		4
.L_274:
        /*0028*/ 	.word	index@(__assertfail)


	//----- nvinfo : EIATTR_MERCURY_ISA_VERSION
	.align		4
.L_275:
        /*002c*/ 	.byte	0x03, 0x5f
        /*002e*/ 	.short	0x0101


	//----- nvinfo : EIATTR_COOP_GROUP_MASK_REGIDS
	.align		4
        /*0030*/ 	.byte	0x04, 0x29
        /*0032*/ 	.short	(.L_277 - .L_276)


	//   ....[0]....
.L_276:
        /*0034*/ 	.word	0xffffffff


	//   ....[1]....
        /*0038*/ 	.word	0xffffffff


	//   ....[2]....
        /*003c*/ 	.word	0xffffffff


	//   ....[3]....
        /*0040*/ 	.word	0xffffffff


	//   ....[4]....
        /*0044*/ 	.word	0xffffffff


	//   ....[5]....
        /*0048*/ 	.word	0xffffffff


	//   ....[6]....
        /*004c*/ 	.word	0xffffffff


	//   ....[7]....
        /*0050*/ 	.word	0xffffffff


	//   ....[8]....
        /*0054*/ 	.word	0xffffffff


	//   ....[9]....
        /*0058*/ 	.word	0xffffffff


	//   ....[10]....
        /*005c*/ 	.word	0xffffffff


	//   ....[11]....
        /*0060*/ 	.word	0xffffffff


	//   ....[12]....
        /*0064*/ 	.word	0xffffffff


	//   ....[13]....
        /*0068*/ 	.word	0xffffffff


	//   ....[14]....
        /*006c*/ 	.word	0xffffffff


	//   ....[15]....
        /*0070*/ 	.word	0xffffffff


	//   ....[16]....
        /*0074*/ 	.word	0xffffffff


	//   ....[17]....
        /*0078*/ 	.word	0xffffffff


	//   ....[18]....
        /*007c*/ 	.word	0xffffffff


	//   ....[19]....
        /*0080*/ 	.word	0x0500000f


	//   ....[20]....
        /*0084*/ 	.word	0x0500000f


	//   ....[21]....
        /*0088*/ 	.word	0x0500000f


	//   ....[22]....
        /*008c*/ 	.word	0x0500000f


	//   ....[23]....
        /*0090*/ 	.word	0x0500000f


	//   ....[24]....
        /*0094*/ 	.word	0x0500000f


	//   ....[25]....
        /*0098*/ 	.word	0x0500000f


	//   ....[26]....
        /*009c*/ 	.word	0x0500000f


	//   ....[27]....
        /*00a0*/ 	.word	0x0500000f


	//   ....[28]....
        /*00a4*/ 	.word	0x0500000f


	//----- nvinfo : EIATTR_COOP_GROUP_INSTR_OFFSETS
	.align		4
.L_277:
        /*00a8*/ 	.byte	0x04, 0x28
        /*00aa*/ 	.short	(.L_279 - .L_278)


	//   ....[0]....
.L_278:
        /*00ac*/ 	.word	0x00002060


	//   ....[1]....
        /*00b0*/ 	.word	0x00002080


	//   ....[2]....
        /*00b4*/ 	.word	0x000020a0


	//   ....[3]....
        /*00b8*/ 	.word	0x000020c0


	//   ....[4]....
        /*00bc*/ 	.word	0x000020e0


	//   ....[5]....
        /*00c0*/ 	.word	0x00004740


	//   ....[6]....
        /*00c4*/ 	.word	0x00004760


	//   ....[7]....
        /*00c8*/ 	.word	0x00004a10


	//   ....[8]....
        /*00cc*/ 	.word	0x00004a30


	//   ....[9]....
        /*00d0*/ 	.word	0x00004a50


	//   ....[10]....
        /*00d4*/ 	.word	0x00004c10


	//   ....[11]....
        /*00d8*/ 	.word	0x00004c30


	//   ....[12]....
        /*00dc*/ 	.word	0x00005310


	//   ....[13]....
        /*00e0*/ 	.word	0x00005390


	//   ....[14]....
        /*00e4*/ 	.word	0x000053d0


	//   ....[15]....
        /*00e8*/ 	.word	0x00005420


	//   ....[16]....
        /*00ec*/ 	.word	0x00005460


	//   ....[17]....
        /*00f0*/ 	.word	0x000054c0


	//   ....[18]....
        /*00f4*/ 	.word	0x000054f0


	//   ....[19]....
        /*00f8*/ 	.word	0x00008360


	//   ....[20]....
        /*00fc*/ 	.word	0x000083c0


	//   ....[21]....
        /*0100*/ 	.word	0x00008420


	//   ....[22]....
        /*0104*/ 	.word	0x00008480


	//   ....[23]....
        /*0108*/ 	.word	0x000084e0


	//   ....[24]....
        /*010c*/ 	.word	0x00008560


	//   ....[25]....
        /*0110*/ 	.word	0x000085e0


	//   ....[26]....
        /*0114*/ 	.word	0x00008670


	//   ....[27]....
        /*0118*/ 	.word	0x000086f0


	//   ....[28]....
        /*011c*/ 	.word	0x00008750


	//----- nvinfo : EIATTR_SYSCALL_OFFSETS
	.align		4
.L_279:
        /*0120*/ 	.byte	0x04, 0x46
        /*0122*/ 	.short	(.L_281 - .L_280)


	//   ....[0]....
.L_280:
        /*0124*/ 	.word	0x00000f30


	//----- nvinfo : EIATTR_EXIT_INSTR_OFFSETS
	.align		4
.L_281:
        /*0128*/ 	.byte	0x04, 0x1c
        /*012a*/ 	.short	(.L_283 - .L_282)


	//   ....[0]....
.L_282:
        /*012c*/ 	.word	0x00000110


	//   ....[1]....
        /*0130*/ 	.word	0x00007e80


	//   ....[2]....
        /*0134*/ 	.word	0x00007f70


	//   ....[3]....
        /*0138*/ 	.word	0x00008310


	//----- nvinfo : EIATTR_CRS_STACK_SIZE
	.align		4
.L_283:
        /*013c*/ 	.byte	0x04, 0x1e
        /*013e*/ 	.short	(.L_285 - .L_284)
.L_284:
        /*0140*/ 	.word	0x00000000


	//----- nvinfo : EIATTR_CBANK_PARAM_SIZE
	.align		4
.L_285:
        /*0144*/ 	.byte	0x03, 0x19
        /*0146*/ 	.short	0x0128


	//----- nvinfo : EIATTR_PARAM_CBANK
	.align		4
        /*0148*/ 	.byte	0x04, 0x0a
        /*014a*/ 	.short	(.L_287 - .L_286)
	.align		4
.L_286:
        /*014c*/ 	.word	index@(.nv.constant0._ZN4mmha33masked_multihead_attention_kernelItLi112ELi128ELi4ELi16ELi64ELb1ELb0EEEv26Multihead_attention_paramsIT_XT5_EE)
        /*0150*/ 	.short	0x0210
        /*0152*/ 	.short	0x0128


	//----- nvinfo : EIATTR_SW_WAR
	.align		4
.L_287:
        /*0154*/ 	.byte	0x04, 0x36
        /*0156*/ 	.short	(.L_289 - .L_288)
.L_288:
        /*0158*/ 	.word	0x00000008
.L_289:


//--------------------- .nv.info._ZN4mmha33masked_multihead_attention_kernelIfLi112ELi128ELi1ELi32ELi256ELb1ELb1EEEv26Multihead_attention_paramsIT_XT5_EE --------------------------
	.section	.nv.info._ZN4mmha33masked_multihead_attention_kernelIfLi112ELi128ELi1ELi32ELi256ELb1ELb1EEEv26Multihead_attention_paramsIT_XT5_EE,"",@"SHT_CUDA_INFO"
	.sectionflags	@""
	.align	4


	//----- nvinfo : EIATTR_CUDA_API_VERSION
	.align		4
        /*0000*/ 	.byte	0x04, 0x37
        /*0002*/ 	.short	(.L_291 - .L_290)
.L_290:
        /*0004*/ 	.word	0x00000082


	//----- nvinfo : EIATTR_KPARAM_INFO
	.align		4
.L_291:
        /*0008*/ 	.byte	0x04, 0x17
        /*000a*/ 	.short	(.L_293 - .L_292)
.L_292:
        /*000c*/ 	.word	0x00000000
        /*0010*/ 	.short	0x0000
        /*0012*/ 	.short	0x0000
        /*0014*/ 	.byte	0x00, 0xf0, 0xa1, 0x04


	//----- nvinfo : EIATTR_SPARSE_MMA_MASK
	.align		4
.L_293:
        /*0018*/ 	.byte	0x03, 0x50
        /*001a*/ 	.short	0x0000


	//----- nvinfo : EIATTR_MAXREG_COUNT
	.align		4
        /*001c*/ 	.byte	0x03, 0x1b
        /*001e*/ 	.short	0x00ff


	//----- nvinfo : EIATTR_NUM_BARRIERS
	.align		4
        /*0020*/ 	.byte	0x02, 0x4c
        /*0022*/ 	.byte	0x01
	.zero		1


	//----- nvinfo : EIATTR_EXTERNS
	.align		4
        /*0024*/ 	.byte	0x04, 0x0f
        /*0026*/ 	.short	(.L_295 - .L_294)


	//   ....[0]....
	.align		4
.L_294:
        /*0028*/ 	.word	index@(__assertfail)


	//----- nvinfo : EIATTR_ANNOTATIONS
	.align		4
.L_295:
        /*002c*/ 	.byte	0x04, 0x55
        /*002e*/ 	.short	(.L_297 - .L_296)


	//   ....[0]....
.L_296:
        /*0030*/ 	.word	0x00000001
        /*0034*/ 	.byte	0x10, 0x06, 0x00, 0x00, 0x01, 0x00, 0x00, 0x00, 0x10, 0x0a, 0x00, 0x00, 0x01, 0x00, 0x00, 0x00
        /* <DEDUP_REMOVED lines=103> */
        /*06b4*/ 	.byte	0x90, 0xc6, 0x00, 0x00, 0x01, 0x00, 0x00, 0x00, 0x40, 0xc7, 0x00, 0x00


	//----- nvinfo : EIATTR_MERCURY_ISA_VERSION
	.align		4
.L_297:
        /*06c0*/ 	.byte	0x03, 0x5f
        /*06c2*/ 	.short	0x0101


	//----- nvinfo : EIATTR_INT_WARP_WIDE_INSTR_OFFSETS
	.align		4
        /*06c4*/ 	.byte	0x04, 0x31
        /*06c6*/ 	.short	(.L_299 - .L_298)


	//   ....[0]....
.L_298:
        /*06c8*/ 	.word	0x00001e10


	//----- nvinfo : EIATTR_COOP_GROUP_MASK_REGIDS
	.align		4
.L_299:
        /*06cc*/ 	.byte	0x04, 0x29
        /*06ce*/ 	.short	(.L_301 - .L_300)


	//   ....[0]....
.L_300:
        /*06d0*/ 	.word	0xffffffff


	//   ....[1]....
        /*06d4*/ 	.word	0xffffffff


	//   ....[2]....
        /*06d8*/ 	.word	0xffffffff


	//   ....[3]....
        /*06dc*/ 	.word	0xffffffff


	//   ....[4]....
        /*06e0*/ 	.word	0xffffffff


	//   ....[5]....
        /*06e4*/ 	.word	0xffffffff


	//   ....[6]....
        /*06e8*/ 	.word	0xffffffff


	//   ....[7]....
        /*06ec*/ 	.word	0xffffffff


	//   ....[8]....
        /*06f0*/ 	.word	0xffffffff


	//   ....[9]....
        /*06f4*/ 	.word	0xffffffff


	//   ....[10]....
        /*06f8*/ 	.word	0xffffffff


	//   ....[11]....
        /*06fc*/ 	.word	0xffffffff


	//   ....[12]....
        /*0700*/ 	.word	0xffffffff


	//   ....[13]....
        /*0704*/ 	.word	0xffffffff


	//   ....[14]....
        /*0708*/ 	.word	0xffffffff


	//   ....[15]....
        /*070c*/ 	.word	0xffffffff


	//   ....[16]....
        /*0710*/ 	.word	0xffffffff


	//   ....[17]....
        /*0714*/ 	.word	0xffffffff


	//   ....[18]....
        /*0718*/ 	.word	0xffffffff


	//   ....[19]....
        /*071c*/ 	.word	0xffffffff


	//   ....[20]....
        /*0720*/ 	.word	0xffffffff


	//   ....[21]....
        /*0724*/ 	.word	0xffffffff


	//   ....[22]....
        /*0728*/ 	.word	0xffffffff


	//   ....[23]....
        /*072c*/ 	.word	0x0500000f


	//   ....[24]....
        /*0730*/ 	.word	0x0500000f


	//   ....[25]....
        /*0734*/ 	.word	0x0500000f


	//   ....[26]....
        /*0738*/ 	.word	0x0500000f


	//   ....[27]....
        /*073c*/ 	.word	0x0500000f


	//----- nvinfo : EIATTR_COOP_GROUP_INSTR_OFFSETS
	.align		4
.L_301:
        /*0740*/ 	.byte	0x04, 0x28
        /*0742*/ 	.short	(.L_303 - .L_302)


	//   ....[0]....
.L_302:
        /*0744*/ 	.word	0x00001ee0


	//   ....[1]....
        /*0748*/ 	.word	0x00001f00


	//   ....[2]....
        /*074c*/ 	.word	0x00001f20


	//   ....[3]....
        /*0750*/ 	.word	0x00001f40


	//   ....[4]....
        /*0754*/ 	.word	0x00001f60


	//   ....[5]....
        /*0758*/ 	.word	0x000096e0


	//   ....[6]....
        /*075c*/ 	.word	0x00009730


	//   ....[7]....
        /*0760*/ 	.word	0x000097b0


	//   ....[8]....
        /*0764*/ 	.word	0x00009810


	//   ....[9]....
        /*0768*/ 	.word	0x00009880


	//   ....[10]....
        /*076c*/ 	.word	0x00009900


	//   ....[11]....
        /*0770*/ 	.word	0x00009920


	//   ....[12]....
        /*0774*/ 	.word	0x00009940


	//   ....[13]....
        /*0778*/ 	.word	0x00009960


	//   ....[14]....
        /*077c*/ 	.word	0x0000a0f0


	//   ....[15]....
        /*0780*/ 	.word	0x0000a170


	//   ....[16]....
        /*0784*/ 	.word	0x0000a1a0


	//   ....[17]....
        /*0788*/ 	.word	0x0000a1f0


	//   ....[18]....
        /*078c*/ 	.word	0x0000a240


	//   ....[19]....
        /*0790*/ 	.word	0x0000a2a0


	//   ....[20]....
        /*0794*/ 	.word	0x0000a2c0


	//   ....[21]....
        /*0798*/ 	.word	0x0000a2e0


	//   ....[22]....
        /*079c*/ 	.word	0x0000a310


	//   ....[23]....
        /*07a0*/ 	.word	0x0000cc10


	//   ....[24]....
        /*07a4*/ 	.word	0x0000cc70


	//   ....[25]....
        /*07a8*/ 	.word	0x0000ccd0


	//   ....[26]....
        /*07ac*/ 	.word	0x0000cd30


	//   ....[27]....
        /*07b0*/ 	.word	0x0000cd90


	//----- nvinfo : EIATTR_SYSCALL_OFFSETS
	.align		4
.L_303:
        /*07b4*/ 	.byte	0x04, 0x46
        /*07b6*/ 	.short	(.L_305 - .L_304)


	//   ....[0]....
.L_304:
        /*07b8*/ 	.word	0x00000f30


	//----- nvinfo : EIATTR_EXIT_INSTR_OFFSETS
	.align		4
.L_305:
        /*07bc*/ 	.byte	0x04, 0x1c
        /*07be*/ 	.short	(.L_307 - .L_306)


	//   ....[0]....
.L_306:
        /*07c0*/ 	.word	0x000000c0


	//   ....[1]....
        /*07c4*/ 	.word	0x0000c990


	//   ....[2]....
        /*07c8*/ 	.word	0x0000ca00


	//   ....[3]....
        /*07cc*/ 	.word	0x0000cbc0


	//----- nvinfo : EIATTR_CRS_STACK_SIZE
	.align		4
.L_307:
        /*07d0*/ 	.byte	0x04, 0x1e
        /*07d2*/ 	.short	(.L_309 - .L_308)
.L_308:
        /*07d4*/ 	.word	0x00000000


	//----- nvinfo : EIATTR_CBANK_PARAM_SIZE
	.align		4
.L_309:
        /*07d8*/ 	.byte	0x03, 0x19
        /*07da*/ 	.short	0x0128


	//----- nvinfo : EIATTR_PARAM_CBANK
	.align		4
        /*07dc*/ 	.byte	0x04, 0x0a
        /*07de*/ 	.short	(.L_311 - .L_310)
	.align		4
.L_310:
        /*07e0*/ 	.word	index@(.nv.constant0._ZN4mmha33masked_multihead_attention_kernelIfLi112ELi128ELi1ELi32ELi256ELb1ELb1EEEv26Multihead_attention_paramsIT_XT5_EE)
        /*07e4*/ 	.short	0x0210
        /*07e6*/ 	.short	0x0128


	//----- nvinfo : EIATTR_SW_WAR
	.align		4
.L_311:
        /*07e8*/ 	.byte	0x04, 0x36
        /*07ea*/ 	.short	(.L_313 - .L_312)
.L_312:
        /*07ec*/ 	.word	0x00000008
.L_313:


//--------------------- .nv.info._ZN4mmha33masked_multihead_attention_kernelIfLi112ELi128ELi2ELi32ELi128ELb1ELb1EEEv26Multihead_attention_paramsIT_XT5_EE --------------------------
	.section	.nv.info._ZN4mmha33masked_multihead_attention_kernelIfLi112ELi128ELi2ELi32ELi128ELb1ELb1EEEv26Multihead_attention_paramsIT_XT5_EE,"",@"SHT_CUDA_INFO"
	.sectionflags	@""
	.align	4


	//----- nvinfo : EIATTR_CUDA_API_VERSION
	.align		4
        /*0000*/ 	.byte	0x04, 0x37
        /*0002*/ 	.short	(.L_315 - .L_314)
.L_314:
        /*0004*/ 	.word	0x00000082


	//----- nvinfo : EIATTR_KPARAM_INFO
	.align		4
.L_315:
        /*0008*/ 	.byte	0x04, 0x17
        /*000a*/ 	.short	(.L_317 - .L_316)
.L_316:
        /*000c*/ 	.word	0x00000000
        /*0010*/ 	.short	0x0000
        /*0012*/ 	.short	0x0000
        /*0014*/ 	.byte	0x00, 0xf0, 0xa1, 0x04


	//----- nvinfo : EIATTR_SPARSE_MMA_MASK
	.align		4
.L_317:
        /*0018*/ 	.byte	0x03, 0x50
        /*001a*/ 	.short	0x0000


	//----- nvinfo : EIATTR_MAXREG_COUNT
	.align		4
        /*001c*/ 	.byte	0x03, 0x1b
        /*001e*/ 	.short	0x00ff


	//----- nvinfo : EIATTR_NUM_BARRIERS
	.align		4
        /*0020*/ 	.byte	0x02, 0x4c
        /*0022*/ 	.byte	0x01
	.zero		1


	//----- nvinfo : EIATTR_EXTERNS
	.align		4
        /*0024*/ 	.byte	0x04, 0x0f
        /*0026*/ 	.short	(.L_319 - .L_318)


	//   ....[0]....
	.align		4
.L_318:
        /*0028*/ 	.word	index@(__assertfail)


	//----- nvinfo : EIATTR_MERCURY_ISA_VERSION
	.align		4
.L_319:
        /*002c*/ 	.byte	0x03, 0x5f
        /*002e*/ 	.short	0x0101


	//----- nvinfo : EIATTR_COOP_GROUP_MASK_REGIDS
	.align		4
        /*0030*/ 	.byte	0x04, 0x29
        /*0032*/ 	.short	(.L_321 - .L_320)


	//   ....[0]....
.L_320:
        /*0034*/ 	.word	0xffffffff


	//   ....[1]....
        /*0038*/ 	.word	0xffffffff


	//   ....[2]....
        /*003c*/ 	.word	0xffffffff


	//   ....[3]....
        /*0040*/ 	.word	0xffffffff


	//   ....[4]....
        /*0044*/ 	.word	0xffffffff


	//   ....[5]....
        /*0048*/ 	.word	0xffffffff


	//   ....[6]....
        /*004c*/ 	.word	0xffffffff


	//   ....[7]....
        /*0050*/ 	.word	0xffffffff


	//   ....[8]....
        /*0054*/ 	.word	0xffffffff


	//   ....[9]....
        /*0058*/ 	.word	0xffffffff


	//   ....[10]....
        /*005c*/ 	.word	0xffffffff


	//   ....[11]....
        /*0060*/ 	.word	0xffffffff


	//   ....[12]....
        /*0064*/ 	.word	0xffffffff


	//   ....[13]....
        /*0068*/ 	.word	0xffffffff


	//   ....[14]....
        /*006c*/ 	.word	0xffffffff


	//   ....[15]....
        /*0070*/ 	.word	0xffffffff


	//   ....[16]....
        /*0074*/ 	.word	0xffffffff


	//   ....[17]....
        /*0078*/ 	.word	0xffffffff


	//   ....[18]....
        /*007c*/ 	.word	0xffffffff


	//   ....[19]....
        /*0080*/ 	.word	0xffffffff


	//   ....[20]....
        /*0084*/ 	.word	0xffffffff


	//   ....[21]....
        /*0088*/ 	.word	0x0500000f


	//   ....[22]....
        /*008c*/ 	.word	0x0500000f


	//   ....[23]....
        /*0090*/ 	.word	0x0500000f


	//   ....[24]....
        /*0094*/ 	.word	0x0500000f


	//   ....[25]....
        /*0098*/ 	.word	0x0500000f


	//   ....[26]....
        /*009c*/ 	.word	0x0500000f


	//   ....[27]....
        /*00a0*/ 	.word	0x0500000f


	//   ....[28]....
        /*00a4*/ 	.word	0x0500000f


	//   ....[29]....
        /*00a8*/ 	.word	0x0500000f


	//   ....[30]....
        /*00ac*/ 	.word	0x0500000f


	//----- nvinfo : EIATTR_COOP_GROUP_INSTR_OFFSETS
	.align		4
.L_321:
        /*00b0*/ 	.byte	0x04, 0x28
        /*00b2*/ 	.short	(.L_323 - .L_322)


	//   ....[0]....
.L_322:
        /*00b4*/ 	.word	0x00001e20


	//   ....[1]....
        /*00b8*/ 	.word	0x00001e40


	//   ....[2]....
        /*00bc*/ 	.word	0x00001e60


	//   ....[3]....
        /*00c0*/ 	.word	0x00001e80


	//   ....[4]....
        /*00c4*/ 	.word	0x00001ea0


	//   ....[5]....
        /*00c8*/ 	.word	0x00007030


	//   ....[6]....
        /*00cc*/ 	.word	0x000072a0


	//   ....[7]....
        /*00d0*/ 	.word	0x000072c0


	//   ....[8]....
        /*00d4*/ 	.word	0x000072e0


	//   ....[9]....
        /*00d8*/ 	.word	0x00007300


	//   ....[10]....
        /*00dc*/ 	.word	0x000074a0


	//   ....[11]....
        /*00e0*/ 	.word	0x000074c0


	//   ....[12]....
        /*00e4*/ 	.word	0x000074e0


	//   ....[13]....
        /*00e8*/ 	.word	0x00007c30


	//   ....[14]....
        /*00ec*/ 	.word	0x00007cb0


	//   ....[15]....
        /*00f0*/ 	.word	0x00007ce0


	//   ....[16]....
        /*00f4*/ 	.word	0x00007d30


	//   ....[17]....
        /*00f8*/ 	.word	0x00007d70


	//   ....[18]....
        /*00fc*/ 	.word	0x00007de0


	//   ....[19]....
        /*0100*/ 	.word	0x00007e00


	//   ....[20]....
        /*0104*/ 	.word	0x00007e30


	//   ....[21]....
        /*0108*/ 	.word	0x0000a550


	//   ....[22]....
        /*010c*/ 	.word	0x0000a5b0


	//   ....[23]....
        /*0110*/ 	.word	0x0000a610


	//   ....[24]....
        /*0114*/ 	.word	0x0000a670


	//   ....[25]....
        /*0118*/ 	.word	0x0000a6d0


	//   ....[26]....
        /*011c*/ 	.word	0x0000a750


	//   ....[27]....
        /*0120*/ 	.word	0x0000a7f0


	//   ....[28]....
        /*0124*/ 	.word	0x0000a870


	//   ....[29]....
        /*0128*/ 	.word	0x0000a8d0


	//   ....[30]....
        /*012c*/ 	.word	0x0000a930


	//----- nvinfo : EIATTR_SYSCALL_OFFSETS
	.align		4
.L_323:
        /*0130*/ 	.byte	0x04, 0x46
        /*0132*/ 	.short	(.L_325 - .L_324)


	//   ....[0]....
.L_324:
        /*0134*/ 	.word	0x00000ea0


	//----- nvinfo : EIATTR_EXIT_INSTR_OFFSETS
	.align		4
.L_325:
        /*0138*/ 	.byte	0x04, 0x1c
        /*013a*/ 	.short	(.L_327 - .L_326)


	//   ....[0]....
.L_326:
        /*013c*/ 	.word	0x000000b0


	//   ....[1]....
        /*0140*/ 	.word	0x0000a2d0


	//   ....[2]....
        /*0144*/ 	.word	0x0000a340


	//   ....[3]....
        /*0148*/ 	.word	0x0000a500


	//----- nvinfo : EIATTR_CRS_STACK_SIZE
	.align		4
.L_327:
        /*014c*/ 	.byte	0x04, 0x1e
        /*014e*/ 	.short	(.L_329 - .L_328)
.L_328:
        /*0150*/ 	.word	0x00000000


	//----- nvinfo : EIATTR_CBANK_PARAM_SIZE
	.align		4
.L_329:
        /*0154*/ 	.byte	0x03, 0x19
        /*0156*/ 	.short	0x0128


	//----- nvinfo : EIATTR_PARAM_CBANK
	.align		4
        /*0158*/ 	.byte	0x04, 0x0a
        /*015a*/ 	.short	(.L_331 - .L_330)
	.align		4
.L_330:
        /*015c*/ 	.word	index@(.nv.constant0._ZN4mmha33masked_multihead_attention_kernelIfLi112ELi128ELi2ELi32ELi128ELb1ELb1EEEv26Multihead_attention_paramsIT_XT5_EE)
        /*0160*/ 	.short	0x0210
        /*0162*/ 	.short	0x0128


	//----- nvinfo : EIATTR_SW_WAR
	.align		4
.L_331:
        /*0164*/ 	.byte	0x04, 0x36
        /*0166*/ 	.short	(.L_333 - .L_332)
.L_332:
        /*0168*/ 	.word	0x00000008
.L_333:


//--------------------- .nv.info._ZN4mmha33masked_multihead_attention_kernelIfLi112ELi128ELi4ELi32ELi64ELb1ELb1EEEv26Multihead_attention_paramsIT_XT5_EE --------------------------
	.section	.nv.info._ZN4mmha33masked_multihead_attention_kernelIfLi112ELi128ELi4ELi32ELi64ELb1ELb1EEEv26Multihead_attention_paramsIT_XT5_EE,"",@"SHT_CUDA_INFO"
	.sectionflags	@""
	.align	4


	//----- nvinfo : EIATTR_CUDA_API_VERSION
	.align		4
        /*0000*/ 	.byte	0x04, 0x37
        /*0002*/ 	.short	(.L_335 - .L_334)
.L_334:
        /*0004*/ 	.word	0x00000082


	//----- nvinfo : EIATTR_KPARAM_INFO
	.align		4
.L_335:
        /*0008*/ 	.byte	0x04, 0x17
        /*000a*/ 	.short	(.L_337 - .L_336)
.L_336:
        /*000c*/ 	.word	0x00000000
        /*0010*/ 	.short	0x0000
        /*0012*/ 	.short	0x0000
        /*0014*/ 	.byte	0x00, 0xf0, 0xa1, 0x04


	//----- nvinfo : EIATTR_SPARSE_MMA_MASK
	.align		4
.L_337:
        /*0018*/ 	.byte	0x03, 0x50
        /*001a*/ 	.short	0x0000


	//----- nvinfo : EIATTR_MAXREG_COUNT
	.align		4
        /*001c*/ 	.byte	0x03, 0x1b
        /*001e*/ 	.short	0x00ff


	//----- nvinfo : EIATTR_NUM_BARRIERS
	.align		4
        /*0020*/ 	.byte	0x02, 0x4c
        /*0022*/ 	.byte	0x01
	.zero		1


	//----- nvinfo : EIATTR_EXTERNS
	.align		4
        /*0024*/ 	.byte	0x04, 0x0f
        /*0026*/ 	.short	(.L_339 - .L_338)


	//   ....[0]....
	.align		4
.L_338:
        /*0028*/ 	.word	index@(__assertfail)


	//----- nvinfo : EIATTR_MERCURY_ISA_VERSION
	.align		4
.L_339:
        /*002c*/ 	.byte	0x03, 0x5f
        /*002e*/ 	.short	0x0101


	//----- nvinfo : EIATTR_COOP_GROUP_MASK_REGIDS
	.align		4
        /*0030*/ 	.byte	0x04, 0x29
        /*0032*/ 	.short	(.L_341 - .L_340)


	//   ....[0]....
.L_340:
        /*0034*/ 	.word	0xffffffff


	//   ....[1]....
        /*0038*/ 	.word	0xffffffff


	//   ....[2]....
        /*003c*/ 	.word	0xffffffff


	//   ....[3]....
        /*0040*/ 	.word	0xffffffff


	//   ....[4]....
        /*0044*/ 	.word	0xffffffff


	//   ....[5]....
        /*0048*/ 	.word	0xffffffff


	//   ....[6]....
        /*004c*/ 	.word	0xffffffff


	//   ....[7]....
        /*0050*/ 	.word	0xffffffff


	//   ....[8]....
        /*0054*/ 	.word	0xffffffff


	//   ....[9]....
        /*0058*/ 	.word	0xffffffff


	//   ....[10]....
        /*005c*/ 	.word	0xffffffff


	//   ....[11]....
        /*0060*/ 	.word	0xffffffff


	//   ....[12]....
        /*0064*/ 	.word	0xffffffff


	//   ....[13]....
        /*0068*/ 	.word	0xffffffff


	//   ....[14]....
        /*006c*/ 	.word	0xffffffff


	//   ....[15]....
        /*0070*/ 	.word	0xffffffff


	//   ....[16]....
        /*0074*/ 	.word	0xffffffff


	//   ....[17]....
        /*0078*/ 	.word	0xffffffff


	//   ....[18]....
        /*007c*/ 	.word	0xffffffff


	//   ....[19]....
        /*0080*/ 	.word	0x0500000f


	//   ....[20]....
        /*0084*/ 	.word	0x0500000f


	//   ....[21]....
        /*0088*/ 	.word	0x0500000f


	//   ....[22]....
        /*008c*/ 	.word	0x0500000f


	//   ....[23]....
        /*0090*/ 	.word	0x0500000f


	//   ....[24]....
        /*0094*/ 	.word	0x0500000f


	//   ....[25]....
        /*0098*/ 	.word	0x0500000f


	//   ....[26]....
        /*009c*/ 	.word	0x0500000f


	//   ....[27]....
        /*00a0*/ 	.word	0x0500000f


	//   ....[28]....
        /*00a4*/ 	.word	0x0500000f


	//----- nvinfo : EIATTR_COOP_GROUP_INSTR_OFFSETS
	.align		4
.L_341:
        /*00a8*/ 	.byte	0x04, 0x28
        /*00aa*/ 	.short	(.L_343 - .L_342)


	//   ....[0]....
.L_342:
        /*00ac*/ 	.word	0x00001e10


	//   ....[1]....
        /*00b0*/ 	.word	0x00001e30


	//   ....[2]....
        /*00b4*/ 	.word	0x00001e50


	//   ....[3]....
        /*00b8*/ 	.word	0x00001e70


	//   ....[4]....
        /*00bc*/ 	.word	0x00001e90


	//   ....[5]....
        /*00c0*/ 	.word	0x00006c30


	//   ....[6]....
        /*00c4*/ 	.word	0x00006c50


	//   ....[7]....
        /*00c8*/ 	.word	0x00006ed0


	//   ....[8]....
        /*00cc*/ 	.word	0x00006ef0


	//   ....[9]....
        /*00d0*/ 	.word	0x00006f10


	//   ....[10]....
        /*00d4*/ 	.word	0x000070a0


	//   ....[11]....
        /*00d8*/ 	.word	0x000070c0


	//   ....[12]....
        /*00dc*/ 	.word	0x00007820


	//   ....[13]....
        /*00e0*/ 	.word	0x000078a0


	//   ....[14]....
        /*00e4*/ 	.word	0x000078d0


	//   ....[15]....
        /*00e8*/ 	.word	0x00007920


	//   ....[16]....
        /*00ec*/ 	.word	0x00007970


	//   ....[17]....
        /*00f0*/ 	.word	0x000079d0


	//   ....[18]....
        /*00f4*/ 	.word	0x00007a00


	//   ....[19]....
        /*00f8*/ 	.word	0x0000a040


	//   ....[20]....
        /*00fc*/ 	.word	0x0000a0a0


	//   ....[21]....
        /*0100*/ 	.word	0x0000a100


	//   ....[22]....
        /*0104*/ 	.word	0x0000a160


	//   ....[23]....
        /*0108*/ 	.word	0x0000a1c0


	//   ....[24]....
        /*010c*/ 	.word	0x0000a240


	//   ....[25]....
        /*0110*/ 	.word	0x0000a2c0


	//   ....[26]....
        /*0114*/ 	.word	0x0000a350


	//   ....[27]....
        /*0118*/ 	.word	0x0000a3d0


	//   ....[28]....
        /*011c*/ 	.word	0x0000a430


	//----- nvinfo : EIATTR_SYSCALL_OFFSETS
	.align		4
.L_343:
        /*0120*/ 	.byte	0x04, 0x46
        /*0122*/ 	.short	(.L_345 - .L_344)


	//   ....[0]....
.L_344:
        /*0124*/ 	.word	0x00000e90


	//----- nvinfo : EIATTR_EXIT_INSTR_OFFSETS
	.align		4
.L_345:
        /*0128*/ 	.byte	0x04, 0x1c
        /*012a*/ 	.short	(.L_347 - .L_346)


	//   ....[0]....
.L_346:
        /*012c*/ 	.word	0x000000b0


	//   ....[1]....
        /*0130*/ 	.word	0x00009dc0


	//   ....[2]....
        /*0134*/ 	.word	0x00009e30


	//   ....[3]....
        /*0138*/ 	.word	0x00009ff0


	//----- nvinfo : EIATTR_CRS_STACK_SIZE
	.align		4
.L_347:
        /*013c*/ 	.byte	0x04, 0x1e
        /*013e*/ 	.short	(.L_349 - .L_348)
.L_348:
        /*0140*/ 	.word	0x00000000


	//----- nvinfo : EIATTR_CBANK_PARAM_SIZE
	.align		4
.L_349:
        /*0144*/ 	.byte	0x03, 0x19
        /*0146*/ 	.short	0x0128


	//----- nvinfo : EIATTR_PARAM_CBANK
	.align		4
        /*0148*/ 	.byte	0x04, 0x0a
        /*014a*/ 	.short	(.L_351 - .L_350)
	.align		4
.L_350:
        /*014c*/ 	.word	index@(.nv.constant0._ZN4mmha33masked_multihead_attention_kernelIfLi112ELi128ELi4ELi32ELi64ELb1ELb1EEEv26Multihead_attention_paramsIT_XT5_EE)
        /*0150*/ 	.short	0x0210
        /*0152*/ 	.short	0x0128


	//----- nvinfo : EIATTR_SW_WAR
	.align		4
.L_351:
        /*0154*/ 	.byte	0x04, 0x36
        /*0156*/ 	.short	(.L_353 - .L_352)
.L_352:
        /*0158*/ 	.word	0x00000008
.L_353:


//--------------------- .nv.info._ZN4mmha33masked_multihead_attention_kernelIfLi112ELi128ELi1ELi32ELi256ELb1ELb0EEEv26Multihead_attention_paramsIT_XT5_EE --------------------------
	.section	.nv.info._ZN4mmha33masked_multihead_attention_kernelIfLi112ELi128ELi1ELi32ELi256ELb1ELb0EEEv26Multihead_attention_paramsIT_XT5_EE,"",@"SHT_CUDA_INFO"
	.sectionflags	@""
	.align	4


	//----- nvinfo : EIATTR_CUDA_API_VERSION
	.align		4
        /*0000*/ 	.byte	0x04, 0x37
        /*0002*/ 	.short	(.L_355 - .L_354)
.L_354:
        /*0004*/ 	.word	0x00000082


	//----- nvinfo : EIATTR_KPARAM_INFO
	.align		4
.L_355:
        /*0008*/ 	.byte	0x04, 0x17
        /*000a*/ 	.short	(.L_357 - .L_356)
.L_356:
        /*000c*/ 	.word	0x00000000
        /*0010*/ 	.short	0x0000
        /*0012*/ 	.short	0x0000
        /*0014*/ 	.byte	0x00, 0xf0, 0xa1, 0x04


	//----- nvinfo : EIATTR_SPARSE_MMA_MASK
	.align		4
.L_357:
        /*0018*/ 	.byte	0x03, 0x50
        /*001a*/ 	.short	0x0000


	//----- nvinfo : EIATTR_MAXREG_COUNT
	.align		4
        /*001c*/ 	.byte	0x03, 0x1b
        /*001e*/ 	.short	0x00ff


	//----- nvinfo : EIATTR_NUM_BARRIERS
	.align		4
        /*0020*/ 	.byte	0x02, 0x4c
        /*0022*/ 	.byte	0x01
	.zero		1


	//----- nvinfo : EIATTR_EXTERNS
	.align		4
        /*0024*/ 	.byte	0x04, 0x0f
        /*0026*/ 	.short	(.L_359 - .L_358)


	//   ....[0]....
	.align		4
.L_358:
        /*0028*/ 	.word	index@(__assertfail)


	//----- nvinfo : EIATTR_ANNOTATIONS
	.align		4
.L_359:
        /*002c*/ 	.byte	0x04, 0x55
        /*002e*/ 	.short	(.L_361 - .L_360)


	//   ....[0]....
.L_360:
        /* <DEDUP_REMOVED lines=100> */


	//----- nvinfo : EIATTR_MERCURY_ISA_VERSION
	.align		4
.L_361:
        /*0660*/ 	.byte	0x03, 0x5f
        /*0662*/ 	.short	0x0101


	//----- nvinfo : EIATTR_INT_WARP_WIDE_INSTR_OFFSETS
	.align		4
        /*0664*/ 	.byte	0x04, 0x31
        /*0666*/ 	.short	(.L_363 - .L_362)


	//   ....[0]....
.L_362:
        /*0668*/ 	.word	0x00001e20


	//----- nvinfo : EIATTR_COOP_GROUP_MASK_REGIDS
	.align		4
.L_363:
        /*066c*/ 	.byte	0x04, 0x29
        /*066e*/ 	.short	(.L_365 - .L_364)


	//   ....[0]....
.L_364:
        /*0670*/ 	.word	0xffffffff


	//   ....[1]....
        /*0674*/ 	.word	0xffffffff


	//   ....[2]....
        /*0678*/ 	.word	0xffffffff


	//   ....[3]....
        /*067c*/ 	.word	0xffffffff


	//   ....[4]....
        /*0680*/ 	.word	0xffffffff


	//   ....[5]....
        /*0684*/ 	.word	0xffffffff


	//   ....[6]....
        /*0688*/ 	.word	0xffffffff


	//   ....[7]....
        /*068c*/ 	.word	0xffffffff


	//   ....[8]....
        /*0690*/ 	.word	0xffffffff


	//   ....[9]....
        /*0694*/ 	.word	0xffffffff


	//   ....[10]....
        /*0698*/ 	.word	0xffffffff


	//   ....[11]....
        /*069c*/ 	.word	0xffffffff


	//   ....[12]....
        /*06a0*/ 	.word	0xffffffff


	//   ....[13]....
        /*06a4*/ 	.word	0xffffffff


	//   ....[14]....
        /*06a8*/ 	.word	0xffffffff


	//   ....[15]....
        /*06ac*/ 	.word	0xffffffff


	//   ....[16]....
        /*06b0*/ 	.word	0xffffffff


	//   ....[17]....
        /*06b4*/ 	.word	0xffffffff


	//   ....[18]....
        /*06b8*/ 	.word	0xffffffff


	//   ....[19]....
        /*06bc*/ 	.word	0xffffffff


	//   ....[20]....
        /*06c0*/ 	.word	0xffffffff


	//   ....[21]....
        /*06c4*/ 	.word	0xffffffff


	//   ....[22]....
        /*06c8*/ 	.word	0xffffffff


	//   ....[23]....
        /*06cc*/ 	.word	0x0500000f


	//   ....[24]....
        /*06d0*/ 	.word	0x0500000f


	//   ....[25]....
        /*06d4*/ 	.word	0x0500000f


	//   ....[26]....
        /*06d8*/ 	.word	0x0500000f


	//   ....[27]....
        /*06dc*/ 	.word	0x0500000f


	//----- nvinfo : EIATTR_COOP_GROUP_INSTR_OFFSETS
	.align		4
.L_365:
        /*06e0*/ 	.byte	0x04, 0x28
        /*06e2*/ 	.short	(.L_367 - .L_366)


	//   ....[0]....
.L_366:
        /*06e4*/ 	.word	0x00001ef0


	//   ....[1]....
        /*06e8*/ 	.word	0x00001f10


	//   ....[2]....
        /*06ec*/ 	.word	0x00001f30


	//   ....[3]....
        /*06f0*/ 	.word	0x00001f50


	//   ....[4]....
        /*06f4*/ 	.word	0x00001f70


	//   ....[5]....
        /*06f8*/ 	.word	0x000087e0


	//   ....[6]....
        /*06fc*/ 	.word	0x00008830


	//   ....[7]....
        /*0700*/ 	.word	0x00008860


	//   ....[8]....
        /*0704*/ 	.word	0x00008900


	//   ....[9]....
        /*0708*/ 	.word	0x00008940


	//   ....[10]....
        /*070c*/ 	.word	0x000089e0


	//   ....[11]....
        /*0710*/ 	.word	0x00008a00


	//   ....[12]....
        /*0714*/ 	.word	0x00008a30


	//   ....[13]....
        /*0718*/ 	.word	0x00008a60


	//   ....[14]....
        /*071c*/ 	.word	0x000091f0


	//   ....[15]....
        /*0720*/ 	.word	0x00009270


	//   ....[16]....
        /*0724*/ 	.word	0x000092a0


	//   ....[17]....
        /*0728*/ 	.word	0x000092f0


	//   ....[18]....
        /*072c*/ 	.word	0x00009340


	//   ....[19]....
        /*0730*/ 	.word	0x000093b0


	//   ....[20]....
        /*0734*/ 	.word	0x000093d0


	//   ....[21]....
        /*0738*/ 	.word	0x000093f0


	//   ....[22]....
        /*073c*/ 	.word	0x00009410


	//   ....[23]....
        /*0740*/ 	.word	0x0000b980


	//   ....[24]....
        /*0744*/ 	.word	0x0000b9e0


	//   ....[25]....
        /*0748*/ 	.word	0x0000ba40


	//   ....[26]....
        /*074c*/ 	.word	0x0000baa0


	//   ....[27]....
        /*0750*/ 	.word	0x0000bb00


	//----- nvinfo : EIATTR_SYSCALL_OFFSETS
	.align		4
.L_367:
        /*0754*/ 	.byte	0x04, 0x46
        /*0756*/ 	.short	(.L_369 - .L_368)


	//   ....[0]....
.L_368:
        /*0758*/ 	.word	0x00000f40


	//----- nvinfo : EIATTR_EXIT_INSTR_OFFSETS
	.align		4
.L_369:
        /*075c*/ 	.byte	0x04, 0x1c
        /*075e*/ 	.short	(.L_371 - .L_370)


	//   ....[0]....
.L_370:
        /*0760*/ 	.word	0x000000c0


	//   ....[1]....
        /*0764*/ 	.word	0x0000b700


	//   ....[2]....
        /*0768*/ 	.word	0x0000b770


	//   ....[3]....
        /*076c*/ 	.word	0x0000b930


	//----- nvinfo : EIATTR_CRS_STACK_SIZE
	.align		4
.L_371:
        /*0770*/ 	.byte	0x04, 0x1e
        /*0772*/ 	.short	(.L_373 - .L_372)
.L_372:
        /*0774*/ 	.word	0x00000000


	//----- nvinfo : EIATTR_CBANK_PARAM_SIZE
	.align		4
.L_373:
        /*0778*/ 	.byte	0x03, 0x19
        /*077a*/ 	.short	0x0128


	//----- nvinfo : EIATTR_PARAM_CBANK
	.align		4
        /*077c*/ 	.byte	0x04, 0x0a
        /*077e*/ 	.short	(.L_375 - .L_374)
	.align		4
.L_374:
        /*0780*/ 	.word	index@(.nv.constant0._ZN4mmha33masked_multihead_attention_kernelIfLi112ELi128ELi1ELi32ELi256ELb1ELb0EEEv26Multihead_attention_paramsIT_XT5_EE)
        /*0784*/ 	.short	0x0210
        /*0786*/ 	.short	0x0128


	//----- nvinfo : EIATTR_SW_WAR
	.align		4
.L_375:
        /*0788*/ 	.byte	0x04, 0x36
        /*078a*/ 	.short	(.L_377 - .L_376)
.L_376:
        /*078c*/ 	.word	0x00000008
.L_377:


//--------------------- .nv.info._ZN4mmha33masked_multihead_attention_kernelIfLi112ELi128ELi2ELi32ELi128ELb1ELb0EEEv26Multihead_attention_paramsIT_XT5_EE --------------------------
	.section	.nv.info._ZN4mmha33masked_multihead_attention_kernelIfLi112ELi128ELi2ELi32ELi128ELb1ELb0EEEv26Multihead_attention_paramsIT_XT5_EE,"",@"SHT_CUDA_INFO"
	.sectionflags	@""
	.align	4


	//----- nvinfo : EIATTR_CUDA_API_VERSION
	.align		4
        /*0000*/ 	.byte	0x04, 0x37
        /*0002*/ 	.short	(.L_379 - .L_378)
.L_378:
        /*0004*/ 	.word	0x00000082


	//----- nvinfo : EIATTR_KPARAM_INFO
	.align		4
.L_379:
        /*0008*/ 	.byte	0x04, 0x17
        /*000a*/ 	.short	(.L_381 - .L_380)
.L_380:
        /*000c*/ 	.word	0x00000000
        /*0010*/ 	.short	0x0000
        /*0012*/ 	.short	0x0000
        /*0014*/ 	.byte	0x00, 0xf0, 0xa1, 0x04


	//----- nvinfo : EIATTR_SPARSE_MMA_MASK
	.align		4
.L_381:
        /*0018*/ 	.byte	0x03, 0x50
        /*001a*/ 	.short	0x0000


	//----- nvinfo : EIATTR_MAXREG_COUNT
	.align		4
        /*001c*/ 	.byte	0x03, 0x1b
        /*001e*/ 	.short	0x00ff


	//----- nvinfo : EIATTR_NUM_BARRIERS
	.align		4
        /*0020*/ 	.byte	0x02, 0x4c
        /*0022*/ 	.byte	0x01
	.zero		1


	//----- nvinfo : EIATTR_EXTERNS
	.align		4
        /*0024*/ 	.byte	0x04, 0x0f
        /*0026*/ 	.short	(.L_383 - .L_382)


	//   ....[0]....
	.align		4
.L_382:
        /*0028*/ 	.word	index@(__assertfail)


	//----- nvinfo : EIATTR_MERCURY_ISA_VERSION
	.align		4
.L_383:
        /*002c*/ 	.byte	0x03, 0x5f
        /*002e*/ 	.short	0x0101


	//----- nvinfo : EIATTR_COOP_GROUP_MASK_REGIDS
	.align		4
        /*0030*/ 	.byte	0x04, 0x29
        /*0032*/ 	.short	(.L_385 - .L_384)


	//   ....[0]....
.L_384:
        /*0034*/ 	.word	0xffffffff


	//   ....[1]....
        /*0038*/ 	.word	0xffffffff


	//   ....[2]....
        /*003c*/ 	.word	0xffffffff


	//   ....[3]....
        /*0040*/ 	.word	0xffffffff


	//   ....[4]....
        /*0044*/ 	.word	0xffffffff


	//   ....[5]....
        /*0048*/ 	.word	0xffffffff


	//   ....[6]....
        /*004c*/ 	.word	0xffffffff


	//   ....[7]....
        /*0050*/ 	.word	0xffffffff


	//   ....[8]....
        /*0054*/ 	.word	0xffffffff


	//   ....[9]....
        /*0058*/ 	.word	0xffffffff


	//   ....[10]....
        /*005c*/ 	.word	0xffffffff


	//   ....[11]....
        /*0060*/ 	.word	0xffffffff


	//   ....[12]....
        /*0064*/ 	.word	0xffffffff


	//   ....[13]....
        /*0068*/ 	.word	0xffffffff


	//   ....[14]....
        /*006c*/ 	.word	0xffffffff


	//   ....[15]....
        /*0070*/ 	.word	0xffffffff


	//   ....[16]....
        /*0074*/ 	.word	0xffffffff


	//   ....[17]....
        /*0078*/ 	.word	0xffffffff


	//   ....[18]....
        /*007c*/ 	.word	0xffffffff


	//   ....[19]....
        /*0080*/ 	.word	0xffffffff


	//   ....[20]....
        /*0084*/ 	.word	0xffffffff


	//   ....[21]....
        /*0088*/ 	.word	0x0500000f


	//   ....[22]....
        /*008c*/ 	.word	0x0500000f


	//   ....[23]....
        /*0090*/ 	.word	0x0500000f


	//   ....[24]....
        /*0094*/ 	.word	0x0500000f


	//   ....[25]....
        /*0098*/ 	.word	0x0500000f


	//   ....[26]....
        /*009c*/ 	.word	0x0500000f


	//   ....[27]....
        /*00a0*/ 	.word	0x0500000f


	//   ....[28]....
        /*00a4*/ 	.word	0x0500000f


	//   ....[29]....
        /*00a8*/ 	.word	0x0500000f


	//   ....[30]....
        /*00ac*/ 	.word	0x0500000f


	//----- nvinfo : EIATTR_COOP_GROUP_INSTR_OFFSETS
	.align		4
.L_385:
        /*00b0*/ 	.byte	0x04, 0x28
        /*00b2*/ 	.short	(.L_387 - .L_386)


	//   ....[0]....
.L_386:
        /*00b4*/ 	.word	0x00001e20


	//   ....[1]....
        /*00b8*/ 	.word	0x00001e40


	//   ....[2]....
        /*00bc*/ 	.word	0x00001e60


	//   ....[3]....
        /*00c0*/ 	.word	0x00001e80


	//   ....[4]....
        /*00c4*/ 	.word	0x00001ea0


	//   ....[5]....
        /*00c8*/ 	.word	0x000069e0


	//   ....[6]....
        /*00cc*/ 	.word	0x00006c50


	//   ....[7]....
        /*00d0*/ 	.word	0x00006c70


	//   ....[8]....
        /*00d4*/ 	.word	0x00006c90


	//   ....[9]....
        /*00d8*/ 	.word	0x00006cb0


	//   ....[10]....
        /*00dc*/ 	.word	0x00006e50


	//   ....[11]....
        /*00e0*/ 	.word	0x00006e70


	//   ....[12]....
        /*00e4*/ 	.word	0x00006e90


	//   ....[13]....
        /*00e8*/ 	.word	0x000075e0


	//   ....[14]....
        /*00ec*/ 	.word	0x00007660


	//   ....[15]....
        /*00f0*/ 	.word	0x00007690


	//   ....[16]....
        /*00f4*/ 	.word	0x000076e0


	//   ....[17]....
        /*00f8*/ 	.word	0x00007720


	//   ....[18]....
        /*00fc*/ 	.word	0x00007790


	//   ....[19]....
        /*0100*/ 	.word	0x000077b0


	//   ....[20]....
        /*0104*/ 	.word	0x000077e0


	//   ....[21]....
        /*0108*/ 	.word	0x00009b00


	//   ....[22]....
        /*010c*/ 	.word	0x00009b60


	//   ....[23]....
        /*0110*/ 	.word	0x00009bc0


	//   ....[24]....
        /*0114*/ 	.word	0x00009c20


	//   ....[25]....
        /*0118*/ 	.word	0x00009c80


	//   ....[26]....
        /*011c*/ 	.word	0x00009d00


	//   ....[27]....
        /*0120*/ 	.word	0x00009da0


	//   ....[28]....
        /*0124*/ 	.word	0x00009e20


	//   ....[29]....
        /*0128*/ 	.word	0x00009e80


	//   ....[30]....
        /*012c*/ 	.word	0x00009ee0


	//----- nvinfo : EIATTR_SYSCALL_OFFSETS
	.align		4
.L_387:
        /*0130*/ 	.byte	0x04, 0x46
        /*0132*/ 	.short	(.L_389 - .L_388)


	//   ....[0]....
.L_388:
        /*0134*/ 	.word	0x00000ea0


	//----- nvinfo : EIATTR_EXIT_INSTR_OFFSETS
	.align		4
.L_389:
        /*0138*/ 	.byte	0x04, 0x1c
        /*013a*/ 	.short	(.L_391 - .L_390)


	//   ....[0]....
.L_390:
        /*013c*/ 	.word	0x000000b0


	//   ....[1]....
        /*0140*/ 	.word	0x00009880


	//   ....[2]....
        /*0144*/ 	.word	0x000098f0


	//   ....[3]....
        /*0148*/ 	.word	0x00009ab0


	//----- nvinfo : EIATTR_CRS_STACK_SIZE
	.align		4
.L_391:
        /*014c*/ 	.byte	0x04, 0x1e
        /*014e*/ 	.short	(.L_393 - .L_392)
.L_392:
        /*0150*/ 	.word	0x00000000


	//----- nvinfo : EIATTR_CBANK_PARAM_SIZE
	.align		4
.L_393:
        /*0154*/ 	.byte	0x03, 0x19
        /*0156*/ 	.short	0x0128


	//----- nvinfo : EIATTR_PARAM_CBANK
	.align		4
        /*0158*/ 	.byte	0x04, 0x0a
        /*015a*/ 	.short	(.L_395 - .L_394)
	.align		4
.L_394:
        /*015c*/ 	.word	index@(.nv.constant0._ZN4mmha33masked_multihead_attention_kernelIfLi112ELi128ELi2ELi32ELi128ELb1ELb0EEEv26Multihead_attention_paramsIT_XT5_EE)
        /*0160*/ 	.short	0x0210
        /*0162*/ 	.short	0x0128


	//----- nvinfo : EIATTR_SW_WAR
	.align		4
.L_395:
        /*0164*/ 	.byte	0x04, 0x36
        /*0166*/ 	.short	(.L_397 - .L_396)
.L_396:
        /*0168*/ 	.word	0x00000008
.L_397:


//--------------------- .nv.info._ZN4mmha33masked_multihead_attention_kernelIfLi112ELi128ELi4ELi32ELi64ELb1ELb0EEEv26Multihead_attention_paramsIT_XT5_EE --------------------------
	.section	.nv.info._ZN4mmha33masked_multihead_attention_kernelIfLi112ELi128ELi4ELi32ELi64ELb1ELb0EEEv26Multihead_attention_paramsIT_XT5_EE,"",@"SHT_CUDA_INFO"
	.sectionflags	@""
	.align	4


	//----- nvinfo : EIATTR_CUDA_API_VERSION
	.align		4
        /*0000*/ 	.byte	0x04, 0x37
        /*0002*/ 	.short	(.L_399 - .L_398)
.L_398:
        /*0004*/ 	.word	0x00000082


	//----- nvinfo : EIATTR_KPARAM_INFO
	.align		4
.L_399:
        /*0008*/ 	.byte	0x04, 0x17
        /*000a*/ 	.short	(.L_401 - .L_400)
.L_400:
        /*000c*/ 	.word	0x00000000
        /*0010*/ 	.short	0x0000
        /*0012*/ 	.short	0x0000
        /*0014*/ 	.byte	0x00, 0xf0, 0xa1, 0x04


	//----- nvinfo : EIATTR_SPARSE_MMA_MASK
	.align		4
.L_401:
        /*0018*/ 	.byte	0x03, 0x50
        /*001a*/ 	.short	0x0000


	//----- nvinfo : EIATTR_MAXREG_COUNT
	.align		4
        /*001c*/ 	.byte	0x03, 0x1b
        /*001e*/ 	.short	0x00ff


	//----- nvinfo : EIATTR_NUM_BARRIERS
	.align		4
        /*0020*/ 	.byte	0x02, 0x4c
        /*0022*/ 	.byte	0x01
	.zero		1


	//----- nvinfo : EIATTR_EXTERNS
	.align		4
        /*0024*/ 	.byte	0x04, 0x0f
        /*0026*/ 	.short	(.L_403 - .L_402)


	//   ....[0]....
	.align		4
.L_402:
        /*0028*/ 	.word	index@(__assertfail)


	//----- nvinfo : EIATTR_MERCURY_ISA_VERSION
	.align		4
.L_403:
        /*002c*/ 	.byte	0x03, 0x5f
        /*002e*/ 	.short	0x0101


	//----- nvinfo : EIATTR_COOP_GROUP_MASK_REGIDS
	.align		4
        /*0030*/ 	.byte	0x04, 0x29
        /*0032*/ 	.short	(.L_405 - .L_404)


	//   ....[0]....
.L_404:
        /*0034*/ 	.word	0xffffffff


	//   ....[1]....
        /*0038*/ 	.word	0xffffffff


	//   ....[2]....
        /*003c*/ 	.word	0xffffffff


	//   ....[3]....
        /*0040*/ 	.word	0xffffffff


	//   ....[4]....
        /*0044*/ 	.word	0xffffffff


	//   ....[5]....
        /*0048*/ 	.word	0xffffffff


	//   ....[6]....
        /*004c*/ 	.word	0xffffffff


	//   ....[7]....
        /*0050*/ 	.word	0xffffffff


	//   ....[8]....
        /*0054*/ 	.word	0xffffffff


	//   ....[9]....
        /*0058*/ 	.word	0xffffffff


	//   ....[10]....
        /*005c*/ 	.word	0xffffffff


	//   ....[11]....
        /*0060*/ 	.word	0xffffffff


	//   ....[12]....
        /*0064*/ 	.word	0xffffffff


	//   ....[13]....
        /*0068*/ 	.word	0xffffffff


	//   ....[14]....
        /*006c*/ 	.word	0xffffffff


	//   ....[15]....
        /*0070*/ 	.word	0xffffffff


	//   ....[16]....
        /*0074*/ 	.word	0xffffffff


	//   ....[17]....
        /*0078*/ 	.word	0xffffffff


	//   ....[18]....
        /*007c*/ 	.word	0xffffffff


	//   ....[19]....
        /*0080*/ 	.word	0x0500000f


	//   ....[20]....
        /*0084*/ 	.word	0x0500000f


	//   ....[21]....
        /*0088*/ 	.word	0x0500000f


	//   ....[22]....
        /*008c*/ 	.word	0x0500000f


	//   ....[23]....
        /*0090*/ 	.word	0x0500000f


	//   ....[24]....
        /*0094*/ 	.word	0x0500000f


	//   ....[25]....
        /*0098*/ 	.word	0x0500000f


	//   ....[26]....
        /*009c*/ 	.word	0x0500000f


	//   ....[27]....
        /*00a0*/ 	.word	0x0500000f


	//   ....[28]....
        /*00a4*/ 	.word	0x0500000f


	//----- nvinfo : EIATTR_COOP_GROUP_INSTR_OFFSETS
	.align		4
.L_405:
        /*00a8*/ 	.byte	0x04, 0x28
        /*00aa*/ 	.short	(.L_407 - .L_406)


	//   ....[0]....
.L_406:
        /*00ac*/ 	.word	0x00001e10


	//   ....[1]....
        /*00b0*/ 	.word	0x00001e30


	//   ....[2]....
        /*00b4*/ 	.word	0x00001e50


	//   ....[3]....
        /*00b8*/ 	.word	0x00001e70


	//   ....[4]....
        /*00bc*/ 	.word	0x00001e90


	//   ....[5]....
        /*00c0*/ 	.word	0x000063b0


	//   ....[6]....
        /*00c4*/ 	.word	0x000063d0


	//   ....[7]....
        /*00c8*/ 	.word	0x00006650


	//   ....[8]....
        /*00cc*/ 	.word	0x00006670


	//   ....[9]....
        /*00d0*/ 	.word	0x00006690


	//   ....[10]....
        /*00d4*/ 	.word	0x00006820


	//   ....[11]....
        /*00d8*/ 	.word	0x00006840


	//   ....[12]....
        /*00dc*/ 	.word	0x00006fa0


	//   ....[13]....
        /*00e0*/ 	.word	0x00007020


	//   ....[14]....
        /*00e4*/ 	.word	0x00007050


	//   ....[15]....
        /*00e8*/ 	.word	0x000070a0


	//   ....[16]....
        /*00ec*/ 	.word	0x000070f0


	//   ....[17]....
        /*00f0*/ 	.word	0x00007150


	//   ....[18]....
        /*00f4*/ 	.word	0x00007180


	//   ....[19]....
        /*00f8*/ 	.word	0x000093d0


	//   ....[20]....
        /*00fc*/ 	.word	0x00009430


	//   ....[21]....
        /*0100*/ 	.word	0x00009490


	//   ....[22]....
        /*0104*/ 	.word	0x000094f0


	//   ....[23]....
        /*0108*/ 	.word	0x00009550


	//   ....[24]....
        /*010c*/ 	.word	0x000095d0


	//   ....[25]....
        /*0110*/ 	.word	0x00009650


	//   ....[26]....
        /*0114*/ 	.word	0x000096e0


	//   ....[27]....
        /*0118*/ 	.word	0x00009760


	//   ....[28]....
        /*011c*/ 	.word	0x000097c0


	//----- nvinfo : EIATTR_SYSCALL_OFFSETS
	.align		4
.L_407:
        /*0120*/ 	.byte	0x04, 0x46
        /*0122*/ 	.short	(.L_409 - .L_408)


	//   ....[0]....
.L_408:
        /*0124*/ 	.word	0x00000e90


	//----- nvinfo : EIATTR_EXIT_INSTR_OFFSETS
	.align		4
.L_409:
        /*0128*/ 	.byte	0x04, 0x1c
        /*012a*/ 	.short	(.L_411 - .L_410)


	//   ....[0]....
.L_410:
        /*012c*/ 	.word	0x000000b0


	//   ....[1]....
        /*0130*/ 	.word	0x00009150


	//   ....[2]....
        /*0134*/ 	.word	0x000091c0


	//   ....[3]....
        /*0138*/ 	.word	0x00009380


	//----- nvinfo : EIATTR_CRS_STACK_SIZE
	.align		4
.L_411:
        /*013c*/ 	.byte	0x04, 0x1e
        /*013e*/ 	.short	(.L_413 - .L_412)
.L_412:
        /*0140*/ 	.word	0x00000000


	//----- nvinfo : EIATTR_CBANK_PARAM_SIZE
	.align		4
.L_413:
        /*0144*/ 	.byte	0x03, 0x19
        /*0146*/ 	.short	0x0128


	//----- nvinfo : EIATTR_PARAM_CBANK
	.align		4
        /*0148*/ 	.byte	0x04, 0x0a
        /*014a*/ 	.short	(.L_415 - .L_414)
	.align		4
.L_414:
        /*014c*/ 	.word	index@(.nv.constant0._ZN4mmha33masked_multihead_attention_kernelIfLi112ELi128ELi4ELi32ELi64ELb1ELb0EEEv26Multihead_attention_paramsIT_XT5_EE)
        /*0150*/ 	.short	0x0210
        /*0152*/ 	.short	0x0128


	//----- nvinfo : EIATTR_SW_WAR
	.align		4
.L_415:
        /*0154*/ 	.byte	0x04, 0x36
        /*0156*/ 	.short	(.L_417 - .L_416)
.L_416:
        /*0158*/ 	.word	0x00000008
.L_417:


//--------------------- .nv.info._ZN4mmha33masked_multihead_attention_kernelItLi112ELi128ELi1ELi16ELi256ELb0ELb1EEEv26Multihead_attention_paramsIT_XT5_EE --------------------------
	.section	.nv.info._ZN4mmha33masked_multihead_attention_kernelItLi112ELi128ELi1ELi16ELi256ELb0ELb1EEEv26Multihead_attention_paramsIT_XT5_EE,"",@"SHT_CUDA_INFO"
	.sectionflags	@""
	.align	4


	//----- nvinfo : EIATTR_CUDA_API_VERSION
	.align		4
        /*0000*/ 	.byte	0x04, 0x37
        /*0002*/ 	.short	(.L_419 - .L_418)
.L_418:
        /*0004*/ 	.word	0x00000082


	//----- nvinfo : EIATTR_KPARAM_INFO
	.align		4
.L_419:
        /*0008*/ 	.byte	0x04, 0x17
        /*000a*/ 	.short	(.L_421 - .L_420)
.L_420:
        /*000c*/ 	.word	0x00000000
        /*0010*/ 	.short	0x0000
        /*0012*/ 	.short	0x0000
        /*0014*/ 	.byte	0x00, 0xf0, 0xa1, 0x04


	//----- nvinfo : EIATTR_SPARSE_MMA_MASK
	.align		4
.L_421:
        /*0018*/ 	.byte	0x03, 0x50
        /*001a*/ 	.short	0x0000


	//----- nvinfo : EIATTR_MAXREG_COUNT
	.align		4
        /*001c*/ 	.byte	0x03, 0x1b
        /*001e*/ 	.short	0x00ff


	//----- nvinfo : EIATTR_NUM_BARRIERS
	.align		4
        /*0020*/ 	.byte	0x02, 0x4c
        /*0022*/ 	.byte	0x01
	.zero		1


	//----- nvinfo : EIATTR_EXTERNS
	.align		4
        /*0024*/ 	.byte	0x04, 0x0f
        /*0026*/ 	.short	(.L_423 - .L_422)


	//   ....[0]....
	.align		4
.L_422:
        /*0028*/ 	.word	index@(__assertfail)


	//----- nvinfo : EIATTR_MERCURY_ISA_VERSION
	.align		4
.L_423:
        /*002c*/ 	.byte	0x03, 0x5f
        /*002e*/ 	.short	0x0101


	//----- nvinfo : EIATTR_INT_WARP_WIDE_INSTR_OFFSETS
	.align		4
        /*0030*/ 	.byte	0x04, 0x31
        /*0032*/ 	.short	(.L_425 - .L_424)


	//   ....[0]....
.L_424:
        /*0034*/ 	.word	0x000043c0


	//----- nvinfo : EIATTR_COOP_GROUP_MASK_REGIDS
	.align		4
.L_425:
        /*0038*/ 	.byte	0x04, 0x29
        /*003a*/ 	.short	(.L_427 - .L_426)


	//   ....[0]....
.L_426:
        /*003c*/ 	.word	0xffffffff


	//   ....[1]....
        /*0040*/ 	.word	0xffffffff


	//   ....[2]....
        /*0044*/ 	.word	0xffffffff


	//   ....[3]....
        /*0048*/ 	.word	0xffffffff


	//   ....[4]....
        /*004c*/ 	.word	0xffffffff


	//   ....[5]....
        /*0050*/ 	.word	0xffffffff


	//   ....[6]....
        /*0054*/ 	.word	0xffffffff


	//   ....[7]....
        /*0058*/ 	.word	0xffffffff


	//   ....[8]....
        /*005c*/ 	.word	0xffffffff


	//   ....[9]....
        /*0060*/ 	.word	0xffffffff


	//   ....[10]....
        /*0064*/ 	.word	0xffffffff


	//   ....[11]....
        /*0068*/ 	.word	0xffffffff


	//   ....[12]....
        /*006c*/ 	.word	0xffffffff


	//   ....[13]....
        /*0070*/ 	.word	0xffffffff


	//   ....[14]....
        /*0074*/ 	.word	0xffffffff


	//   ....[15]....
        /*0078*/ 	.word	0xffffffff


	//   ....[16]....
        /*007c*/ 	.word	0xffffffff


	//   ....[17]....
        /*0080*/ 	.word	0xffffffff


	//   ....[18]....
        /*0084*/ 	.word	0xffffffff


	//   ....[19]....
        /*0088*/ 	.word	0xffffffff


	//   ....[20]....
        /*008c*/ 	.word	0xffffffff


	//   ....[21]....
        /*0090*/ 	.word	0xffffffff


	//   ....[22]....
        /*0094*/ 	.word	0xffffffff


	//   ....[23]....
        /*0098*/ 	.word	0x0500000f


	//   ....[24]....
        /*009c*/ 	.word	0x0500000f


	//   ....[25]....
        /*00a0*/ 	.word	0x0500000f


	//   ....[26]....
        /*00a4*/ 	.word	0x0500000f


	//   ....[27]....
        /*00a8*/ 	.word	0x0500000f


	//----- nvinfo : EIATTR_COOP_GROUP_INSTR_OFFSETS
	.align		4
.L_427:
        /*00ac*/ 	.byte	0x04, 0x28
        /*00ae*/ 	.short	(.L_429 - .L_428)


	//   ....[0]....
.L_428:
        /*00b0*/ 	.word	0x00001ba0


	//   ....[1]....
        /*00b4*/ 	.word	0x00001bc0


	//   ....[2]....
        /*00b8*/ 	.word	0x00001be0


	//   ....[3]....
        /*00bc*/ 	.word	0x00001c00


	//   ....[4]....
        /*00c0*/ 	.word	0x00001c20


	//   ....[5]....
        /*00c4*/ 	.word	0x00003e90


	//   ....[6]....
        /*00c8*/ 	.word	0x00003ef0


	//   ....[7]....
        /*00cc*/ 	.word	0x00003f70


	//   ....[8]....
        /*00d0*/ 	.word	0x00003fd0


	//   ....[9]....
        /*00d4*/ 	.word	0x00004020


	//   ....[10]....
        /*00d8*/ 	.word	0x000040b0


	//   ....[11]....
        /*00dc*/ 	.word	0x000040e0


	//   ....[12]....
        /*00e0*/ 	.word	0x00004110


	//   ....[13]....
        /*00e4*/ 	.word	0x00004130


	//   ....[14]....
        /*00e8*/ 	.word	0x00004350


	//   ....[15]....
        /*00ec*/ 	.word	0x00004420


	//   ....[16]....
        /*00f0*/ 	.word	0x00004490


	//   ....[17]....
        /*00f4*/ 	.word	0x000044c0


	//   ....[18]....
        /*00f8*/ 	.word	0x000044f0


	//   ....[19]....
        /*00fc*/ 	.word	0x00004580


	//   ....[20]....
        /*0100*/ 	.word	0x000045c0


	//   ....[21]....
        /*0104*/ 	.word	0x00004600


	//   ....[22]....
        /*0108*/ 	.word	0x00004690


	//   ....[23]....
        /*010c*/ 	.word	0x00007340


	//   ....[24]....
        /*0110*/ 	.word	0x000073a0


	//   ....[25]....
        /*0114*/ 	.word	0x00007400


	//   ....[26]....
        /*0118*/ 	.word	0x00007460


	//   ....[27]....
        /*011c*/ 	.word	0x000074c0


	//----- nvinfo : EIATTR_SYSCALL_OFFSETS
	.align		4
.L_429:
        /*0120*/ 	.byte	0x04, 0x46
        /*0122*/ 	.short	(.L_431 - .L_430)


	//   ....[0]....
.L_430:
        /*0124*/ 	.word	0x00000f80


	//----- nvinfo : EIATTR_EXIT_INSTR_OFFSETS
	.align		4
.L_431:
        /*0128*/ 	.byte	0x04, 0x1c
        /*012a*/ 	.short	(.L_433 - .L_432)


	//   ....[0]....
.L_432:
        /*012c*/ 	.word	0x000000b0


	//   ....[1]....
        /*0130*/ 	.word	0x00006e60


	//   ....[2]....
        /*0134*/ 	.word	0x00006f50


	//   ....[3]....
        /*0138*/ 	.word	0x000072f0


	//----- nvinfo : EIATTR_CRS_STACK_SIZE
	.align		4
.L_433:
        /*013c*/ 	.byte	0x04, 0x1e
        /*013e*/ 	.short	(.L_435 - .L_434)
.L_434:
        /*0140*/ 	.word	0x00000000


	//----- nvinfo : EIATTR_CBANK_PARAM_SIZE
	.align		4
.L_435:
        /*0144*/ 	.byte	0x03, 0x19
        /*0146*/ 	.short	0x0128


	//----- nvinfo : EIATTR_PARAM_CBANK
	.align		4
        /*0148*/ 	.byte	0x04, 0x0a
        /*014a*/ 	.short	(.L_437 - .L_436)
	.align		4
.L_436:
        /*014c*/ 	.word	index@(.nv.constant0._ZN4mmha33masked_multihead_attention_kernelItLi112ELi128ELi1ELi16ELi256ELb0ELb1EEEv26Multihead_attention_paramsIT_XT5_EE)
        /*0150*/ 	.short	0x0210
        /*0152*/ 	.short	0x0128


	//----- nvinfo : EIATTR_SW_WAR
	.align		4
.L_437:
        /*0154*/ 	.byte	0x04, 0x36
        /*0156*/ 	.short	(.L_439 - .L_438)
.L_438:
        /*0158*/ 	.word	0x00000008
.L_439:


//--------------------- .nv.info._ZN4mmha33masked_multihead_attention_kernelItLi112ELi128ELi2ELi16ELi128ELb0ELb1EEEv26Multihead_attention_paramsIT_XT5_EE --------------------------
	.section	.nv.info._ZN4mmha33masked_multihead_attention_kernelItLi112ELi128ELi2ELi16ELi128ELb0ELb1EEEv26Multihead_attention_paramsIT_XT5_EE,"",@"SHT_CUDA_INFO"
	.sectionflags	@""
	.align	4


	//----- nvinfo : EIATTR_CUDA_API_VERSION
	.align		4
        /*0000*/ 	.byte	0x04, 0x37
        /*0002*/ 	.short	(.L_441 - .L_440)
.L_440:
        /*0004*/ 	.word	0x00000082


	//----- nvinfo : EIATTR_KPARAM_INFO
	.align		4
.L_441:
        /*0008*/ 	.byte	0x04, 0x17
        /*000a*/ 	.short	(.L_443 - .L_442)
.L_442:
        /*000c*/ 	.word	0x00000000
        /*0010*/ 	.short	0x0000
        /*0012*/ 	.short	0x0000
        /*0014*/ 	.byte	0x00, 0xf0, 0xa1, 0x04


	//----- nvinfo : EIATTR_SPARSE_MMA_MASK
	.align		4
.L_443:
        /*0018*/ 	.byte	0x03, 0x50
        /*001a*/ 	.short	0x0000


	//----- nvinfo : EIATTR_MAXREG_COUNT
	.align		4
        /*001c*/ 	.byte	0x03, 0x1b
        /*001e*/ 	.short	0x00ff


	//----- nvinfo : EIATTR_NUM_BARRIERS
	.align		4
        /*0020*/ 	.byte	0x02, 0x4c
        /*0022*/ 	.byte	0x01
	.zero		1


	//----- nvinfo : EIATTR_EXTERNS
	.align		4
        /*0024*/ 	.byte	0x04, 0x0f
        /*0026*/ 	.short	(.L_445 - .L_444)


	//   ....[0]....
	.align		4
.L_444:
        /*0028*/ 	.word	index@(__assertfail)


	//----- nvinfo : EIATTR_MERCURY_ISA_VERSION
	.align		4
.L_445:
        /*002c*/ 	.byte	0x03, 0x5f
        /*002e*/ 	.short	0x0101


	//----- nvinfo : EIATTR_INT_WARP_WIDE_INSTR_OFFSETS
	.align		4
        /*0030*/ 	.byte	0x04, 0x31
        /*0032*/ 	.short	(.L_447 - .L_446)


	//   ....[0]....
.L_446:
        /*0034*/ 	.word	0x00000ba0


	//   ....[1]....
        /*0038*/ 	.word	0x00003f30


	//----- nvinfo : EIATTR_COOP_GROUP_MASK_REGIDS
	.align		4
.L_447:
        /*003c*/ 	.byte	0x04, 0x29
        /*003e*/ 	.short	(.L_449 - .L_448)


	//   ....[0]....
.L_448:
        /*0040*/ 	.word	0xffffffff


	//   ....[1]....
        /*0044*/ 	.word	0xffffffff


	//   ....[2]....
        /*0048*/ 	.word	0xffffffff


	//   ....[3]....
        /*004c*/ 	.word	0xffffffff


	//   ....[4]....
        /*0050*/ 	.word	0xffffffff


	//   ....[5]....
        /*0054*/ 	.word	0xffffffff


	//   ....[6]....
        /*0058*/ 	.word	0xffffffff


	//   ....[7]....
        /*005c*/ 	.word	0xffffffff


	//   ....[8]....
        /*0060*/ 	.word	0xffffffff


	//   ....[9]....
        /*0064*/ 	.word	0xffffffff


	//   ....[10]....
        /*0068*/ 	.word	0xffffffff


	//   ....[11]....
        /*006c*/ 	.word	0xffffffff


	//   ....[12]....
        /*0070*/ 	.word	0xffffffff


	//   ....[13]....
        /*0074*/ 	.word	0xffffffff


	//   ....[14]....
        /*0078*/ 	.word	0xffffffff


	//   ....[15]....
        /*007c*/ 	.word	0xffffffff


	//   ....[16]....
        /*0080*/ 	.word	0xffffffff


	//   ....[17]....
        /*0084*/ 	.word	0xffffffff


	//   ....[18]....
        /*0088*/ 	.word	0xffffffff


	//   ....[19]....
        /*008c*/ 	.word	0xffffffff


	//   ....[20]....
        /*0090*/ 	.word	0xffffffff


	//   ....[21]....
        /*0094*/ 	.word	0x0500000f


	//   ....[22]....
        /*0098*/ 	.word	0x0500000f


	//   ....[23]....
        /*009c*/ 	.word	0x0500000f


	//   ....[24]....
        /*00a0*/ 	.word	0x0500000f


	//   ....[25]....
        /*00a4*/ 	.word	0x0500000f


	//   ....[26]....
        /*00a8*/ 	.word	0x0500000f


	//   ....[27]....
        /*00ac*/ 	.word	0x0500000f


	//   ....[28]....
        /*00b0*/ 	.word	0x0500000f


	//   ....[29]....
        /*00b4*/ 	.word	0x0500000f


	//   ....[30]....
        /*00b8*/ 	.word	0x0500000f


	//----- nvinfo : EIATTR_COOP_GROUP_INSTR_OFFSETS
	.align		4
.L_449:
        /*00bc*/ 	.byte	0x04, 0x28
        /*00be*/ 	.short	(.L_451 - .L_450)


	//   ....[0]....
.L_450:
        /*00c0*/ 	.word	0x00001cc0


	//   ....[1]....
        /*00c4*/ 	.word	0x00001ce0


	//   ....[2]....
        /*00c8*/ 	.word	0x00001d00


	//   ....[3]....
        /*00cc*/ 	.word	0x00001d20


	//   ....[4]....
        /*00d0*/ 	.word	0x00001d40


	//   ....[5]....
        /*00d4*/ 	.word	0x00003790


	//   ....[6]....
        /*00d8*/ 	.word	0x00003a10


	//   ....[7]....
        /*00dc*/ 	.word	0x00003a30


	//   ....[8]....
        /*00e0*/ 	.word	0x00003a50


	//   ....[9]....
        /*00e4*/ 	.word	0x00003a70


	//   ....[10]....
        /*00e8*/ 	.word	0x00003c20


	//   ....[11]....
        /*00ec*/ 	.word	0x00003c40


	//   ....[12]....
        /*00f0*/ 	.word	0x00003c60


	//   ....[13]....
        /*00f4*/ 	.word	0x00003e90


	//   ....[14]....
        /*00f8*/ 	.word	0x00003f80


	//   ....[15]....
        /*00fc*/ 	.word	0x00003fd0


	//   ....[16]....
        /*0100*/ 	.word	0x00004000


	//   ....[17]....
        /*0104*/ 	.word	0x00004050


	//   ....[18]....
        /*0108*/ 	.word	0x000041a0


	//   ....[19]....
        /*010c*/ 	.word	0x000041c0


	//   ....[20]....
        /*0110*/ 	.word	0x000041e0


	//   ....[21]....
        /*0114*/ 	.word	0x00006c40


	//   ....[22]....
        /*0118*/ 	.word	0x00006ca0


	//   ....[23]....
        /*011c*/ 	.word	0x00006d00


	//   ....[24]....
        /*0120*/ 	.word	0x00006d60


	//   ....[25]....
        /*0124*/ 	.word	0x00006dc0


	//   ....[26]....
        /*0128*/ 	.word	0x00006e40


	//   ....[27]....
        /*012c*/ 	.word	0x00006ee0


	//   ....[28]....
        /*0130*/ 	.word	0x00006f60


	//   ....[29]....
        /*0134*/ 	.word	0x00006fc0


	//   ....[30]....
        /*0138*/ 	.word	0x00007020


	//----- nvinfo : EIATTR_SYSCALL_OFFSETS
	.align		4
.L_451:
        /*013c*/ 	.byte	0x04, 0x46
        /*013e*/ 	.short	(.L_453 - .L_452)


	//   ....[0]....
.L_452:
        /*0140*/ 	.word	0x000010a0


	//----- nvinfo : EIATTR_EXIT_INSTR_OFFSETS
	.align		4
.L_453:
        /*0144*/ 	.byte	0x04, 0x1c
        /*0146*/ 	.short	(.L_455 - .L_454)


	//   ....[0]....
.L_454:
        /*0148*/ 	.word	0x000000d0


	//   ....[1]....
        /*014c*/ 	.word	0x00006740


	//   ....[2]....
        /*0150*/ 	.word	0x00006840


	//   ....[3]....
        /*0154*/ 	.word	0x00006bf0


	//----- nvinfo : EIATTR_CRS_STACK_SIZE
	.align		4
.L_455:
        /*0158*/ 	.byte	0x04, 0x1e
        /*015a*/ 	.short	(.L_457 - .L_456)
.L_456:
        /*015c*/ 	.word	0x00000000


	//----- nvinfo : EIATTR_CBANK_PARAM_SIZE
	.align		4
.L_457:
        /*0160*/ 	.byte	0x03, 0x19
        /*0162*/ 	.short	0x0128


	//----- nvinfo : EIATTR_PARAM_CBANK
	.align		4
        /*0164*/ 	.byte	0x04, 0x0a
        /*0166*/ 	.short	(.L_459 - .L_458)
	.align		4
.L_458:
        /*0168*/ 	.word	index@(.nv.constant0._ZN4mmha33masked_multihead_attention_kernelItLi112ELi128ELi2ELi16ELi128ELb0ELb1EEEv26Multihead_attention_paramsIT_XT5_EE)
        /*016c*/ 	.short	0x0210
        /*016e*/ 	.short	0x0128


	//----- nvinfo : EIATTR_SW_WAR
	.align		4
.L_459:
        /*0170*/ 	.byte	0x04, 0x36
        /*0172*/ 	.short	(.L_461 - .L_460)
.L_460:
        /*0174*/ 	.word	0x00000008
.L_461:


//--------------------- .nv.info._ZN4mmha33masked_multihead_attention_kernelItLi112ELi128ELi4ELi16ELi64ELb0ELb1EEEv26Multihead_attention_paramsIT_XT5_EE --------------------------
	.section	.nv.info._ZN4mmha33masked_multihead_attention_kernelItLi112ELi128ELi4ELi16ELi64ELb0ELb1EEEv26Multihead_attention_paramsIT_XT5_EE,"",@"SHT_CUDA_INFO"
	.sectionflags	@""
	.align	4


	//----- nvinfo : EIATTR_CUDA_API_VERSION
	.align		4
        /*0000*/ 	.byte	0x04, 0x37
        /*0002*/ 	.short	(.L_463 - .L_462)
.L_462:
        /*0004*/ 	.word	0x00000082


	//----- nvinfo : EIATTR_KPARAM_INFO
	.align		4
.L_463:
        /*0008*/ 	.byte	0x04, 0x17
        /*000a*/ 	.short	(.L_465 - .L_464)
.L_464:
        /*000c*/ 	.word	0x00000000
        /*0010*/ 	.short	0x0000
        /*0012*/ 	.short	0x0000
        /*0014*/ 	.byte	0x00, 0xf0, 0xa1, 0x04


	//----- nvinfo : EIATTR_SPARSE_MMA_MASK
	.align		4
.L_465:
        /*0018*/ 	.byte	0x03, 0x50
        /*001a*/ 	.short	0x0000


	//----- nvinfo : EIATTR_MAXREG_COUNT
	.align		4
        /*001c*/ 	.byte	0x03, 0x1b
        /*001e*/ 	.short	0x00ff


	//----- nvinfo : EIATTR_NUM_BARRIERS
	.align		4
        /*0020*/ 	.byte	0x02, 0x4c
        /*0022*/ 	.byte	0x01
	.zero		1


	//----- nvinfo : EIATTR_EXTERNS
	.align		4
        /*0024*/ 	.byte	0x04, 0x0f
        /*0026*/ 	.short	(.L_467 - .L_466)


	//   ....[0]....
	.align		4
.L_466:
        /*0028*/ 	.word	index@(__assertfail)


	//----- nvinfo : EIATTR_MERCURY_ISA_VERSION
	.align		4
.L_467:
        /*002c*/ 	.byte	0x03, 0x5f
        /*002e*/ 	.short	0x0101


	//----- nvinfo : EIATTR_INT_WARP_WIDE_INSTR_OFFSETS
	.align		4
        /*0030*/ 	.byte	0x04, 0x31
        /*0032*/ 	.short	(.L_469 - .L_468)


	//   ....[0]....
.L_468:
        /*0034*/ 	.word	0x00000bb0


	//----- nvinfo : EIATTR_COOP_GROUP_MASK_REGIDS
	.align		4
.L_469:
        /*0038*/ 	.byte	0x04, 0x29
        /*003a*/ 	.short	(.L_471 - .L_470)


	//   ....[0]....
.L_470:
        /*003c*/ 	.word	0xffffffff


	//   ....[1]....
        /*0040*/ 	.word	0xffffffff


	//   ....[2]....
        /*0044*/ 	.word	0xffffffff


	//   ....[3]....
        /*0048*/ 	.word	0xffffffff


	//   ....[4]....
        /*004c*/ 	.word	0xffffffff


	//   ....[5]....
        /*0050*/ 	.word	0xffffffff


	//   ....[6]....
        /*0054*/ 	.word	0xffffffff


	//   ....[7]....
        /*0058*/ 	.word	0xffffffff


	//   ....[8]....
        /*005c*/ 	.word	0xffffffff


	//   ....[9]....
        /*0060*/ 	.word	0xffffffff


	//   ....[10]....
        /*0064*/ 	.word	0xffffffff


	//   ....[11]....
        /*0068*/ 	.word	0xffffffff


	//   ....[12]....
        /*006c*/ 	.word	0xffffffff


	//   ....[13]....
        /*0070*/ 	.word	0xffffffff


	//   ....[14]....
        /*0074*/ 	.word	0xffffffff


	//   ....[15]....
        /*0078*/ 	.word	0xffffffff


	//   ....[16]....
        /*007c*/ 	.word	0xffffffff


	//   ....[17]....
        /*0080*/ 	.word	0xffffffff


	//   ....[18]....
        /*0084*/ 	.word	0xffffffff


	//   ....[19]....
        /*0088*/ 	.word	0x0500000f


	//   ....[20]....
        /*008c*/ 	.word	0x0500000f


	//   ....[21]....
        /*0090*/ 	.word	0x0500000f


	//   ....[22]....
        /*0094*/ 	.word	0x0500000f


	//   ....[23]....
        /*0098*/ 	.word	0x0500000f


	//   ....[24]....
        /*009c*/ 	.word	0x0500000f


	//   ....[25]....
        /*00a0*/ 	.word	0x0500000f


	//   ....[26]....
        /*00a4*/ 	.word	0x0500000f


	//   ....[27]....
        /*00a8*/ 	.word	0x0500000f


	//   ....[28]....
        /*00ac*/ 	.word	0x0500000f


	//----- nvinfo : EIATTR_COOP_GROUP_INSTR_OFFSETS
	.align		4
.L_471:
        /*00b0*/ 	.byte	0x04, 0x28
        /*00b2*/ 	.short	(.L_473 - .L_472)


	//   ....[0]....
.L_472:
        /*00b4*/ 	.word	0x00001cd0


	//   ....[1]....
        /*00b8*/ 	.word	0x00001cf0


	//   ....[2]....
        /*00bc*/ 	.word	0x00001d10


	//   ....[3]....
        /*00c0*/ 	.word	0x00001d30


	//   ....[4]....
        /*00c4*/ 	.word	0x00001d50


	//   ....[5]....
        /*00c8*/ 	.word	0x000035a0


	//   ....[6]....
        /*00cc*/ 	.word	0x000035c0


	//   ....[7]....
        /*00d0*/ 	.word	0x00003860


	//   ....[8]....
        /*00d4*/ 	.word	0x00003880


	//   ....[9]....
        /*00d8*/ 	.word	0x000038a0


	//   ....[10]....
        /*00dc*/ 	.word	0x00003a40


	//   ....[11]....
        /*00e0*/ 	.word	0x00003a60


	//   ....[12]....
        /*00e4*/ 	.word	0x00003c90


	//   ....[13]....
        /*00e8*/ 	.word	0x00003d90


	//   ....[14]....
        /*00ec*/ 	.word	0x00003e50


	//   ....[15]....
        /*00f0*/ 	.word	0x00003ea0


	//   ....[16]....
        /*00f4*/ 	.word	0x00003ee0


	//   ....[17]....
        /*00f8*/ 	.word	0x00003f50


	//   ....[18]....
        /*00fc*/ 	.word	0x00003f70


	//   ....[19]....
        /*0100*/ 	.word	0x00006860


	//   ....[20]....
        /*0104*/ 	.word	0x000068c0


	//   ....[21]....
        /*0108*/ 	.word	0x00006920


	//   ....[22]....
        /*010c*/ 	.word	0x00006980


	//   ....[23]....
        /*0110*/ 	.word	0x000069e0


	//   ....[24]....
        /*0114*/ 	.word	0x00006a60


	//   ....[25]....
        /*0118*/ 	.word	0x00006ae0


	//   ....[26]....
        /*011c*/ 	.word	0x00006b70


	//   ....[27]....
        /*0120*/ 	.word	0x00006bf0


	//   ....[28]....
        /*0124*/ 	.word	0x00006c50


	//----- nvinfo : EIATTR_SYSCALL_OFFSETS
	.align		4
.L_473:
        /*0128*/ 	.byte	0x04, 0x46
        /*012a*/ 	.short	(.L_475 - .L_474)


	//   ....[0]....
.L_474:
        /*012c*/ 	.word	0x000010b0


	//----- nvinfo : EIATTR_EXIT_INSTR_OFFSETS
	.align		4
.L_475:
        /*0130*/ 	.byte	0x04, 0x1c
        /*0132*/ 	.short	(.L_477 - .L_476)


	//   ....[0]....
.L_476:
        /*0134*/ 	.word	0x000000d0


	//   ....[1]....
        /*0138*/ 	.word	0x00006380


	//   ....[2]....
        /*013c*/ 	.word	0x00006470


	//   ....[3]....
        /*0140*/ 	.word	0x00006810


	//----- nvinfo : EIATTR_CRS_STACK_SIZE
	.align		4
.L_477:
        /*0144*/ 	.byte	0x04, 0x1e
        /*0146*/ 	.short	(.L_479 - .L_478)
.L_478:
        /*0148*/ 	.word	0x00000000


	//----- nvinfo : EIATTR_CBANK_PARAM_SIZE
	.align		4
.L_479:
        /*014c*/ 	.byte	0x03, 0x19
        /*014e*/ 	.short	0x0128


	//----- nvinfo : EIATTR_PARAM_CBANK
	.align		4
        /*0150*/ 	.byte	0x04, 0x0a
        /*0152*/ 	.short	(.L_481 - .L_480)
	.align		4
.L_480:
        /*0154*/ 	.word	index@(.nv.constant0._ZN4mmha33masked_multihead_attention_kernelItLi112ELi128ELi4ELi16ELi64ELb0ELb1EEEv26Multihead_attention_paramsIT_XT5_EE)
        /*0158*/ 	.short	0x0210
        /*015a*/ 	.short	0x0128


	//----- nvinfo : EIATTR_SW_WAR
	.align		4
.L_481:
        /*015c*/ 	.byte	0x04, 0x36
        /*015e*/ 	.short	(.L_483 - .L_482)
.L_482:
        /*0160*/ 	.word	0x00000008
.L_483:


//--------------------- .nv.info._ZN4mmha33masked_multihead_attention_kernelItLi112ELi128ELi1ELi16ELi256ELb0ELb0EEEv26Multihead_attention_paramsIT_XT5_EE --------------------------
	.section	.nv.info._ZN4mmha33masked_multihead_attention_kernelItLi112ELi128ELi1ELi16ELi256ELb0ELb0EEEv26Multihead_attention_paramsIT_XT5_EE,"",@"SHT_CUDA_INFO"
	.sectionflags	@""
	.align	4


	//----- nvinfo : EIATTR_CUDA_API_VERSION
	.align		4
        /*0000*/ 	.byte	0x04, 0x37
        /*0002*/ 	.short	(.L_485 - .L_484)
.L_484:
        /*0004*/ 	.word	0x00000082


	//----- nvinfo : EIATTR_KPARAM_INFO
	.align		4
.L_485:
        /*0008*/ 	.byte	0x04, 0x17
        /*000a*/ 	.short	(.L_487 - .L_486)
.L_486:
        /*000c*/ 	.word	0x00000000
        /*0010*/ 	.short	0x0000
        /*0012*/ 	.short	0x0000
        /*0014*/ 	.byte	0x00, 0xf0, 0xa1, 0x04


	//----- nvinfo : EIATTR_SPARSE_MMA_MASK
	.align		4
.L_487:
        /*0018*/ 	.byte	0x03, 0x50
        /*001a*/ 	.short	0x0000


	//----- nvinfo : EIATTR_MAXREG_COUNT
	.align		4
        /*001c*/ 	.byte	0x03, 0x1b
        /*001e*/ 	.short	0x00ff


	//----- nvinfo : EIATTR_NUM_BARRIERS
	.align		4
        /*0020*/ 	.byte	0x02, 0x4c
        /*0022*/ 	.byte	0x01
	.zero		1


	//----- nvinfo : EIATTR_EXTERNS
	.align		4
        /*0024*/ 	.byte	0x04, 0x0f
        /*0026*/ 	.short	(.L_489 - .L_488)


	//   ....[0]....
	.align		4
.L_488:
        /*0028*/ 	.word	index@(__assertfail)


	//----- nvinfo : EIATTR_MERCURY_ISA_VERSION
	.align		4
.L_489:
        /*002c*/ 	.byte	0x03, 0x5f
        /*002e*/ 	.short	0x0101


	//----- nvinfo : EIATTR_INT_WARP_WIDE_INSTR_OFFSETS
	.align		4
        /*0030*/ 	.byte	0x04, 0x31
        /*0032*/ 	.short	(.L_491 - .L_490)


	//   ....[0]....
.L_490:
        /*0034*/ 	.word	0x00003c80


	//----- nvinfo : EIATTR_COOP_GROUP_MASK_REGIDS
	.align		4
.L_491:
        /*0038*/ 	.byte	0x04, 0x29
        /*003a*/ 	.short	(.L_493 - .L_492)


	//   ....[0]....
.L_492:
        /*003c*/ 	.word	0xffffffff


	//   ....[1]....
        /*0040*/ 	.word	0xffffffff


	//   ....[2]....
        /*0044*/ 	.word	0xffffffff


	//   ....[3]....
        /*0048*/ 	.word	0xffffffff


	//   ....[4]....
        /*004c*/ 	.word	0xffffffff


	//   ....[5]....
        /*0050*/ 	.word	0xffffffff


	//   ....[6]....
        /*0054*/ 	.word	0xffffffff


	//   ....[7]....
        /*0058*/ 	.word	0xffffffff


	//   ....[8]....
        /*005c*/ 	.word	0xffffffff


	//   ....[9]....
        /*0060*/ 	.word	0xffffffff


	//   ....[10]....
        /*0064*/ 	.word	0xffffffff


	//   ....[11]....
        /*0068*/ 	.word	0xffffffff


	//   ....[12]....
        /*006c*/ 	.word	0xffffffff


	//   ....[13]....
        /*0070*/ 	.word	0xffffffff


	//   ....[14]....
        /*0074*/ 	.word	0xffffffff


	//   ....[15]....
        /*0078*/ 	.word	0xffffffff


	//   ....[16]....
        /*007c*/ 	.word	0xffffffff


	//   ....[17]....
        /*0080*/ 	.word	0xffffffff


	//   ....[18]....
        /*0084*/ 	.word	0xffffffff


	//   ....[19]....
        /*0088*/ 	.word	0xffffffff


	//   ....[20]....
        /*008c*/ 	.word	0xffffffff


	//   ....[21]....
        /*0090*/ 	.word	0xffffffff


	//   ....[22]....
        /*0094*/ 	.word	0xffffffff


	//   ....[23]....
        /*0098*/ 	.word	0x0500000f


	//   ....[24]....
        /*009c*/ 	.word	0x0500000f


	//   ....[25]....
        /*00a0*/ 	.word	0x0500000f


	//   ....[26]....
        /*00a4*/ 	.word	0x0500000f


	//   ....[27]....
        /*00a8*/ 	.word	0x0500000f


	//----- nvinfo : EIATTR_COOP_GROUP_INSTR_OFFSETS
	.align		4
.L_493:
        /*00ac*/ 	.byte	0x04, 0x28
        /*00ae*/ 	.short	(.L_495 - .L_494)


	//   ....[0]....
.L_494:
        /*00b0*/ 	.word	0x00001ba0


	//   ....[1]....
        /*00b4*/ 	.word	0x00001bc0


	//   ....[2]....
        /*00b8*/ 	.word	0x00001be0


	//   ....[3]....
        /*00bc*/ 	.word	0x00001c00


	//   ....[4]....
        /*00c0*/ 	.word	0x00001c20


	//   ....[5]....
        /*00c4*/ 	.word	0x00003750


	//   ....[6]....
        /*00c8*/ 	.word	0x000037b0


	//   ....[7]....
        /*00cc*/ 	.word	0x000037e0


	//   ....[8]....
        /*00d0*/ 	.word	0x00003850


	//   ....[9]....
        /*00d4*/ 	.word	0x000038c0


	//   ....[10]....
        /*00d8*/ 	.word	0x00003970


	//   ....[11]....
        /*00dc*/ 	.word	0x00003990


	//   ....[12]....
        /*00e0*/ 	.word	0x000039b0


	//   ....[13]....
        /*00e4*/ 	.word	0x000039e0


	//   ....[14]....
        /*00e8*/ 	.word	0x00003c10


	//   ....[15]....
        /*00ec*/ 	.word	0x00003cf0


	//   ....[16]....
        /*00f0*/ 	.word	0x00003d30


	//   ....[17]....
        /*00f4*/ 	.word	0x00003d60


	//   ....[18]....
        /*00f8*/ 	.word	0x00003da0


	//   ....[19]....
        /*00fc*/ 	.word	0x00003e70


	//   ....[20]....
        /*0100*/ 	.word	0x00003e90


	//   ....[21]....
        /*0104*/ 	.word	0x00003ec0


	//   ....[22]....
        /*0108*/ 	.word	0x00003f40


	//   ....[23]....
        /*010c*/ 	.word	0x00006ac0


	//   ....[24]....
        /*0110*/ 	.word	0x00006b20


	//   ....[25]....
        /*0114*/ 	.word	0x00006b80


	//   ....[26]....
        /*0118*/ 	.word	0x00006be0


	//   ....[27]....
        /*011c*/ 	.word	0x00006c40


	//----- nvinfo : EIATTR_SYSCALL_OFFSETS
	.align		4
.L_495:
        /*0120*/ 	.byte	0x04, 0x46
        /*0122*/ 	.short	(.L_497 - .L_496)


	//   ....[0]....
.L_496:
        /*0124*/ 	.word	0x00000f80


	//----- nvinfo : EIATTR_EXIT_INSTR_OFFSETS
	.align		4
.L_497:
        /*0128*/ 	.byte	0x04, 0x1c
        /*012a*/ 	.short	(.L_499 - .L_498)


	//   ....[0]....
.L_498:
        /*012c*/ 	.word	0x000000b0


	//   ....[1]....
        /*0130*/ 	.word	0x000065e0


	//   ....[2]....
        /*0134*/ 	.word	0x000066d0


	//   ....[3]....
        /*0138*/ 	.word	0x00006a70


	//----- nvinfo : EIATTR_CRS_STACK_SIZE
	.align		4
.L_499:
        /*013c*/ 	.byte	0x04, 0x1e
        /*013e*/ 	.short	(.L_501 - .L_500)
.L_500:
        /*0140*/ 	.word	0x00000000


	//----- nvinfo : EIATTR_CBANK_PARAM_SIZE
	.align		4
.L_501:
        /*0144*/ 	.byte	0x03, 0x19
        /*0146*/ 	.short	0x0128


	//----- nvinfo : EIATTR_PARAM_CBANK
	.align		4
        /*0148*/ 	.byte	0x04, 0x0a
        /*014a*/ 	.short	(.L_503 - .L_502)
	.align		4
.L_502:
        /*014c*/ 	.word	index@(.nv.constant0._ZN4mmha33masked_multihead_attention_kernelItLi112ELi128ELi1ELi16ELi256ELb0ELb0EEEv26Multihead_attention_paramsIT_XT5_EE)
        /*0150*/ 	.short	0x0210
        /*0152*/ 	.short	0x0128


	//----- nvinfo : EIATTR_SW_WAR
	.align		4
.L_503:
        /*0154*/ 	.byte	0x04, 0x36
        /*0156*/ 	.short	(.L_505 - .L_504)
.L_504:
        /*0158*/ 	.word	0x00000008
.L_505:


//--------------------- .nv.info._ZN4mmha33masked_multihead_attention_kernelItLi112ELi128ELi2ELi16ELi128ELb0ELb0EEEv26Multihead_attention_paramsIT_XT5_EE --------------------------
	.section	.nv.info._ZN4mmha33masked_multihead_attention_kernelItLi112ELi128ELi2ELi16ELi128ELb0ELb0EEEv26Multihead_attention_paramsIT_XT5_EE,"",@"SHT_CUDA_INFO"
	.sectionflags	@""
	.align	4


	//----- nvinfo : EIATTR_CUDA_API_VERSION
	.align		4
        /*0000*/ 	.byte	0x04, 0x37
        /*0002*/ 	.short	(.L_507 - .L_506)
.L_506:
        /*0004*/ 	.word	0x00000082


	//----- nvinfo : EIATTR_KPARAM_INFO
	.align		4
.L_507:
        /*0008*/ 	.byte	0x04, 0x17
        /*000a*/ 	.short	(.L_509 - .L_508)
.L_508:
        /*000c*/ 	.word	0x00000000
        /*0010*/ 	.short	0x0000
        /*0012*/ 	.short	0x0000
        /*0014*/ 	.byte	0x00, 0xf0, 0xa1, 0x04


	//----- nvinfo : EIATTR_SPARSE_MMA_MASK
	.align		4
.L_509:
        /*0018*/ 	.byte	0x03, 0x50
        /*001a*/ 	.short	0x0000


	//----- nvinfo : EIATTR_MAXREG_COUNT
	.align		4
        /*001c*/ 	.byte	0x03, 0x1b
        /*001e*/ 	.short	0x00ff


	//----- nvinfo : EIATTR_NUM_BARRIERS
	.align		4
        /*0020*/ 	.byte	0x02, 0x4c
        /*0022*/ 	.byte	0x01
	.zero		1


	//----- nvinfo : EIATTR_EXTERNS
	.align		4
        /*0024*/ 	.byte	0x04, 0x0f
        /*0026*/ 	.short	(.L_511 - .L_510)


	//   ....[0]....
	.align		4
.L_510:
        /*0028*/ 	.word	index@(__assertfail)


	//----- nvinfo : EIATTR_MERCURY_ISA_VERSION
	.align		4
.L_511:
        /*002c*/ 	.byte	0x03, 0x5f
        /*002e*/ 	.short	0x0101


	//----- nvinfo : EIATTR_INT_WARP_WIDE_INSTR_OFFSETS
	.align		4
        /*0030*/ 	.byte	0x04, 0x31
        /*0032*/ 	.short	(.L_513 - .L_512)


	//   ....[0]....
.L_512:
        /*0034*/ 	.word	0x00000ba0


	//   ....[1]....
        /*0038*/ 	.word	0x000039a0


	//----- nvinfo : EIATTR_COOP_GROUP_MASK_REGIDS
	.align		4
.L_513:
        /*003c*/ 	.byte	0x04, 0x29
        /*003e*/ 	.short	(.L_515 - .L_514)


	//   ....[0]....
.L_514:
        /*0040*/ 	.word	0xffffffff


	//   ....[1]....
        /*0044*/ 	.word	0xffffffff


	//   ....[2]....
        /*0048*/ 	.word	0xffffffff


	//   ....[3]....
        /*004c*/ 	.word	0xffffffff


	//   ....[4]....
        /*0050*/ 	.word	0xffffffff


	//   ....[5]....
        /*0054*/ 	.word	0xffffffff


	//   ....[6]....
        /*0058*/ 	.word	0xffffffff


	//   ....[7]....
        /*005c*/ 	.word	0xffffffff


	//   ....[8]....
        /*0060*/ 	.word	0xffffffff


	//   ....[9]....
        /*0064*/ 	.word	0xffffffff


	//   ....[10]....
        /*0068*/ 	.word	0xffffffff


	//   ....[11]....
        /*006c*/ 	.word	0xffffffff


	//   ....[12]....
        /*0070*/ 	.word	0xffffffff


	//   ....[13]....
        /*0074*/ 	.word	0xffffffff


	//   ....[14]....
        /*0078*/ 	.word	0xffffffff


	//   ....[15]....
        /*007c*/ 	.word	0xffffffff


	//   ....[16]....
        /*0080*/ 	.word	0xffffffff


	//   ....[17]....
        /*0084*/ 	.word	0xffffffff


	//   ....[18]....
        /*0088*/ 	.word	0xffffffff


	//   ....[19]....
        /*008c*/ 	.word	0xffffffff


	//   ....[20]....
        /*0090*/ 	.word	0xffffffff


	//   ....[21]....
        /*0094*/ 	.word	0x0500000f


	//   ....[22]....
        /*0098*/ 	.word	0x0500000f


	//   ....[23]....
        /*009c*/ 	.word	0x0500000f


	//   ....[24]....
        /*00a0*/ 	.word	0x0500000f


	//   ....[25]....
        /*00a4*/ 	.word	0x0500000f


	//   ....[26]....
        /*00a8*/ 	.word	0x0500000f


	//   ....[27]....
        /*00ac*/ 	.word	0x0500000f


	//   ....[28]....
        /*00b0*/ 	.word	0x0500000f


	//   ....[29]....
        /*00b4*/ 	.word	0x0500000f


	//   ....[30]....
        /*00b8*/ 	.word	0x0500000f


	//----- nvinfo : EIATTR_COOP_GROUP_INSTR_OFFSETS
	.align		4
.L_515:
        /*00bc*/ 	.byte	0x04, 0x28
        /*00be*/ 	.short	(.L_517 - .L_516)


	//   ....[0]....
.L_516:
        /*00c0*/ 	.word	0x00001cc0


	//   ....[1]....
        /*00c4*/ 	.word	0x00001ce0


	//   ....[2]....
        /*00c8*/ 	.word	0x00001d00


	//   ....[3]....
        /*00cc*/ 	.word	0x00001d20


	//   ....[4]....
        /*00d0*/ 	.word	0x00001d40


	//   ....[5]....
        /*00d4*/ 	.word	0x00003200


	//   ....[6]....
        /*00d8*/ 	.word	0x00003480


	//   ....[7]....
        /*00dc*/ 	.word	0x000034a0


	//   ....[8]....
        /*00e0*/ 	.word	0x000034c0


	//   ....[9]....
        /*00e4*/ 	.word	0x000034e0


	//   ....[10]....
        /*00e8*/ 	.word	0x00003690


	//   ....[11]....
        /*00ec*/ 	.word	0x000036b0


	//   ....[12]....
        /*00f0*/ 	.word	0x000036d0


	//   ....[13]....
        /*00f4*/ 	.word	0x00003900


	//   ....[14]....
        /*00f8*/ 	.word	0x000039f0


	//   ....[15]....
        /*00fc*/ 	.word	0x00003a30


	//   ....[16]....
        /*0100*/ 	.word	0x00003a60


	//   ....[17]....
        /*0104*/ 	.word	0x00003ab0


	//   ....[18]....
        /*0108*/ 	.word	0x00003c10


	//   ....[19]....
        /*010c*/ 	.word	0x00003c30


	//   ....[20]....
        /*0110*/ 	.word	0x00003c50


	//   ....[21]....
        /*0114*/ 	.word	0x00006630


	//   ....[22]....
        /*0118*/ 	.word	0x00006690


	//   ....[23]....
        /*011c*/ 	.word	0x000066f0


	//   ....[24]....
        /*0120*/ 	.word	0x00006750


	//   ....[25]....
        /*0124*/ 	.word	0x000067b0


	//   ....[26]....
        /*0128*/ 	.word	0x00006830


	//   ....[27]....
        /*012c*/ 	.word	0x000068d0


	//   ....[28]....
        /*0130*/ 	.word	0x00006950


	//   ....[29]....
        /*0134*/ 	.word	0x000069b0


	//   ....[30]....
        /*0138*/ 	.word	0x00006a10


	//----- nvinfo : EIATTR_SYSCALL_OFFSETS
	.align		4
.L_517:
        /*013c*/ 	.byte	0x04, 0x46
        /*013e*/ 	.short	(.L_519 - .L_518)


	//   ....[0]....
.L_518:
        /*0140*/ 	.word	0x000010a0


	//----- nvinfo : EIATTR_EXIT_INSTR_OFFSETS
	.align		4
.L_519:
        /*0144*/ 	.byte	0x04, 0x1c
        /*0146*/ 	.short	(.L_521 - .L_520)


	//   ....[0]....
.L_520:
        /*0148*/ 	.word	0x000000d0


	//   ....[1]....
        /*014c*/ 	.word	0x00006130


	//   ....[2]....
        /*0150*/ 	.word	0x00006230


	//   ....[3]....
        /*0154*/ 	.word	0x000065e0


	//----- nvinfo : EIATTR_CRS_STACK_SIZE
	.align		4
.L_521:
        /*0158*/ 	.byte	0x04, 0x1e
        /*015a*/ 	.short	(.L_523 - .L_522)
.L_522:
        /*015c*/ 	.word	0x00000000


	//----- nvinfo : EIATTR_CBANK_PARAM_SIZE
	.align		4
.L_523:
        /*0160*/ 	.byte	0x03, 0x19
        /*0162*/ 	.short	0x0128


	//----- nvinfo : EIATTR_PARAM_CBANK
	.align		4
        /*0164*/ 	.byte	0x04, 0x0a
        /*0166*/ 	.short	(.L_525 - .L_524)
	.align		4
.L_524:
        /*0168*/ 	.word	index@(.nv.constant0._ZN4mmha33masked_multihead_attention_kernelItLi112ELi128ELi2ELi16ELi128ELb0ELb0EEEv26Multihead_attention_paramsIT_XT5_EE)
        /*016c*/ 	.short	0x0210
        /*016e*/ 	.short	0x0128


	//----- nvinfo : EIATTR_SW_WAR
	.align		4
.L_525:
        /*0170*/ 	.byte	0x04, 0x36
        /*0172*/ 	.short	(.L_527 - .L_526)
.L_526:
        /*0174*/ 	.word	0x00000008
.L_527:


//--------------------- .nv.info._ZN4mmha33masked_multihead_attention_kernelItLi112ELi128ELi4ELi16ELi64ELb0ELb0EEEv26Multihead_attention_paramsIT_XT5_EE --------------------------
	.section	.nv.info._ZN4mmha33masked_multihead_attention_kernelItLi112ELi128ELi4ELi16ELi64ELb0ELb0EEEv26Multihead_attention_paramsIT_XT5_EE,"",@"SHT_CUDA_INFO"
	.sectionflags	@""
	.align	4


	//----- nvinfo : EIATTR_CUDA_API_VERSION
	.align		4
        /*0000*/ 	.byte	0x04, 0x37
        /*0002*/ 	.short	(.L_529 - .L_528)
.L_528:
        /*0004*/ 	.word	0x00000082


	//----- nvinfo : EIATTR_KPARAM_INFO
	.align		4
.L_529:
        /*0008*/ 	.byte	0x04, 0x17
        /*000a*/ 	.short	(.L_531 - .L_530)
.L_530:
        /*000c*/ 	.word	0x00000000
        /*0010*/ 	.short	0x0000
        /*0012*/ 	.short	0x0000
        /*0014*/ 	.byte	0x00, 0xf0, 0xa1, 0x04


	//----- nvinfo : EIATTR_SPARSE_MMA_MASK
	.align		4
.L_531:
        /*0018*/ 	.byte	0x03, 0x50
        /*001a*/ 	.short	0x0000


	//----- nvinfo : EIATTR_MAXREG_COUNT
	.align		4
        /*001c*/ 	.byte	0x03, 0x1b
        /*001e*/ 	.short	0x00ff


	//----- nvinfo : EIATTR_NUM_BARRIERS
	.align		4
        /*0020*/ 	.byte	0x02, 0x4c
        /*0022*/ 	.byte	0x01
	.zero		1


	//----- nvinfo : EIATTR_EXTERNS
	.align		4
        /*0024*/ 	.byte	0x04, 0x0f
        /*0026*/ 	.short	(.L_533 - .L_532)


	//   ....[0]....
	.align		4
.L_532:
        /*0028*/ 	.word	index@(__assertfail)


	//----- nvinfo : EIATTR_MERCURY_ISA_VERSION
	.align		4
.L_533:
        /*002c*/ 	.byte	0x03, 0x5f
        /*002e*/ 	.short	0x0101


	//----- nvinfo : EIATTR_INT_WARP_WIDE_INSTR_OFFSETS
	.align		4
        /*0030*/ 	.byte	0x04, 0x31
        /*0032*/ 	.short	(.L_535 - .L_534)


	//   ....[0]....
.L_534:
        /*0034*/ 	.word	0x00000ba0


	//----- nvinfo : EIATTR_COOP_GROUP_MASK_REGIDS
	.align		4
.L_535:
        /*0038*/ 	.byte	0x04, 0x29
        /*003a*/ 	.short	(.L_537 - .L_536)


	//   ....[0]....
.L_536:
        /*003c*/ 	.word	0xffffffff


	//   ....[1]....
        /*0040*/ 	.word	0xffffffff


	//   ....[2]....
        /*0044*/ 	.word	0xffffffff


	//   ....[3]....
        /*0048*/ 	.word	0xffffffff


	//   ....[4]....
        /*004c*/ 	.word	0xffffffff


	//   ....[5]....
        /*0050*/ 	.word	0xffffffff


	//   ....[6]....
        /*0054*/ 	.word	0xffffffff


	//   ....[7]....
        /*0058*/ 	.word	0xffffffff


	//   ....[8]....
        /*005c*/ 	.word	0xffffffff


	//   ....[9]....
        /*0060*/ 	.word	0xffffffff


	//   ....[10]....
        /*0064*/ 	.word	0xffffffff


	//   ....[11]....
        /*0068*/ 	.word	0xffffffff


	//   ....[12]....
        /*006c*/ 	.word	0xffffffff


	//   ....[13]....
        /*0070*/ 	.word	0xffffffff


	//   ....[14]....
        /*0074*/ 	.word	0xffffffff


	//   ....[15]....
        /*0078*/ 	.word	0xffffffff


	//   ....[16]....
        /*007c*/ 	.word	0xffffffff


	//   ....[17]....
        /*0080*/ 	.word	0xffffffff


	//   ....[18]....
        /*0084*/ 	.word	0xffffffff


	//   ....[19]....
        /*0088*/ 	.word	0x0500000f


	//   ....[20]....
        /*008c*/ 	.word	0x0500000f


	//   ....[21]....
        /*0090*/ 	.word	0x0500000f


	//   ....[22]....
        /*0094*/ 	.word	0x0500000f


	//   ....[23]....
        /*0098*/ 	.word	0x0500000f


	//   ....[24]....
        /*009c*/ 	.word	0x0500000f


	//   ....[25]....
        /*00a0*/ 	.word	0x0500000f


	//   ....[26]....
        /*00a4*/ 	.word	0x0500000f


	//   ....[27]....
        /*00a8*/ 	.word	0x0500000f


	//   ....[28]....
        /*00ac*/ 	.word	0x0500000f


	//----- nvinfo : EIATTR_COOP_GROUP_INSTR_OFFSETS
	.align		4
.L_537:
        /*00b0*/ 	.byte	0x04, 0x28
        /*00b2*/ 	.short	(.L_539 - .L_538)


	//   ....[0]....
.L_538:
        /*00b4*/ 	.word	0x00001cc0


	//   ....[1]....
        /*00b8*/ 	.word	0x00001ce0


	//   ....[2]....
        /*00bc*/ 	.word	0x00001d00


	//   ....[3]....
        /*00c0*/ 	.word	0x00001d20


	//   ....[4]....
        /*00c4*/ 	.word	0x00001d40


	//   ....[5]....
        /*00c8*/ 	.word	0x00003010


	//   ....[6]....
        /*00cc*/ 	.word	0x00003030


	//   ....[7]....
        /*00d0*/ 	.word	0x000032d0


	//   ....[8]....
        /*00d4*/ 	.word	0x000032f0


	//   ....[9]....
        /*00d8*/ 	.word	0x00003310


	//   ....[10]....
        /*00dc*/ 	.word	0x00003490


	//   ....[11]....
        /*00e0*/ 	.word	0x000034c0


	//   ....[12]....
        /*00e4*/ 	.word	0x00003700


	//   ....[13]....
        /*00e8*/ 	.word	0x00003800


	//   ....[14]....
        /*00ec*/ 	.word	0x000038c0


	//   ....[15]....
        /*00f0*/ 	.word	0x00003910


	//   ....[16]....
        /*00f4*/ 	.word	0x00003950


	//   ....[17]....
        /*00f8*/ 	.word	0x000039c0


	//   ....[18]....
        /*00fc*/ 	.word	0x000039e0


	//   ....[19]....
        /*0100*/ 	.word	0x00006250


	//   ....[20]....
        /*0104*/ 	.word	0x000062b0


	//   ....[21]....
        /*0108*/ 	.word	0x00006310


	//   ....[22]....
        /*010c*/ 	.word	0x00006370


	//   ....[23]....
        /*0110*/ 	.word	0x000063d0


	//   ....[24]....
        /*0114*/ 	.word	0x00006450


	//   ....[25]....
        /*0118*/ 	.word	0x000064d0


	//   ....[26]....
        /*011c*/ 	.word	0x00006560


	//   ....[27]....
        /*0120*/ 	.word	0x000065e0


	//   ....[28]....
        /*0124*/ 	.word	0x00006640


	//----- nvinfo : EIATTR_SYSCALL_OFFSETS
	.align		4
.L_539:
        /*0128*/ 	.byte	0x04, 0x46
        /*012a*/ 	.short	(.L_541 - .L_540)


	//   ....[0]....
.L_540:
        /*012c*/ 	.word	0x000010a0


	//----- nvinfo : EIATTR_EXIT_INSTR_OFFSETS
	.align		4
.L_541:
        /*0130*/ 	.byte	0x04, 0x1c
        /*0132*/ 	.short	(.L_543 - .L_542)


	//   ....[0]....
.L_542:
        /*0134*/ 	.word	0x000000d0


	//   ....[1]....
        /*0138*/ 	.word	0x00005d70


	//   ....[2]....
        /*013c*/ 	.word	0x00005e60


	//   ....[3]....
        /*0140*/ 	.word	0x00006200


	//----- nvinfo : EIATTR_CRS_STACK_SIZE
	.align		4
.L_543:
        /*0144*/ 	.byte	0x04, 0x1e
        /*0146*/ 	.short	(.L_545 - .L_544)
.L_544:
        /*0148*/ 	.word	0x00000000


	//----- nvinfo : EIATTR_CBANK_PARAM_SIZE
	.align		4
.L_545:
        /*014c*/ 	.byte	0x03, 0x19
        /*014e*/ 	.short	0x0128


	//----- nvinfo : EIATTR_PARAM_CBANK
	.align		4
        /*0150*/ 	.byte	0x04, 0x0a
        /*0152*/ 	.short	(.L_547 - .L_546)
	.align		4
.L_546:
        /*0154*/ 	.word	index@(.nv.constant0._ZN4mmha33masked_multihead_attention_kernelItLi112ELi128ELi4ELi16ELi64ELb0ELb0EEEv26Multihead_attention_paramsIT_XT5_EE)
        /*0158*/ 	.short	0x0210
        /*015a*/ 	.short	0x0128


	//----- nvinfo : EIATTR_SW_WAR
	.align		4
.L_547:
        /*015c*/ 	.byte	0x04, 0x36
        /*015e*/ 	.short	(.L_549 - .L_548)
.L_548:
        /*0160*/ 	.word	0x00000008
.L_549:


//--------------------- .nv.info._ZN4mmha33masked_multihead_attention_kernelIfLi112ELi128ELi1ELi32ELi256ELb0ELb1EEEv26Multihead_attention_paramsIT_XT5_EE --------------------------
	.section	.nv.info._ZN4mmha33masked_multihead_attention_kernelIfLi112ELi128ELi1ELi32ELi256ELb0ELb1EEEv26Multihead_attention_paramsIT_XT5_EE,"",@"SHT_CUDA_INFO"
	.sectionflags	@""
	.align	4


	//----- nvinfo : EIATTR_CUDA_API_VERSION
	.align		4
        /*0000*/ 	.byte	0x04, 0x37
        /*0002*/ 	.short	(.L_551 - .L_550)
.L_550:
        /*0004*/ 	.word	0x00000082


	//----- nvinfo : EIATTR_KPARAM_INFO
	.align		4
.L_551:
        /*0008*/ 	.byte	0x04, 0x17
        /*000a*/ 	.short	(.L_553 - .L_552)
.L_552:
        /*000c*/ 	.word	0x00000000
        /*0010*/ 	.short	0x0000
        /*0012*/ 	.short	0x0000
        /*0014*/ 	.byte	0x00, 0xf0, 0xa1, 0x04


	//----- nvinfo : EIATTR_SPARSE_MMA_MASK
	.align		4
.L_553:
        /*0018*/ 	.byte	0x03, 0x50
        /*001a*/ 	.short	0x0000


	//----- nvinfo : EIATTR_MAXREG_COUNT
	.align		4
        /*001c*/ 	.byte	0x03, 0x1b
        /*001e*/ 	.short	0x00ff


	//----- nvinfo : EIATTR_NUM_BARRIERS
	.align		4
        /*0020*/ 	.byte	0x02, 0x4c
        /*0022*/ 	.byte	0x01
	.zero		1


	//----- nvinfo : EIATTR_EXTERNS
	.align		4
        /*0024*/ 	.byte	0x04, 0x0f
        /*0026*/ 	.short	(.L_555 - .L_554)


	//   ....[0]....
	.align		4
.L_554:
        /*0028*/ 	.word	index@(__assertfail)


	//----- nvinfo : EIATTR_ANNOTATIONS
	.align		4
.L_555:
        /*002c*/ 	.byte	0x04, 0x55
        /*002e*/ 	.short	(.L_557 - .L_556)


	//   ....[0]....
.L_556:
        /* <DEDUP_REMOVED lines=14> */
        /*0104*/ 	.byte	0x70, 0x60, 0x00, 0x00


	//----- nvinfo : EIATTR_MERCURY_ISA_VERSION
	.align		4
.L_557:
        /*0108*/ 	.byte	0x03, 0x5f
        /*010a*/ 	.short	0x0101


	//----- nvinfo : EIATTR_INT_WARP_WIDE_INSTR_OFFSETS
	.align		4
        /*010c*/ 	.byte	0x04, 0x31
        /*010e*/ 	.short	(.L_559 - .L_558)


	//   ....[0]....
.L_558:
        /*0110*/ 	.word	0x00000c20


	//   ....[1]....
        /*0114*/ 	.word	0x00001ae0


	//----- nvinfo : EIATTR_COOP_GROUP_MASK_REGIDS
	.align		4
.L_559:
        /*0118*/ 	.byte	0x04, 0x29
        /*011a*/ 	.short	(.L_561 - .L_560)


	//   ....[0]....
.L_560:
        /*011c*/ 	.word	0xffffffff


	//   ....[1]....
        /*0120*/ 	.word	0xffffffff


	//   ....[2]....
        /*0124*/ 	.word	0xffffffff


	//   ....[3]....
        /*0128*/ 	.word	0xffffffff


	//   ....[4]....
        /*012c*/ 	.word	0xffffffff


	//   ....[5]....
        /*0130*/ 	.word	0xffffffff


	//   ....[6]....
        /*0134*/ 	.word	0xffffffff


	//   ....[7]....
        /*0138*/ 	.word	0xffffffff


	//   ....[8]....
        /*013c*/ 	.word	0xffffffff


	//   ....[9]....
        /*0140*/ 	.word	0xffffffff


	//   ....[10]....
        /*0144*/ 	.word	0xffffffff


	//   ....[11]....
        /*0148*/ 	.word	0xffffffff


	//   ....[12]....
        /*014c*/ 	.word	0xffffffff


	//   ....[13]....
        /*0150*/ 	.word	0xffffffff


	//   ....[14]....
        /*0154*/ 	.word	0xffffffff


	//   ....[15]....
        /*0158*/ 	.word	0xffffffff


	//   ....[16]....
        /*015c*/ 	.word	0xffffffff


	//   ....[17]....
        /*0160*/ 	.word	0xffffffff


	//   ....[18]....
        /*0164*/ 	.word	0xffffffff


	//   ....[19]....
        /*0168*/ 	.word	0xffffffff


	//   ....[20]....
        /*016c*/ 	.word	0xffffffff


	//   ....[21]....
        /*0170*/ 	.word	0xffffffff


	//   ....[22]....
        /*0174*/ 	.word	0xffffffff


	//   ....[23]....
        /*0178*/ 	.word	0x0500000f


	//   ....[24]....
        /*017c*/ 	.word	0x0500000f


	//   ....[25]....
        /*0180*/ 	.word	0x0500000f


	//   ....[26]....
        /*0184*/ 	.word	0x0500000f


	//   ....[27]....
        /*0188*/ 	.word	0x0500000f


	//----- nvinfo : EIATTR_COOP_GROUP_INSTR_OFFSETS
	.align		4
.L_561:
        /*018c*/ 	.byte	0x04, 0x28
        /*018e*/ 	.short	(.L_563 - .L_562)


	//   ....[0]....
.L_562:
        /*0190*/ 	.word	0x00001bb0


	//   ....[1]....
        /*0194*/ 	.word	0x00001bd0


	//   ....[2]....
        /*0198*/ 	.word	0x00001bf0


	//   ....[3]....
        /*019c*/ 	.word	0x00001c10


	//   ....[4]....
        /*01a0*/ 	.word	0x00001c30


	//   ....[5]....
        /*01a4*/ 	.word	0x00006160


	//   ....[6]....
        /*01a8*/ 	.word	0x00006180


	//   ....[7]....
        /*01ac*/ 	.word	0x000061a0


	//   ....[8]....
        /*01b0*/ 	.word	0x000061d0


	//   ....[9]....
        /*01b4*/ 	.word	0x00006230


	//   ....[10]....
        /*01b8*/ 	.word	0x00006290


	//   ....[11]....
        /*01bc*/ 	.word	0x000062d0


	//   ....[12]....
        /*01c0*/ 	.word	0x00006300


	//   ....[13]....
        /*01c4*/ 	.word	0x00006320


	//   ....[14]....
        /*01c8*/ 	.word	0x00006520


	//   ....[15]....
        /*01cc*/ 	.word	0x00006590


	//   ....[16]....
        /*01d0*/ 	.word	0x00006620


	//   ....[17]....
        /*01d4*/ 	.word	0x00006660


	//   ....[18]....
        /*01d8*/ 	.word	0x000066b0


	//   ....[19]....
        /*01dc*/ 	.word	0x00006720


	//   ....[20]....
        /*01e0*/ 	.word	0x00006740


	//   ....[21]....
        /*01e4*/ 	.word	0x00006760


	//   ....[22]....
        /*01e8*/ 	.word	0x00006780


	//   ....[23]....
        /*01ec*/ 	.word	0x00008f10


	//   ....[24]....
        /*01f0*/ 	.word	0x00008f70


	//   ....[25]....
        /*01f4*/ 	.word	0x00008fd0


	//   ....[26]....
        /*01f8*/ 	.word	0x00009030


	//   ....[27]....
        /*01fc*/ 	.word	0x00009090


	//----- nvinfo : EIATTR_SYSCALL_OFFSETS
	.align		4
.L_563:
        /*0200*/ 	.byte	0x04, 0x46
        /*0202*/ 	.short	(.L_565 - .L_564)


	//   ....[0]....
.L_564:
        /*0204*/ 	.word	0x00001160


	//----- nvinfo : EIATTR_EXIT_INSTR_OFFSETS
	.align		4
.L_565:
        /*0208*/ 	.byte	0x04, 0x1c
        /*020a*/ 	.short	(.L_567 - .L_566)


	//   ....[0]....
.L_566:
        /*020c*/ 	.word	0x000000e0


	//   ....[1]....
        /*0210*/ 	.word	0x00008c80


	//   ....[2]....
        /*0214*/ 	.word	0x00008d00


	//   ....[3]....
        /*0218*/ 	.word	0x00008ec0


	//----- nvinfo : EIATTR_CRS_STACK_SIZE
	.align		4
.L_567:
        /*021c*/ 	.byte	0x04, 0x1e
        /*021e*/ 	.short	(.L_569 - .L_568)
.L_568:
        /*0220*/ 	.word	0x00000000


	//----- nvinfo : EIATTR_CBANK_PARAM_SIZE
	.align		4
.L_569:
        /*0224*/ 	.byte	0x03, 0x19
        /*0226*/ 	.short	0x0128


	//----- nvinfo : EIATTR_PARAM_CBANK
	.align		4
        /*0228*/ 	.byte	0x04, 0x0a
        /*022a*/ 	.short	(.L_571 - .L_570)
	.align		4
.L_570:
        /*022c*/ 	.word	index@(.nv.constant0._ZN4mmha33masked_multihead_attention_kernelIfLi112ELi128ELi1ELi32ELi256ELb0ELb1EEEv26Multihead_attention_paramsIT_XT5_EE)
        /*0230*/ 	.short	0x0210
        /*0232*/ 	.short	0x0128


	//----- nvinfo : EIATTR_SW_WAR
	.align		4
.L_571:
        /*0234*/ 	.byte	0x04, 0x36
        /*0236*/ 	.short	(.L_573 - .L_572)
.L_572:
        /*0238*/ 	.word	0x00000008
.L_573:


//--------------------- .nv.info._ZN4mmha33masked_multihead_attention_kernelIfLi112ELi128ELi2ELi32ELi128ELb0ELb1EEEv26Multihead_attention_paramsIT_XT5_EE --------------------------
	.section	.nv.info._ZN4mmha33masked_multihead_attention_kernelIfLi112ELi128ELi2ELi32ELi128ELb0ELb1EEEv26Multihead_attention_paramsIT_XT5_EE,"",@"SHT_CUDA_INFO"
	.sectionflags	@""
	.align	4


	//----- nvinfo : EIATTR_CUDA_API_VERSION
	.align		4
        /*0000*/ 	.byte	0x04, 0x37
        /*0002*/ 	.short	(.L_575 - .L_574)
.L_574:
        /*0004*/ 	.word	0x00000082


	//----- nvinfo : EIATTR_KPARAM_INFO
	.align		4
.L_575:
        /*0008*/ 	.byte	0x04, 0x17
        /*000a*/ 	.short	(.L_577 - .L_576)
.L_576:
        /*000c*/ 	.word	0x00000000
        /*0010*/ 	.short	0x0000
        /*0012*/ 	.short	0x0000
        /*0014*/ 	.byte	0x00, 0xf0, 0xa1, 0x04


	//----- nvinfo : EIATTR_SPARSE_MMA_MASK
	.align		4
.L_577:
        /*0018*/ 	.byte	0x03, 0x50
        /*001a*/ 	.short	0x0000


	//----- nvinfo : EIATTR_MAXREG_COUNT
	.align		4
        /*001c*/ 	.byte	0x03, 0x1b
        /*001e*/ 	.short	0x00ff


	//----- nvinfo : EIATTR_NUM_BARRIERS
	.align		4
        /*0020*/ 	.byte	0x02, 0x4c
        /*0022*/ 	.byte	0x01
	.zero		1


	//----- nvinfo : EIATTR_EXTERNS
	.align		4
        /*0024*/ 	.byte	0x04, 0x0f
        /*0026*/ 	.short	(.L_579 - .L_578)


	//   ....[0]....
	.align		4
.L_578:
        /*0028*/ 	.word	index@(__assertfail)


	//----- nvinfo : EIATTR_MERCURY_ISA_VERSION
	.align		4
.L_579:
        /*002c*/ 	.byte	0x03, 0x5f
        /*002e*/ 	.short	0x0101


	//----- nvinfo : EIATTR_COOP_GROUP_MASK_REGIDS
	.align		4
        /*0030*/ 	.byte	0x04, 0x29
        /*0032*/ 	.short	(.L_581 - .L_580)


	//   ....[0]....
.L_580:
        /*0034*/ 	.word	0xffffffff


	//   ....[1]....
        /*0038*/ 	.word	0xffffffff


	//   ....[2]....
        /*003c*/ 	.word	0xffffffff


	//   ....[3]....
        /*0040*/ 	.word	0xffffffff


	//   ....[4]....
        /*0044*/ 	.word	0xffffffff


	//   ....[5]....
        /*0048*/ 	.word	0xffffffff


	//   ....[6]....
        /*004c*/ 	.word	0xffffffff


	//   ....[7]....
        /*0050*/ 	.word	0xffffffff


	//   ....[8]....
        /*0054*/ 	.word	0xffffffff


	//   ....[9]....
        /*0058*/ 	.word	0xffffffff


	//   ....[10]....
        /*005c*/ 	.word	0xffffffff


	//   ....[11]....
        /*0060*/ 	.word	0xffffffff


	//   ....[12]....
        /*0064*/ 	.word	0xffffffff


	//   ....[13]....
        /*0068*/ 	.word	0xffffffff


	//   ....[14]....
        /*006c*/ 	.word	0xffffffff


	//   ....[15]....
        /*0070*/ 	.word	0xffffffff


	//   ....[16]....
        /*0074*/ 	.word	0xffffffff


	//   ....[17]....
        /*0078*/ 	.word	0xffffffff


	//   ....[18]....
        /*007c*/ 	.word	0xffffffff


	//   ....[19]....
        /*0080*/ 	.word	0xffffffff


	//   ....[20]....
        /*0084*/ 	.word	0xffffffff


	//   ....[21]....
        /*0088*/ 	.word	0x0500000f


	//   ....[22]....
        /*008c*/ 	.word	0x0500000f


	//   ....[23]....
        /*0090*/ 	.word	0x0500000f


	//   ....[24]....
        /*0094*/ 	.word	0x0500000f


	//   ....[25]....
        /*0098*/ 	.word	0x0500000f


	//   ....[26]....
        /*009c*/ 	.word	0x0500000f


	//   ....[27]....
        /*00a0*/ 	.word	0x0500000f


	//   ....[28]....
        /*00a4*/ 	.word	0x0500000f


	//   ....[29]....
        /*00a8*/ 	.word	0x0500000f


	//   ....[30]....
        /*00ac*/ 	.word	0x0500000f


	//----- nvinfo : EIATTR_COOP_GROUP_INSTR_OFFSETS
	.align		4
.L_581:
        /*00b0*/ 	.byte	0x04, 0x28
        /*00b2*/ 	.short	(.L_583 - .L_582)


	//   ....[0]....
.L_582:
        /*00b4*/ 	.word	0x00001a20


	//   ....[1]....
        /*00b8*/ 	.word	0x00001a40


	//   ....[2]....
        /*00bc*/ 	.word	0x00001a60


	//   ....[3]....
        /*00c0*/ 	.word	0x00001a80


	//   ....[4]....
        /*00c4*/ 	.word	0x00001aa0


	//   ....[5]....
        /*00c8*/ 	.word	0x000046e0


	//   ....[6]....
        /*00cc*/ 	.word	0x00004930


	//   ....[7]....
        /*00d0*/ 	.word	0x00004950


	//   ....[8]....
        /*00d4*/ 	.word	0x00004970


	//   ....[9]....
        /*00d8*/ 	.word	0x00004990


	//   ....[10]....
        /*00dc*/ 	.word	0x00004b50


	//   ....[11]....
        /*00e0*/ 	.word	0x00004b70


	//   ....[12]....
        /*00e4*/ 	.word	0x00004b90


	//   ....[13]....
        /*00e8*/ 	.word	0x00004d80


	//   ....[14]....
        /*00ec*/ 	.word	0x00004e00


	//   ....[15]....
        /*00f0*/ 	.word	0x00004e30


	//   ....[16]....
        /*00f4*/ 	.word	0x00004e80


	//   ....[17]....
        /*00f8*/ 	.word	0x00004ed0


	//   ....[18]....
        /*00fc*/ 	.word	0x00004f30


	//   ....[19]....
        /*0100*/ 	.word	0x00004f50


	//   ....[20]....
        /*0104*/ 	.word	0x00004f80


	//   ....[21]....
        /*0108*/ 	.word	0x00007480


	//   ....[22]....
        /*010c*/ 	.word	0x000074e0


	//   ....[23]....
        /*0110*/ 	.word	0x00007540


	//   ....[24]....
        /*0114*/ 	.word	0x000075a0


	//   ....[25]....
        /*0118*/ 	.word	0x00007600


	//   ....[26]....
        /*011c*/ 	.word	0x00007680


	//   ....[27]....
        /*0120*/ 	.word	0x00007720


	//   ....[28]....
        /*0124*/ 	.word	0x000077a0


	//   ....[29]....
        /*0128*/ 	.word	0x00007800


	//   ....[30]....
        /*012c*/ 	.word	0x00007860


	//----- nvinfo : EIATTR_SYSCALL_OFFSETS
	.align		4
.L_583:
        /*0130*/ 	.byte	0x04, 0x46
        /*0132*/ 	.short	(.L_585 - .L_584)


	//   ....[0]....
.L_584:
        /*0134*/ 	.word	0x00000fe0


	//----- nvinfo : EIATTR_EXIT_INSTR_OFFSETS
	.align		4
.L_585:
        /*0138*/ 	.byte	0x04, 0x1c
        /*013a*/ 	.short	(.L_587 - .L_586)


	//   ....[0]....
.L_586:
        /*013c*/ 	.word	0x000000b0


	//   ....[1]....
        /*0140*/ 	.word	0x00007200


	//   ....[2]....
        /*0144*/ 	.word	0x00007270


	//   ....[3]....
        /*0148*/ 	.word	0x00007430


	//----- nvinfo : EIATTR_CRS_STACK_SIZE
	.align		4
.L_587:
        /*014c*/ 	.byte	0x04, 0x1e
        /*014e*/ 	.short	(.L_589 - .L_588)
.L_588:
        /*0150*/ 	.word	0x00000000


	//----- nvinfo : EIATTR_CBANK_PARAM_SIZE
	.align		4
.L_589:
        /*0154*/ 	.byte	0x03, 0x19
        /*0156*/ 	.short	0x0128


	//----- nvinfo : EIATTR_PARAM_CBANK
	.align		4
        /*0158*/ 	.byte	0x04, 0x0a
        /*015a*/ 	.short	(.L_591 - .L_590)
	.align		4
.L_590:
        /*015c*/ 	.word	index@(.nv.constant0._ZN4mmha33masked_multihead_attention_kernelIfLi112ELi128ELi2ELi32ELi128ELb0ELb1EEEv26Multihead_attention_paramsIT_XT5_EE)
        /*0160*/ 	.short	0x0210
        /*0162*/ 	.short	0x0128


	//----- nvinfo : EIATTR_SW_WAR
	.align		4
.L_591:
        /*0164*/ 	.byte	0x04, 0x36
        /*0166*/ 	.short	(.L_593 - .L_592)
.L_592:
        /*0168*/ 	.word	0x00000008
.L_593:


//--------------------- .nv.info._ZN4mmha33masked_multihead_attention_kernelIfLi112ELi128ELi4ELi32ELi64ELb0ELb1EEEv26Multihead_attention_paramsIT_XT5_EE --------------------------
	.section	.nv.info._ZN4mmha33masked_multihead_attention_kernelIfLi112ELi128ELi4ELi32ELi64ELb0ELb1EEEv26Multihead_attention_paramsIT_XT5_EE,"",@"SHT_CUDA_INFO"
	.sectionflags	@""
	.align	4


	//----- nvinfo : EIATTR_CUDA_API_VERSION
	.align		4
        /*0000*/ 	.byte	0x04, 0x37
        /*0002*/ 	.short	(.L_595 - .L_594)
.L_594:
        /*0004*/ 	.word	0x00000082


	//----- nvinfo : EIATTR_KPARAM_INFO
	.align		4
.L_595:
        /*0008*/ 	.byte	0x04, 0x17
        /*000a*/ 	.short	(.L_597 - .L_596)
.L_596:
        /*000c*/ 	.word	0x00000000
        /*0010*/ 	.short	0x0000
        /*0012*/ 	.short	0x0000
        /*0014*/ 	.byte	0x00, 0xf0, 0xa1, 0x04


	//----- nvinfo : EIATTR_SPARSE_MMA_MASK
	.align		4
.L_597:
        /*0018*/ 	.byte	0x03, 0x50
        /*001a*/ 	.short	0x0000


	//----- nvinfo : EIATTR_MAXREG_COUNT
	.align		4
        /*001c*/ 	.byte	0x03, 0x1b
        /*001e*/ 	.short	0x00ff


	//----- nvinfo : EIATTR_NUM_BARRIERS
	.align		4
        /*0020*/ 	.byte	0x02, 0x4c
        /*0022*/ 	.byte	0x01
	.zero		1


	//----- nvinfo : EIATTR_EXTERNS
	.align		4
        /*0024*/ 	.byte	0x04, 0x0f
        /*0026*/ 	.short	(.L_599 - .L_598)


	//   ....[0]....
	.align		4
.L_598:
        /*0028*/ 	.word	index@(__assertfail)


	//----- nvinfo : EIATTR_MERCURY_ISA_VERSION
	.align		4
.L_599:
        /*002c*/ 	.byte	0x03, 0x5f
        /*002e*/ 	.short	0x0101


	//----- nvinfo : EIATTR_INT_WARP_WIDE_INSTR_OFFSETS
	.align		4
        /*0030*/ 	.byte	0x04, 0x31
        /*0032*/ 	.short	(.L_601 - .L_600)


	//   ....[0]....
.L_600:
        /*0034*/ 	.word	0x00000b90


	//----- nvinfo : EIATTR_COOP_GROUP_MASK_REGIDS
	.align		4
.L_601:
        /*0038*/ 	.byte	0x04, 0x29
        /*003a*/ 	.short	(.L_603 - .L_602)


	//   ....[0]....
.L_602:
        /*003c*/ 	.word	0xffffffff


	//   ....[1]....
        /*0040*/ 	.word	0xffffffff


	//   ....[2]....
        /*0044*/ 	.word	0xffffffff


	//   ....[3]....
        /*0048*/ 	.word	0xffffffff


	//   ....[4]....
        /*004c*/ 	.word	0xffffffff


	//   ....[5]....
        /*0050*/ 	.word	0xffffffff


	//   ....[6]....
        /*0054*/ 	.word	0xffffffff


	//   ....[7]....
        /*0058*/ 	.word	0xffffffff


	//   ....[8]....
        /*005c*/ 	.word	0xffffffff


	//   ....[9]....
        /*0060*/ 	.word	0xffffffff


	//   ....[10]....
        /*0064*/ 	.word	0xffffffff


	//   ....[11]....
        /*0068*/ 	.word	0xffffffff


	//   ....[12]....
        /*006c*/ 	.word	0xffffffff


	//   ....[13]....
        /*0070*/ 	.word	0xffffffff


	//   ....[14]....
        /*0074*/ 	.word	0xffffffff


	//   ....[15]....
        /*0078*/ 	.word	0xffffffff


	//   ....[16]....
        /*007c*/ 	.word	0xffffffff


	//   ....[17]....
        /*0080*/ 	.word	0xffffffff


	//   ....[18]....
        /*0084*/ 	.word	0xffffffff


	//   ....[19]....
        /*0088*/ 	.word	0x0500000f


	//   ....[20]....
        /*008c*/ 	.word	0x0500000f


	//   ....[21]....
        /*0090*/ 	.word	0x0500000f


	//   ....[22]....
        /*0094*/ 	.word	0x0500000f


	//   ....[23]....
        /*0098*/ 	.word	0x0500000f


	//   ....[24]....
        /*009c*/ 	.word	0x0500000f


	//   ....[25]....
        /*00a0*/ 	.word	0x0500000f


	//   ....[26]....
        /*00a4*/ 	.word	0x0500000f


	//   ....[27]....
        /*00a8*/ 	.word	0x0500000f


	//   ....[28]....
        /*00ac*/ 	.word	0x0500000f


	//----- nvinfo : EIATTR_COOP_GROUP_INSTR_OFFSETS
	.align		4
.L_603:
        /*00b0*/ 	.byte	0x04, 0x28
        /*00b2*/ 	.short	(.L_605 - .L_604)


	//   ....[0]....
.L_604:
        /*00b4*/ 	.word	0x00001b40


	//   ....[1]....
        /*00b8*/ 	.word	0x00001b60


	//   ....[2]....
        /*00bc*/ 	.word	0x00001b80


	//   ....[3]....
        /*00c0*/ 	.word	0x00001ba0


	//   ....[4]....
        /*00c4*/ 	.word	0x00001bc0


	//   ....[5]....
        /*00c8*/ 	.word	0x00004540


	//   ....[6]....
        /*00cc*/ 	.word	0x00004560


	//   ....[7]....
        /*00d0*/ 	.word	0x00004850


	//   ....[8]....
        /*00d4*/ 	.word	0x00004870


	//   ....[9]....
        /*00d8*/ 	.word	0x00004890


	//   ....[10]....
        /*00dc*/ 	.word	0x00004a30


	//   ....[11]....
        /*00e0*/ 	.word	0x00004a50


	//   ....[12]....
        /*00e4*/ 	.word	0x00004c30


	//   ....[13]....
        /*00e8*/ 	.word	0x00004c80


	//   ....[14]....
        /*00ec*/ 	.word	0x00004d10


	//   ....[15]....
        /*00f0*/ 	.word	0x00004d60


	//   ....[16]....
        /*00f4*/ 	.word	0x00004da0


	//   ....[17]....
        /*00f8*/ 	.word	0x00004e10


	//   ....[18]....
        /*00fc*/ 	.word	0x00004e30


	//   ....[19]....
        /*0100*/ 	.word	0x000072d0


	//   ....[20]....
        /*0104*/ 	.word	0x00007330


	//   ....[21]....
        /*0108*/ 	.word	0x00007390


	//   ....[22]....
        /*010c*/ 	.word	0x000073f0


	//   ....[23]....
        /*0110*/ 	.word	0x00007450


	//   ....[24]....
        /*0114*/ 	.word	0x000074d0


	//   ....[25]....
        /*0118*/ 	.word	0x00007550


	//   ....[26]....
        /*011c*/ 	.word	0x000075e0


	//   ....[27]....
        /*0120*/ 	.word	0x00007660


	//   ....[28]....
        /*0124*/ 	.word	0x000076c0


	//----- nvinfo : EIATTR_SYSCALL_OFFSETS
	.align		4
.L_605:
        /*0128*/ 	.byte	0x04, 0x46
        /*012a*/ 	.short	(.L_607 - .L_606)


	//   ....[0]....
.L_606:
        /*012c*/ 	.word	0x00001100


	//----- nvinfo : EIATTR_EXIT_INSTR_OFFSETS
	.align		4
.L_607:
        /*0130*/ 	.byte	0x04, 0x1c
        /*0132*/ 	.short	(.L_609 - .L_608)


	//   ....[0]....
.L_608:
        /*0134*/ 	.word	0x000000d0


	//   ....[1]....
        /*0138*/ 	.word	0x00007050


	//   ....[2]....
        /*013c*/ 	.word	0x000070c0


	//   ....[3]....
        /*0140*/ 	.word	0x00007280


	//----- nvinfo : EIATTR_CRS_STACK_SIZE
	.align		4
.L_609:
        /*0144*/ 	.byte	0x04, 0x1e
        /*0146*/ 	.short	(.L_611 - .L_610)
.L_610:
        /*0148*/ 	.word	0x00000000


	//----- nvinfo : EIATTR_CBANK_PARAM_SIZE
	.align		4
.L_611:
        /*014c*/ 	.byte	0x03, 0x19
        /*014e*/ 	.short	0x0128


	//----- nvinfo : EIATTR_PARAM_CBANK
	.align		4
        /*0150*/ 	.byte	0x04, 0x0a
        /*0152*/ 	.short	(.L_613 - .L_612)
	.align		4
.L_612:
        /*0154*/ 	.word	index@(.nv.constant0._ZN4mmha33masked_multihead_attention_kernelIfLi112ELi128ELi4ELi32ELi64ELb0ELb1EEEv26Multihead_attention_paramsIT_XT5_EE)
        /*0158*/ 	.short	0x0210
        /*015a*/ 	.short	0x0128


	//----- nvinfo : EIATTR_SW_WAR
	.align		4
.L_613:
        /*015c*/ 	.byte	0x04, 0x36
        /*015e*/ 	.short	(.L_615 - .L_614)
.L_614:
        /*0160*/ 	.word	0x00000008
.L_615:


//--------------------- .nv.info._ZN4mmha33masked_multihead_attention_kernelIfLi112ELi128ELi1ELi32ELi256ELb0ELb0EEEv26Multihead_attention_paramsIT_XT5_EE --------------------------
	.section	.nv.info._ZN4mmha33masked_multihead_attention_kernelIfLi112ELi128ELi1ELi32ELi256ELb0ELb0EEEv26Multihead_attention_paramsIT_XT5_EE,"",@"SHT_CUDA_INFO"
	.sectionflags	@""
	.align	4


	//----- nvinfo : EIATTR_CUDA_API_VERSION
	.align		4
        /*0000*/ 	.byte	0x04, 0x37
        /*0002*/ 	.short	(.L_617 - .L_616)
.L_616:
        /*0004*/ 	.word	0x00000082


	//----- nvinfo : EIATTR_KPARAM_INFO
	.align		4
.L_617:
        /*0008*/ 	.byte	0x04, 0x17
        /*000a*/ 	.short	(.L_619 - .L_618)
.L_618:
        /*000c*/ 	.word	0x00000000
        /*0010*/ 	.short	0x0000
        /*0012*/ 	.short	0x0000
        /*0014*/ 	.byte	0x00, 0xf0, 0xa1, 0x04


	//----- nvinfo : EIATTR_SPARSE_MMA_MASK
	.align		4
.L_619:
        /*0018*/ 	.byte	0x03, 0x50
        /*001a*/ 	.short	0x0000


	//----- nvinfo : EIATTR_MAXREG_COUNT
	.align		4
        /*001c*/ 	.byte	0x03, 0x1b
        /*001e*/ 	.short	0x00ff


	//----- nvinfo : EIATTR_NUM_BARRIERS
	.align		4
        /*0020*/ 	.byte	0x02, 0x4c
        /*0022*/ 	.byte	0x01
	.zero		1


	//----- nvinfo : EIATTR_EXTERNS
	.align		4
        /*0024*/ 	.byte	0x04, 0x0f
        /*0026*/ 	.short	(.L_621 - .L_620)


	//   ....[0]....
	.align		4
.L_620:
        /*0028*/ 	.word	index@(__assertfail)


	//----- nvinfo : EIATTR_ANNOTATIONS
	.align		4
.L_621:
        /*002c*/ 	.byte	0x04, 0x55
        /*002e*/ 	.short	(.L_623 - .L_622)


	//   ....[0]....
.L_622:
        /* <DEDUP_REMOVED lines=18> */


	//----- nvinfo : EIATTR_MERCURY_ISA_VERSION
	.align		4
.L_623:
        /*0138*/ 	.byte	0x03, 0x5f
        /*013a*/ 	.short	0x0101


	//----- nvinfo : EIATTR_INT_WARP_WIDE_INSTR_OFFSETS
	.align		4
        /*013c*/ 	.byte	0x04, 0x31
        /*013e*/ 	.short	(.L_625 - .L_624)


	//   ....[0]....
.L_624:
        /*0140*/ 	.word	0x00000c20


	//   ....[1]....
        /*0144*/ 	.word	0x00001ae0


	//----- nvinfo : EIATTR_COOP_GROUP_MASK_REGIDS
	.align		4
.L_625:
        /*0148*/ 	.byte	0x04, 0x29
        /*014a*/ 	.short	(.L_627 - .L_626)


	//   ....[0]....
.L_626:
        /*014c*/ 	.word	0xffffffff


	//   ....[1]....
        /*0150*/ 	.word	0xffffffff


	//   ....[2]....
        /*0154*/ 	.word	0xffffffff


	//   ....[3]....
        /*0158*/ 	.word	0xffffffff


	//   ....[4]....
        /*015c*/ 	.word	0xffffffff


	//   ....[5]....
        /*0160*/ 	.word	0xffffffff


	//   ....[6]....
        /*0164*/ 	.word	0xffffffff


	//   ....[7]....
        /*0168*/ 	.word	0xffffffff


	//   ....[8]....
        /*016c*/ 	.word	0xffffffff


	//   ....[9]....
        /*0170*/ 	.word	0xffffffff


	//   ....[10]....
        /*0174*/ 	.word	0xffffffff


	//   ....[11]....
        /*0178*/ 	.word	0xffffffff


	//   ....[12]....
        /*017c*/ 	.word	0xffffffff


	//   ....[13]....
        /*0180*/ 	.word	0xffffffff


	//   ....[14]....
        /*0184*/ 	.word	0xffffffff


	//   ....[15]....
        /*0188*/ 	.word	0xffffffff


	//   ....[16]....
        /*018c*/ 	.word	0xffffffff


	//   ....[17]....
        /*0190*/ 	.word	0xffffffff


	//   ....[18]....
        /*0194*/ 	.word	0xffffffff


	//   ....[19]....
        /*0198*/ 	.word	0xffffffff


	//   ....[20]....
        /*019c*/ 	.word	0xffffffff


	//   ....[21]....
        /*01a0*/ 	.word	0xffffffff


	//   ....[22]....
        /*01a4*/ 	.word	0xffffffff


	//   ....[23]....
        /*01a8*/ 	.word	0x0500000f


	//   ....[24]....
        /*01ac*/ 	.word	0x0500000f


	//   ....[25]....
        /*01b0*/ 	.word	0x0500000f


	//   ....[26]....
        /*01b4*/ 	.word	0x0500000f


	//   ....[27]....
        /*01b8*/ 	.word	0x0500000f


	//----- nvinfo : EIATTR_COOP_GROUP_INSTR_OFFSETS
	.align		4
.L_627:
        /*01bc*/ 	.byte	0x04, 0x28
        /*01be*/ 	.short	(.L_629 - .L_628)


	//   ....[0]....
.L_628:
        /*01c0*/ 	.word	0x00001bb0


	//   ....[1]....
        /*01c4*/ 	.word	0x00001bd0


	//   ....[2]....
        /*01c8*/ 	.word	0x00001bf0


	//   ....[3]....
        /*01cc*/ 	.word	0x00001c10


	//   ....[4]....
        /*01d0*/ 	.word	0x00001c30


	//   ....[5]....
        /*01d4*/ 	.word	0x00004fd0


	//   ....[6]....
        /*01d8*/ 	.word	0x00004ff0


	//   ....[7]....
        /*01dc*/ 	.word	0x00005010


	//   ....[8]....
        /*01e0*/ 	.word	0x00005040


	//   ....[9]....
        /*01e4*/ 	.word	0x000050a0


	//   ....[10]....
        /*01e8*/ 	.word	0x00005100


	//   ....[11]....
        /*01ec*/ 	.word	0x00005140


	//   ....[12]....
        /*01f0*/ 	.word	0x00005170


	//   ....[13]....
        /*01f4*/ 	.word	0x00005190


	//   ....[14]....
        /*01f8*/ 	.word	0x00005390


	//   ....[15]....
        /*01fc*/ 	.word	0x00005400


	//   ....[16]....
        /*0200*/ 	.word	0x00005490


	//   ....[17]....
        /*0204*/ 	.word	0x000054d0


	//   ....[18]....
        /*0208*/ 	.word	0x00005520


	//   ....[19]....
        /*020c*/ 	.word	0x00005590


	//   ....[20]....
        /*0210*/ 	.word	0x000055b0


	//   ....[21]....
        /*0214*/ 	.word	0x000055d0


	//   ....[22]....
        /*0218*/ 	.word	0x000055f0


	//   ....[23]....
        /*021c*/ 	.word	0x00008170


	//   ....[24]....
        /*0220*/ 	.word	0x000081d0


	//   ....[25]....
        /*0224*/ 	.word	0x00008230


	//   ....[26]....
        /*0228*/ 	.word	0x00008290


	//   ....[27]....
        /*022c*/ 	.word	0x000082f0


	//----- nvinfo : EIATTR_SYSCALL_OFFSETS
	.align		4
.L_629:
        /*0230*/ 	.byte	0x04, 0x46
        /*0232*/ 	.short	(.L_631 - .L_630)


	//   ....[0]....
.L_630:
        /*0234*/ 	.word	0x00001160


	//----- nvinfo : EIATTR_EXIT_INSTR_OFFSETS
	.align		4
.L_631:
        /*0238*/ 	.byte	0x04, 0x1c
        /*023a*/ 	.short	(.L_633 - .L_632)


	//   ....[0]....
.L_632:
        /*023c*/ 	.word	0x000000e0


	//   ....[1]....
        /*0240*/ 	.word	0x00007ee0


	//   ....[2]....
        /*0244*/ 	.word	0x00007f60


	//   ....[3]....
        /*0248*/ 	.word	0x00008120


	//----- nvinfo : EIATTR_CRS_STACK_SIZE
	.align		4
.L_633:
        /*024c*/ 	.byte	0x04, 0x1e
        /*024e*/ 	.short	(.L_635 - .L_634)
.L_634:
        /*0250*/ 	.word	0x00000000


	//----- nvinfo : EIATTR_CBANK_PARAM_SIZE
	.align		4
.L_635:
        /*0254*/ 	.byte	0x03, 0x19
        /*0256*/ 	.short	0x0128


	//----- nvinfo : EIATTR_PARAM_CBANK
	.align		4
        /*0258*/ 	.byte	0x04, 0x0a
        /*025a*/ 	.short	(.L_637 - .L_636)
	.align		4
.L_636:
        /*025c*/ 	.word	index@(.nv.constant0._ZN4mmha33masked_multihead_attention_kernelIfLi112ELi128ELi1ELi32ELi256ELb0ELb0EEEv26Multihead_attention_paramsIT_XT5_EE)
        /*0260*/ 	.short	0x0210
        /*0262*/ 	.short	0x0128


	//----- nvinfo : EIATTR_SW_WAR
	.align		4
.L_637:
        /*0264*/ 	.byte	0x04, 0x36
        /*0266*/ 	.short	(.L_639 - .L_638)
.L_638:
        /*0268*/ 	.word	0x00000008
.L_639:


//--------------------- .nv.info._ZN4mmha33masked_multihead_attention_kernelIfLi112ELi128ELi2ELi32ELi128ELb0ELb0EEEv26Multihead_attention_paramsIT_XT5_EE --------------------------
	.section	.nv.info._ZN4mmha33masked_multihead_attention_kernelIfLi112ELi128ELi2ELi32ELi128ELb0ELb0EEEv26Multihead_attention_paramsIT_XT5_EE,"",@"SHT_CUDA_INFO"
	.sectionflags	@""
	.align	4


	//----- nvinfo : EIATTR_CUDA_API_VERSION
	.align		4
        /*0000*/ 	.byte	0x04, 0x37
        /*0002*/ 	.short	(.L_641 - .L_640)
.L_640:
        /*0004*/ 	.word	0x00000082


	//----- nvinfo : EIATTR_KPARAM_INFO
	.align		4
.L_641:
        /*0008*/ 	.byte	0x04, 0x17
        /*000a*/ 	.short	(.L_643 - .L_642)
.L_642:
        /*000c*/ 	.word	0x00000000
        /*0010*/ 	.short	0x0000
        /*0012*/ 	.short	0x0000
        /*0014*/ 	.byte	0x00, 0xf0, 0xa1, 0x04


	//----- nvinfo : EIATTR_SPARSE_MMA_MASK
	.align		4
.L_643:
        /*0018*/ 	.byte	0x03, 0x50
        /*001a*/ 	.short	0x0000


	//----- nvinfo : EIATTR_MAXREG_COUNT
	.align		4
        /*001c*/ 	.byte	0x03, 0x1b
        /*001e*/ 	.short	0x00ff


	//----- nvinfo : EIATTR_NUM_BARRIERS
	.align		4
        /*0020*/ 	.byte	0x02, 0x4c
        /*0022*/ 	.byte	0x01
	.zero		1


	//----- nvinfo : EIATTR_EXTERNS
	.align		4
        /*0024*/ 	.byte	0x04, 0x0f
        /*0026*/ 	.short	(.L_645 - .L_644)


	//   ....[0]....
	.align		4
.L_644:
        /*0028*/ 	.word	index@(__assertfail)


	//----- nvinfo : EIATTR_MERCURY_ISA_VERSION
	.align		4
.L_645:
        /*002c*/ 	.byte	0x03, 0x5f
        /*002e*/ 	.short	0x0101


	//----- nvinfo : EIATTR_COOP_GROUP_MASK_REGIDS
	.align		4
        /*0030*/ 	.byte	0x04, 0x29
        /*0032*/ 	.short	(.L_647 - .L_646)


	//   ....[0]....
.L_646:
        /*0034*/ 	.word	0xffffffff


	//   ....[1]....
        /*0038*/ 	.word	0xffffffff


	//   ....[2]....
        /*003c*/ 	.word	0xffffffff


	//   ....[3]....
        /*0040*/ 	.word	0xffffffff


	//   ....[4]....
        /*0044*/ 	.word	0xffffffff


	//   ....[5]....
        /*0048*/ 	.word	0xffffffff


	//   ....[6]....
        /*004c*/ 	.word	0xffffffff


	//   ....[7]....
        /*0050*/ 	.word	0xffffffff


	//   ....[8]....
        /*0054*/ 	.word	0xffffffff


	//   ....[9]....
        /*0058*/ 	.word	0xffffffff


	//   ....[10]....
        /*005c*/ 	.word	0xffffffff


	//   ....[11]....
        /*0060*/ 	.word	0xffffffff


	//   ....[12]....
        /*0064*/ 	.word	0xffffffff


	//   ....[13]....
        /*0068*/ 	.word	0xffffffff


	//   ....[14]....
        /*006c*/ 	.word	0xffffffff


	//   ....[15]....
        /*0070*/ 	.word	0xffffffff


	//   ....[16]....
        /*0074*/ 	.word	0xffffffff


	//   ....[17]....
        /*0078*/ 	.word	0xffffffff


	//   ....[18]....
        /*007c*/ 	.word	0xffffffff


	//   ....[19]....
        /*0080*/ 	.word	0xffffffff


	//   ....[20]....
        /*0084*/ 	.word	0xffffffff


	//   ....[21]....
        /*0088*/ 	.word	0x0500000f


	//   ....[22]....
        /*008c*/ 	.word	0x0500000f


	//   ....[23]....
        /*0090*/ 	.word	0x0500000f


	//   ....[24]....
        /*0094*/ 	.word	0x0500000f


	//   ....[25]....
        /*0098*/ 	.word	0x0500000f


	//   ....[26]....
        /*009c*/ 	.word	0x0500000f


	//   ....[27]....
        /*00a0*/ 	.word	0x0500000f


	//   ....[28]....
        /*00a4*/ 	.word	0x0500000f


	//   ....[29]....
        /*00a8*/ 	.word	0x0500000f


	//   ....[30]....
        /*00ac*/ 	.word	0x0500000f


	//----- nvinfo : EIATTR_COOP_GROUP_INSTR_OFFSETS
	.align		4
.L_647:
        /*00b0*/ 	.byte	0x04, 0x28
        /*00b2*/ 	.short	(.L_649 - .L_648)


	//   ....[0]....
.L_648:
        /*00b4*/ 	.word	0x00001a20


	//   ....[1]....
        /*00b8*/ 	.word	0x00001a40


	//   ....[2]....
        /*00bc*/ 	.word	0x00001a60


	//   ....[3]....
        /*00c0*/ 	.word	0x00001a80


	//   ....[4]....
        /*00c4*/ 	.word	0x00001aa0


	//   ....[5]....
        /*00c8*/ 	.word	0x00003ca0


	//   ....[6]....
        /*00cc*/ 	.word	0x00003ef0


	//   ....[7]....
        /*00d0*/ 	.word	0x00003f10


	//   ....[8]....
        /*00d4*/ 	.word	0x00003f30


	//   ....[9]....
        /*00d8*/ 	.word	0x00003f50


	//   ....[10]....
        /*00dc*/ 	.word	0x00004110


	//   ....[11]....
        /*00e0*/ 	.word	0x00004130


	//   ....[12]....
        /*00e4*/ 	.word	0x00004150


	//   ....[13]....
        /*00e8*/ 	.word	0x00004340


	//   ....[14]....
        /*00ec*/ 	.word	0x000043c0


	//   ....[15]....
        /*00f0*/ 	.word	0x00004400


	//   ....[16]....
        /*00f4*/ 	.word	0x00004450


	//   ....[17]....
        /*00f8*/ 	.word	0x00004490


	//   ....[18]....
        /*00fc*/ 	.word	0x000044f0


	//   ....[19]....
        /*0100*/ 	.word	0x00004510


	//   ....[20]....
        /*0104*/ 	.word	0x00004540


	//   ....[21]....
        /*0108*/ 	.word	0x00006e90


	//   ....[22]....
        /*010c*/ 	.word	0x00006ef0


	//   ....[23]....
        /*0110*/ 	.word	0x00006f50


	//   ....[24]....
        /*0114*/ 	.word	0x00006fb0


	//   ....[25]....
        /*0118*/ 	.word	0x00007010


	//   ....[26]....
        /*011c*/ 	.word	0x00007090


	//   ....[27]....
        /*0120*/ 	.word	0x00007130


	//   ....[28]....
        /*0124*/ 	.word	0x000071b0


	//   ....[29]....
        /*0128*/ 	.word	0x00007210


	//   ....[30]....
        /*012c*/ 	.word	0x00007270


	//----- nvinfo : EIATTR_SYSCALL_OFFSETS
	.align		4
.L_649:
        /*0130*/ 	.byte	0x04, 0x46
        /*0132*/ 	.short	(.L_651 - .L_650)


	//   ....[0]....
.L_650:
        /*0134*/ 	.word	0x00000fe0


	//----- nvinfo : EIATTR_EXIT_INSTR_OFFSETS
	.align		4
.L_651:
        /*0138*/ 	.byte	0x04, 0x1c
        /*013a*/ 	.short	(.L_653 - .L_652)


	//   ....[0]....
.L_652:
        /*013c*/ 	.word	0x000000b0


	//   ....[1]....
        /*0140*/ 	.word	0x00006c10


	//   ....[2]....
        /*0144*/ 	.word	0x00006c80


	//   ....[3]....
        /*0148*/ 	.word	0x00006e40


	//----- nvinfo : EIATTR_CRS_STACK_SIZE
	.align		4
.L_653:
        /*014c*/ 	.byte	0x04, 0x1e
        /*014e*/ 	.short	(.L_655 - .L_654)
.L_654:
        /*0150*/ 	.word	0x00000000


	//----- nvinfo : EIATTR_CBANK_PARAM_SIZE
	.align		4
.L_655:
        /*0154*/ 	.byte	0x03, 0x19
        /*0156*/ 	.short	0x0128


	//----- nvinfo : EIATTR_PARAM_CBANK
	.align		4
        /*0158*/ 	.byte	0x04, 0x0a
        /*015a*/ 	.short	(.L_657 - .L_656)
	.align		4
.L_656:
        /*015c*/ 	.word	index@(.nv.constant0._ZN4mmha33masked_multihead_attention_kernelIfLi112ELi128ELi2ELi32ELi128ELb0ELb0EEEv26Multihead_attention_paramsIT_XT5_EE)
        /*0160*/ 	.short	0x0210
        /*0162*/ 	.short	0x0128


	//----- nvinfo : EIATTR_SW_WAR
	.align		4
.L_657:
        /*0164*/ 	.byte	0x04, 0x36
        /*0166*/ 	.short	(.L_659 - .L_658)
.L_658:
        /*0168*/ 	.word	0x00000008
.L_659:


//--------------------- .nv.info._ZN4mmha33masked_multihead_attention_kernelIfLi112ELi128ELi4ELi32ELi64ELb0ELb0EEEv26Multihead_attention_paramsIT_XT5_EE --------------------------
	.section	.nv.info._ZN4mmha33masked_multihead_attention_kernelIfLi112ELi128ELi4ELi32ELi64ELb0ELb0EEEv26Multihead_attention_paramsIT_XT5_EE,"",@"SHT_CUDA_INFO"
	.sectionflags	@""
	.align	4


	//----- nvinfo : EIATTR_CUDA_API_VERSION
	.align		4
        /*0000*/ 	.byte	0x04, 0x37
        /*0002*/ 	.short	(.L_661 - .L_660)
.L_660:
        /*0004*/ 	.word	0x00000082


	//----- nvinfo : EIATTR_KPARAM_INFO
	.align		4
.L_661:
        /*0008*/ 	.byte	0x04, 0x17
        /*000a*/ 	.short	(.L_663 - .L_662)
.L_662:
        /*000c*/ 	.word	0x00000000
        /*0010*/ 	.short	0x0000
        /*0012*/ 	.short	0x0000
        /*0014*/ 	.byte	0x00, 0xf0, 0xa1, 0x04


	//----- nvinfo : EIATTR_SPARSE_MMA_MASK
	.align		4
.L_663:
        /*0018*/ 	.byte	0x03, 0x50
        /*001a*/ 	.short	0x0000


	//----- nvinfo : EIATTR_MAXREG_COUNT
	.align		4
        /*001c*/ 	.byte	0x03, 0x1b
        /*001e*/ 	.short	0x00ff


	//----- nvinfo : EIATTR_NUM_BARRIERS
	.align		4
        /*0020*/ 	.byte	0x02, 0x4c
        /*0022*/ 	.byte	0x01
	.zero		1


	//----- nvinfo : EIATTR_EXTERNS
	.align		4
        /*0024*/ 	.byte	0x04, 0x0f
        /*0026*/ 	.short	(.L_665 - .L_664)


	//   ....[0]....
	.align		4
.L_664:
        /*0028*/ 	.word	index@(__assertfail)


	//----- nvinfo : EIATTR_MERCURY_ISA_VERSION
	.align		4
.L_665:
        /*002c*/ 	.byte	0x03, 0x5f
        /*002e*/ 	.short	0x0101


	//----- nvinfo : EIATTR_INT_WARP_WIDE_INSTR_OFFSETS
	.align		4
        /*0030*/ 	.byte	0x04, 0x31
        /*0032*/ 	.short	(.L_667 - .L_666)


	//   ....[0]....
.L_666:
        /*0034*/ 	.word	0x00000bc0


	//----- nvinfo : EIATTR_COOP_GROUP_MASK_REGIDS
	.align		4
.L_667:
        /*0038*/ 	.byte	0x04, 0x29
        /*003a*/ 	.short	(.L_669 - .L_668)


	//   ....[0]....
.L_668:
        /*003c*/ 	.word	0xffffffff


	//   ....[1]....
        /*0040*/ 	.word	0xffffffff


	//   ....[2]....
        /*0044*/ 	.word	0xffffffff


	//   ....[3]....
        /*0048*/ 	.word	0xffffffff


	//   ....[4]....
        /*004c*/ 	.word	0xffffffff


	//   ....[5]....
        /*0050*/ 	.word	0xffffffff


	//   ....[6]....
        /*0054*/ 	.word	0xffffffff


	//   ....[7]....
        /*0058*/ 	.word	0xffffffff


	//   ....[8]....
        /*005c*/ 	.word	0xffffffff


	//   ....[9]....
        /*0060*/ 	.word	0xffffffff


	//   ....[10]....
        /*0064*/ 	.word	0xffffffff


	//   ....[11]....
        /*0068*/ 	.word	0xffffffff


	//   ....[12]....
        /*006c*/ 	.word	0xffffffff


	//   ....[13]....
        /*0070*/ 	.word	0xffffffff


	//   ....[14]....
        /*0074*/ 	.word	0xffffffff


	//   ....[15]....
        /*0078*/ 	.word	0xffffffff


	//   ....[16]....
        /*007c*/ 	.word	0xffffffff


	//   ....[17]....
        /*0080*/ 	.word	0xffffffff


	//   ....[18]....
        /*0084*/ 	.word	0xffffffff


	//   ....[19]....
        /*0088*/ 	.word	0x0500000f


	//   ....[20]....
        /*008c*/ 	.word	0x0500000f


	//   ....[21]....
        /*0090*/ 	.word	0x0500000f


	//   ....[22]....
        /*0094*/ 	.word	0x0500000f


	//   ....[23]....
        /*0098*/ 	.word	0x0500000f


	//   ....[24]....
        /*009c*/ 	.word	0x0500000f


	//   ....[25]....
        /*00a0*/ 	.word	0x0500000f


	//   ....[26]....
        /*00a4*/ 	.word	0x0500000f


	//   ....[27]....
        /*00a8*/ 	.word	0x0500000f


	//   ....[28]....
        /*00ac*/ 	.word	0x0500000f


	//----- nvinfo : EIATTR_COOP_GROUP_INSTR_OFFSETS
	.align		4
.L_669:
        /*00b0*/ 	.byte	0x04, 0x28
        /*00b2*/ 	.short	(.L_671 - .L_670)


	//   ....[0]....
.L_670:
        /*00b4*/ 	.word	0x00001b50


	//   ....[1]....
        /*00b8*/ 	.word	0x00001b70


	//   ....[2]....
        /*00bc*/ 	.word	0x00001b90


	//   ....[3]....
        /*00c0*/ 	.word	0x00001bb0


	//   ....[4]....
        /*00c4*/ 	.word	0x00001bd0


	//   ....[5]....
        /*00c8*/ 	.word	0x00003a30


	//   ....[6]....
        /*00cc*/ 	.word	0x00003a50


	//   ....[7]....
        /*00d0*/ 	.word	0x00003c90


	//   ....[8]....
        /*00d4*/ 	.word	0x00003cb0


	//   ....[9]....
        /*00d8*/ 	.word	0x00003cd0


	//   ....[10]....
        /*00dc*/ 	.word	0x00003e70


	//   ....[11]....
        /*00e0*/ 	.word	0x00003e90


	//   ....[12]....
        /*00e4*/ 	.word	0x00004080


	//   ....[13]....
        /*00e8*/ 	.word	0x000040d0


	//   ....[14]....
        /*00ec*/ 	.word	0x00004160


	//   ....[15]....
        /*00f0*/ 	.word	0x000041b0


	//   ....[16]....
        /*00f4*/ 	.word	0x000041f0


	//   ....[17]....
        /*00f8*/ 	.word	0x00004260


	//   ....[18]....
        /*00fc*/ 	.word	0x00004280


	//   ....[19]....
        /*0100*/ 	.word	0x00006b80


	//   ....[20]....
        /*0104*/ 	.word	0x00006be0


	//   ....[21]....
        /*0108*/ 	.word	0x00006c40


	//   ....[22]....
        /*010c*/ 	.word	0x00006ca0


	//   ....[23]....
        /*0110*/ 	.word	0x00006d00


	//   ....[24]....
        /*0114*/ 	.word	0x00006d80


	//   ....[25]....
        /*0118*/ 	.word	0x00006e00


	//   ....[26]....
        /*011c*/ 	.word	0x00006e90


	//   ....[27]....
        /*0120*/ 	.word	0x00006f10


	//   ....[28]....
        /*0124*/ 	.word	0x00006f70


	//----- nvinfo : EIATTR_SYSCALL_OFFSETS
	.align		4
.L_671:
        /*0128*/ 	.byte	0x04, 0x46
        /*012a*/ 	.short	(.L_673 - .L_672)


	//   ....[0]....
.L_672:
        /*012c*/ 	.word	0x00001110


	//----- nvinfo : EIATTR_EXIT_INSTR_OFFSETS
	.align		4
.L_673:
        /*0130*/ 	.byte	0x04, 0x1c
        /*0132*/ 	.short	(.L_675 - .L_674)


	//   ....[0]....
.L_674:
        /*0134*/ 	.word	0x000000d0


	//   ....[1]....
        /*0138*/ 	.word	0x00006900


	//   ....[2]....
        /*013c*/ 	.word	0x00006970


	//   ....[3]....
        /*0140*/ 	.word	0x00006b30


	//----- nvinfo : EIATTR_CRS_STACK_SIZE
	.align		4
.L_675:
        /*0144*/ 	.byte	0x04, 0x1e
        /*0146*/ 	.short	(.L_677 - .L_676)
.L_676:
        /*0148*/ 	.word	0x00000000


	//----- nvinfo : EIATTR_CBANK_PARAM_SIZE
	.align		4
.L_677:
        /*014c*/ 	.byte	0x03, 0x19
        /*014e*/ 	.short	0x0128


	//----- nvinfo : EIATTR_PARAM_CBANK
	.align		4
        /*0150*/ 	.byte	0x04, 0x0a
        /*0152*/ 	.short	(.L_679 - .L_678)
	.align		4
.L_678:
        /*0154*/ 	.word	index@(.nv.constant0._ZN4mmha33masked_multihead_attention_kernelIfLi112ELi128ELi4ELi32ELi64ELb0ELb0EEEv26Multihead_attention_paramsIT_XT5_EE)
        /*0158*/ 	.short	0x0210
        /*015a*/ 	.short	0x0128


	//----- nvinfo : EIATTR_SW_WAR
	.align		4
.L_679:
        /*015c*/ 	.byte	0x04, 0x36
        /*015e*/ 	.short	(.L_681 - .L_680)
.L_680:
        /*0160*/ 	.word	0x00000008
.L_681:


//--------------------- .nv.callgraph             --------------------------
	.section	.nv.callgraph,"",@"SHT_CUDA_CALLGRAPH"
	.align	4
	.sectionentsize	8
	.align		4
        /*0000*/ 	.word	0x00000000
	.align		4
        /*0004*/ 	.word	0xffffffff
	.align		4
        /*0008*/ 	.word	index@(_ZN4mmha33masked_multihead_attention_kernelItLi112ELi128ELi1ELi16ELi256ELb1ELb1EEEv26Multihead_attention_paramsIT_XT5_EE)
	.align		4
        /*000c*/ 	.word	index@(__assertfail)
	.align		4
        /*0010*/ 	.word	index@(_ZN4mmha33masked_multihead_attention_kernelItLi112ELi128ELi2ELi16ELi128ELb1ELb1EEEv26Multihead_attention_paramsIT_XT5_EE)
	.align		4
        /*0014*/ 	.word	index@(__assertfail)
	.align		4
        /*0018*/ 	.word	index@(_ZN4mmha33masked_multihead_attention_kernelItLi112ELi128ELi4ELi16ELi64ELb1ELb1EEEv26Multihead_attention_paramsIT_XT5_EE)
	.align		4
        /*001c*/ 	.word	index@(__assertfail)
	.align		4
        /*0020*/ 	.word	index@(_ZN4mmha33masked_multihead_attention_kernelItLi112ELi128ELi1ELi16ELi256ELb1ELb0EEEv26Multihead_attention_paramsIT_XT5_EE)
	.align		4
        /*0024*/ 	.word	index@(__assertfail)
	.align		4
        /*0028*/ 	.word	index@(_ZN4mmha33masked_multihead_attention_kernelItLi112ELi128ELi2ELi16ELi128ELb1ELb0EEEv26Multihead_attention_paramsIT_XT5_EE)
	.align		4
        /*002c*/ 	.word	index@(__assertfail)
	.align		4
        /*0030*/ 	.word	index@(_ZN4mmha33masked_multihead_attention_kernelItLi112ELi128ELi4ELi16ELi64ELb1ELb0EEEv26Multihead_attention_paramsIT_XT5_EE)
	.align		4
        /*0034*/ 	.word	index@(__assertfail)
	.align		4
        /*0038*/ 	.word	index@(_ZN4mmha33masked_multihead_attention_kernelIfLi112ELi128ELi1ELi32ELi256ELb1ELb1EEEv26Multihead_attention_paramsIT_XT5_EE)
	.align		4
        /*003c*/ 	.word	index@(__assertfail)
	.align		4
        /*0040*/ 	.word	index@(_ZN4mmha33masked_multihead_attention_kernelIfLi112ELi128ELi2ELi32ELi128ELb1ELb1EEEv26Multihead_attention_paramsIT_XT5_EE)
	.align		4
        /*0044*/ 	.word	index@(__assertfail)
	.align		4
        /*0048*/ 	.word	index@(_ZN4mmha33masked_multihead_attention_kernelIfLi112ELi128ELi4ELi32ELi64ELb1ELb1EEEv26Multihead_attention_paramsIT_XT5_EE)
	.align		4
        /*004c*/ 	.word	index@(__assertfail)
	.align		4
        /*0050*/ 	.word	index@(_ZN4mmha33masked_multihead_attention_kernelIfLi112ELi128ELi1ELi32ELi256ELb1ELb0EEEv26Multihead_attention_paramsIT_XT5_EE)
	.align		4
        /*0054*/ 	.word	index@(__assertfail)
	.align		4
        /*0058*/ 	.word	index@(_ZN4mmha33masked_multihead_attention_kernelIfLi112ELi128ELi2ELi32ELi128ELb1ELb0EEEv26Multihead_attention_paramsIT_XT5_EE)
	.align		4
        /*005c*/ 	.word	index@(__assertfail)
	.align		4
        /*0060*/ 	.word	index@(_ZN4mmha33masked_multihead_attention_kernelIfLi112ELi128ELi4ELi32ELi64ELb1ELb0EEEv26Multihead_attention_paramsIT_XT5_EE)
	.align		4
        /*0064*/ 	.word	index@(__assertfail)
	.align		4
        /*0068*/ 	.word	index@(_ZN4mmha33masked_multihead_attention_kernelItLi112ELi128ELi1ELi16ELi256ELb0ELb1EEEv26Multihead_attention_paramsIT_XT5_EE)
	.align		4
        /*006c*/ 	.word	index@(__assertfail)
	.align		4
        /*0070*/ 	.word	index@(_ZN4mmha33masked_multihead_attention_kernelItLi112ELi128ELi2ELi16ELi128ELb0ELb1EEEv26Multihead_attention_paramsIT_XT5_EE)
	.align		4
        /*0074*/ 	.word	index@(__assertfail)
	.align		4
        /*0078*/ 	.word	index@(_ZN4mmha33masked_multihead_attention_kernelItLi112ELi128ELi4ELi16ELi64ELb0ELb1EEEv26Multihead_attention_paramsIT_XT5_EE)
	.align		4
        /*007c*/ 	.word	index@(__assertfail)
	.align		4
        /*0080*/ 	.word	index@(_ZN4mmha33masked_multihead_attention_kernelItLi112ELi128ELi1ELi16ELi256ELb0ELb0EEEv26Multihead_attention_paramsIT_XT5_EE)
	.align		4
        /*0084*/ 	.word	index@(__assertfail)
	.align		4
        /*0088*/ 	.word	index@(_ZN4mmha33masked_multihead_attention_kernelItLi112ELi128ELi2ELi16ELi128ELb0ELb0EEEv26Multihead_attention_paramsIT_XT5_EE)
	.align		4
        /*008c*/ 	.word	index@(__assertfail)
	.align		4
        /*0090*/ 	.word	index@(_ZN4mmha33masked_multihead_attention_kernelItLi112ELi128ELi4ELi16ELi64ELb0ELb0EEEv26Multihead_attention_paramsIT_XT5_EE)
	.align		4
        /*0094*/ 	.word	index@(__assertfail)
	.align		4
        /*0098*/ 	.word	index@(_ZN4mmha33masked_multihead_attention_kernelIfLi112ELi128ELi1ELi32ELi256ELb0ELb1EEEv26Multihead_attention_paramsIT_XT5_EE)
	.align		4
        /*009c*/ 	.word	index@(__assertfail)
	.align		4
        /*00a0*/ 	.word	index@(_ZN4mmha33masked_multihead_attention_kernelIfLi112ELi128ELi2ELi32ELi128ELb0ELb1EEEv26Multihead_attention_paramsIT_XT5_EE)
	.align		4
        /*00a4*/ 	.word	index@(__assertfail)
	.align		4
        /*00a8*/ 	.word	index@(_ZN4mmha33masked_multihead_attention_kernelIfLi112ELi128ELi4ELi32ELi64ELb0ELb1EEEv26Multihead_attention_paramsIT_XT5_EE)
	.align		4
        /*00ac*/ 	.word	index@(__assertfail)
	.align		4
        /*00b0*/ 	.word	index@(_ZN4mmha33masked_multihead_attention_kernelIfLi112ELi128ELi1ELi32ELi256ELb0ELb0EEEv26Multihead_attention_paramsIT_XT5_EE)
	.align		4
        /*00b4*/ 	.word	index@(__assertfail)
	.align		4
        /*00b8*/ 	.word	index@(_ZN4mmha33masked_multihead_attention_kernelIfLi112ELi128ELi2ELi32ELi128ELb0ELb0EEEv26Multihead_attention_paramsIT_XT5_EE)
	.align		4
        /*00bc*/ 	.word	index@(__assertfail)
	.align		4
        /*00c0*/ 	.word	index@(_ZN4mmha33masked_multihead_attention_kernelIfLi112ELi128ELi4ELi32ELi64ELb0ELb0EEEv26Multihead_attention_paramsIT_XT5_EE)
	.align		4
        /*00c4*/ 	.word	index@(__assertfail)
	.align		4
        /*00c8*/ 	.word	0x00000000
	.align		4
        /*00cc*/ 	.word	0xfffffffe
	.align		4
        /*00d0*/ 	.word	0x00000000
	.align		4
        /*00d4*/ 	.word	0xfffffffd
	.align		4
        /*00d8*/ 	.word	0x00000000
	.align		4
        /*00dc*/ 	.word	0xfffffffc


//--------------------- .nv.constant4             --------------------------
	.section	.nv.constant4,"a",@progbits
	.align	8
	.align		8
.nv.constant4:
        /*0000*/ 	.dword	__assertfail
	.align		8
        /*0008*/ 	.dword	__unnamed_1
	.align		8
        /*0010*/ 	.dword	__unnamed_2
	.align		8
        /*0018*/ 	.dword	__unnamed_3
	.align		8
        /*0020*/ 	.dword	__unnamed_4
	.align		8
        /*0028*/ 	.dword	__unnamed_5
	.align		8
        /*0030*/ 	.dword	__unnamed_6
	.align		8
        /*0038*/ 	.dword	__unnamed_7
	.align		8
        /*0040*/ 	.dword	__unnamed_8
	.align		8
        /*0048*/ 	.dword	__unnamed_9
	.align		8
        /*0050*/ 	.dword	__unnamed_10
	.align		8
        /*0058*/ 	.dword	__unnamed_11
	.align		8
        /*0060*/ 	.dword	__unnamed_12
	.align		8
        /*0068*/ 	.dword	__unnamed_13
	.align		8
        /*0070*/ 	.dword	__unnamed_14
	.align		8
        /*0078*/ 	.dword	__unnamed_15
	.align		8
        /*0080*/ 	.dword	__unnamed_16
	.align		8
        /*0088*/ 	.dword	__unnamed_17
	.align		8
        /*0090*/ 	.dword	__unnamed_18
	.align		8
        /*0098*/ 	.dword	__unnamed_19
	.align		8
        /*00a0*/ 	.dword	__unnamed_20
	.align		8
        /*00a8*/ 	.dword	__unnamed_21
	.align		8
        /*00b0*/ 	.dword	__unnamed_22
	.align		8
        /*00b8*/ 	.dword	__unnamed_23
	.align		8
        /*00c0*/ 	.dword	__unnamed_24
	.align		8
        /*00c8*/ 	.dword	$str
	.align		8
        /*00d0*/ 	.dword	$str$1


//--------------------- .text._ZN4mmha33masked_multihead_attention_kernelItLi112ELi128ELi1ELi16ELi256ELb1ELb1EEEv26Multihead_attention_paramsIT_XT5_EE --------------------------
	.section	.text._ZN4mmha33masked_multihead_attention_kernelItLi112ELi128ELi1ELi16ELi256ELb1ELb1EEEv26Multihead_attention_paramsIT_XT5_EE,"ax",@progbits
	.align	128
        .global         _ZN4mmha33masked_multihead_attention_kernelItLi112ELi128ELi1ELi16ELi256ELb1ELb1EEEv26Multihead_attention_paramsIT_XT5_EE
        .type           _ZN4mmha33masked_multihead_attention_kernelItLi112ELi128ELi1ELi16ELi256ELb1ELb1EEEv26Multihead_attention_paramsIT_XT5_EE,@function
        .size           _ZN4mmha33masked_multihead_attention_kernelItLi112ELi128ELi1ELi16ELi256ELb1ELb1EEEv26Multihead_attention_paramsIT_XT5_EE,(.L_x_3319 - _ZN4mmha33masked_multihead_attention_kernelItLi112ELi128ELi1ELi16ELi256ELb1ELb1EEEv26Multihead_attention_paramsIT_XT5_EE)
        .other          _ZN4mmha33masked_multihead_attention_kernelItLi112ELi128ELi1ELi16ELi256ELb1ELb1EEEv26Multihead_attention_paramsIT_XT5_EE,@"STO_CUDA_ENTRY STV_DEFAULT"
_ZN4mmha33masked_multihead_attention_kernelItLi112ELi128ELi1ELi16ELi256ELb1ELb1EEEv26Multihead_attention_paramsIT_XT5_EE:
.text._ZN4mmha33masked_multihead_attention_kernelItLi112ELi128ELi1ELi16ELi256ELb1ELb1EEEv26Multihead_attention_paramsIT_XT5_EE:
[----:B------:R-:W0:Y:S08]  /*0000*/  LDC R1, c[0x0][0x28] ;  /* 0x00000a00ff017b82 */ /* 0x000e300000000800 */
[----:B------:R-:W1:Y:S01]  /*0010*/  LDC.64 R4, c[0x0][0x320] ;  /* 0x0000c800ff047b82 */ /* 0x000e620000000a00 */
[----:B------:R-:W2:Y:S01]  /*0020*/  S2R R2, SR_CTAID.Y ;  /* 0x0000000000027919 */ /* 0x000ea20000002600 */
[----:B------:R-:W-:Y:S01]  /*0030*/  ULDC.64 UR36, c[0x0][0x208] ;  /* 0x0000820000247ab9 */ /* 0x000fe20000000a00 */
[----:B-1----:R-:W-:-:S04]  /*0040*/  ISETP.NE.U32.AND P0, PT, R4, RZ, PT ;  /* 0x000000ff0400720c */ /* 0x002fc80003f05070 */
[----:B------:R-:W-:-:S13]  /*0050*/  ISETP.NE.AND.EX P0, PT, R5, RZ, PT, P0 ;  /* 0x000000ff0500720c */ /* 0x000fda0003f05300 */
[----:B0-2---:R-:W-:Y:S05]  /*0060*/  @!P0 BRA `(.L_x_0) ;  /* 0x0000000000148947 */ /* 0x005fea0003800000 */
[----:B------:R-:W-:-:S04]  /*0070*/  IADD3 R4, P0, R2, R4, RZ ;  /* 0x0000000402047210 */ /* 0x000fc80007f1e0ff */
[----:B------:R-:W-:-:S05]  /*0080*/  LEA.HI.X.SX32 R5, R2, R5, 0x1, P0 ;  /* 0x0000000502057211 */ /* 0x000fca00000f0eff */
[----:B------:R-:W2:Y:S02]  /*0090*/  LDG.E.U8 R4, desc[UR36][R4.64] ;  /* 0x0000002404047981 */ /* 0x000ea4000c1e1100 */
[----:B--2---:R-:W-:-:S13]  /*00a0*/  ISETP.NE.AND P0, PT, R4, 0x1, PT ;  /* 0x000000010400780c */ /* 0x004fda0003f05270 */
[----:B------:R-:W-:Y:S05]  /*00b0*/  @!P0 EXIT ;  /* 0x000000000000894d */ /* 0x000fea0003800000 */
.L_x_0:
[----:B------:R-:W0:Y:S01]  /*00c0*/  LDC R9, c[0x0][0x280] ;  /* 0x0000a000ff097b82 */ /* 0x000e220000000800 */
[----:B------:R-:W-:Y:S01]  /*00d0*/  IABS R7, R2 ;  /* 0x0000000200077213 */ /* 0x000fe20000000000 */
[----:B------:R-:W-:-:S06]  /*00e0*/  HFMA2.MMA R16, -RZ, RZ, 0, 0 ;  /* 0x00000000ff107435 */ /* 0x000fcc00000001ff */
[----:B------:R-:W1:Y:S08]  /*00f0*/  LDC.64 R10, c[0x0][0x2f0] ;  /* 0x0000bc00ff0a7b82 */ /* 0x000e700000000a00 */
[----:B------:R-:W2:Y:S01]  /*0100*/  LDC R34, c[0x0][0x29c] ;  /* 0x0000a700ff227b82 */ /* 0x000ea20000000800 */
[----:B------:R-:W3:Y:S01]  /*0110*/  S2R R84, SR_TID.X ;  /* 0x0000000000547919 */ /* 0x000ee20000002100 */
[----:B------:R-:W-:Y:S01]  /*0120*/  ULDC UR5, c[0x0][0x288] ;  /* 0x0000a20000057ab9 */ /* 0x000fe20000000800 */
[----:B------:R-:W-:-:S02]  /*0130*/  LOP3.LUT R27, R27, 0xfffffffe, RZ, 0xc0, !PT ;  /* 0xfffffffe1b1b7812 */ /* 0x000fc400078ec0ff */
[----:B0-----:R-:W-:Y:S01]  /*0140*/  IABS R6, R9 ;  /* 0x0000000900067213 */ /* 0x001fe20000000000 */
[----:B------:R-:W0:Y:S02]  /*0150*/  S2R R19, SR_CTAID.X ;  /* 0x0000000000137919 */ /* 0x000e240000002500 */
[----:B------:R-:W4:Y:S01]  /*0160*/  S2UR UR38, SR_CgaCtaId ;  /* 0x00000000002679c3 */ /* 0x000f220000008800 */
[----:B------:R-:W3:Y:S01]  /*0170*/  I2F.RP R0, R6 ;  /* 0x0000000600007306 */ /* 0x000ee20000209400 */
[----:B-1----:R-:W-:-:S06]  /*0180*/  ISETP.NE.U32.AND P0, PT, R10, RZ, PT ;  /* 0x000000ff0a00720c */ /* 0x002fcc0003f05070 */
[----:B------:R-:W1:Y:S01]  /*0190*/  LDC.64 R12, c[0x0][0x2a8] ;  /* 0x0000aa00ff0c7b82 */ /* 0x000e620000000a00 */
[----:B------:R-:W-:-:S04]  /*01a0*/  ISETP.NE.AND.EX P0, PT, R11, RZ, PT, P0 ;  /* 0x000000ff0b00720c */ /* 0x000fc80003f05300 */
[----:B--2---:R-:W-:Y:S01]  /*01b0*/  ISETP.EQ.AND P3, PT, R34, RZ, P0 ;  /* 0x000000ff2200720c */ /* 0x004fe20000762270 */
[----:B---3--:R-:W2:Y:S01]  /*01c0*/  MUFU.RCP R0, R0 ;  /* 0x0000000000007308 */ /* 0x008ea20000001000 */
[----:B------:R-:W-:Y:S01]  /*01d0*/  UMOV UR4, 0x400 ;  /* 0x0000040000047882 */ /* 0x000fe20000000000 */
[----:B------:R-:W-:Y:S01]  /*01e0*/  BSSY B0, `(.L_x_1) ;  /* 0x0000045000007945 */ /* 0x000fe20003800000 */
[----:B------:R-:W-:Y:S01]  /*01f0*/  CS2R R32, SRZ ;  /* 0x0000000000207805 */ /* 0x000fe2000001ff00 */
[----:B------:R-:W-:-:S08]  /*0200*/  IMAD.SHL.U32 R14, R84, 0x4, RZ ;  /* 0x00000004540e7824 */ /* 0x000fd000078e00ff */
[----:B------:R-:W-:Y:S02]  /*0210*/  @P3 LOP3.LUT R27, R27, 0x1, RZ, 0xfc, !PT ;  /* 0x000000011b1b3812 */ /* 0x000fe400078efcff */
[----:B--2---:R-:W-:-:S04]  /*0220*/  IADD3 R4, R0, 0xffffffe, RZ ;  /* 0x0ffffffe00047810 */ /* 0x004fc80007ffe0ff */
[----:B------:R2:W3:Y:S02]  /*0230*/  F2I.FTZ.U32.TRUNC.NTZ R5, R4 ;  /* 0x0000000400057305 */ /* 0x0004e4000021f000 */
[----:B--2---:R-:W-:Y:S01]  /*0240*/  IMAD.MOV.U32 R4, RZ, RZ, RZ ;  /* 0x000000ffff047224 */ /* 0x004fe200078e00ff */
[----:B---3--:R-:W-:-:S05]  /*0250*/  IADD3 R3, RZ, -R5, RZ ;  /* 0x80000005ff037210 */ /* 0x008fca0007ffe0ff */
[----:B------:R-:W-:-:S04]  /*0260*/  IMAD R3, R3, R6, RZ ;  /* 0x0000000603037224 */ /* 0x000fc800078e02ff */
[----:B------:R-:W-:Y:S01]  /*0270*/  IMAD.HI.U32 R5, R5, R3, R4 ;  /* 0x0000000305057227 */ /* 0x000fe200078e0004 */
[----:B------:R-:W-:-:S05]  /*0280*/  MOV R3, R7 ;  /* 0x0000000700037202 */ /* 0x000fca0000000f00 */
[----:B------:R-:W-:-:S05]  /*0290*/  IMAD.HI.U32 R0, R5, R3, RZ ;  /* 0x0000000305007227 */ /* 0x000fca00078e00ff */
[----:B------:R-:W-:-:S05]  /*02a0*/  IADD3 R4, -R0, RZ, RZ ;  /* 0x000000ff00047210 */ /* 0x000fca0007ffe1ff */
[C---:B------:R-:W-:Y:S02]  /*02b0*/  IMAD R3, R6.reuse, R4, R3 ;  /* 0x0000000406037224 */ /* 0x040fe400078e0203 */
[----:B------:R-:W2:Y:S03]  /*02c0*/  LDC.64 R4, c[0x0][0x328] ;  /* 0x0000ca00ff047b82 */ /* 0x000ea60000000a00 */
[----:B------:R-:W-:-:S13]  /*02d0*/  ISETP.GT.U32.AND P1, PT, R6, R3, PT ;  /* 0x000000030600720c */ /* 0x000fda0003f24070 */
[----:B------:R-:W-:Y:S01]  /*02e0*/  @!P1 IMAD.IADD R3, R3, 0x1, -R6 ;  /* 0x0000000103039824 */ /* 0x000fe200078e0a06 */
[----:B------:R-:W-:Y:S02]  /*02f0*/  @!P1 IADD3 R0, R0, 0x1, RZ ;  /* 0x0000000100009810 */ /* 0x000fe40007ffe0ff */
[----:B------:R-:W-:Y:S02]  /*0300*/  ISETP.NE.AND P1, PT, R9, RZ, PT ;  /* 0x000000ff0900720c */ /* 0x000fe40003f25270 */
[----:B------:R-:W-:Y:S02]  /*0310*/  ISETP.GE.U32.AND P0, PT, R3, R6, PT ;  /* 0x000000060300720c */ /* 0x000fe40003f06070 */
[----:B------:R-:W3:Y:S01]  /*0320*/  @P3 LDC.64 R6, c[0x0][0x2f0] ;  /* 0x0000bc00ff063b82 */ /* 0x000ee20000000a00 */
[C---:B------:R-:W-:Y:S01]  /*0330*/  LOP3.LUT R3, R2.reuse, R9, RZ, 0x3c, !PT ;  /* 0x0000000902037212 */ /* 0x040fe200078e3cff */
[----:B--2---:R-:W-:-:S03]  /*0340*/  IMAD.WIDE R4, R2, 0x4, R4 ;  /* 0x0000000402047825 */ /* 0x004fc600078e0204 */
[----:B------:R-:W-:-:S06]  /*0350*/  ISETP.GE.AND P2, PT, R3, RZ, PT ;  /* 0x000000ff0300720c */ /* 0x000fcc0003f46270 */
[----:B------:R-:W-:Y:S01]  /*0360*/  @P0 IADD3 R0, R0, 0x1, RZ ;  /* 0x0000000100000810 */ /* 0x000fe20007ffe0ff */
[----:B0-----:R-:W-:Y:S01]  /*0370*/  IMAD R18, R2, UR5, R19 ;  /* 0x0000000502127c24 */ /* 0x001fe2000f8e0213 */
[----:B------:R-:W-:Y:S01]  /*0380*/  UIADD3 UR4, UR4, 0x240, URZ ;  /* 0x0000024004047890 */ /* 0x000fe2000fffe03f */
[----:B------:R0:W5:Y:S02]  /*0390*/  LDG.E R17, desc[UR36][R4.64] ;  /* 0x0000002404117981 */ /* 0x000164000c1e1900 */
[----:B------:R-:W-:Y:S02]  /*03a0*/  IMAD.MOV.U32 R39, RZ, RZ, R0 ;  /* 0x000000ffff277224 */ /* 0x000fe400078e0000 */
[----:B------:R-:W0:Y:S03]  /*03b0*/  LDC R0, c[0x0][0x278] ;  /* 0x00009e00ff007b82 */ /* 0x000e260000000800 */
[----:B------:R-:W-:-:S02]  /*03c0*/  @!P2 IADD3 R39, -R39, RZ, RZ ;  /* 0x000000ff2727a210 */ /* 0x000fc40007ffe1ff */
[----:B------:R-:W-:-:S05]  /*03d0*/  @!P1 LOP3.LUT R39, RZ, R9, RZ, 0x33, !PT ;  /* 0x00000009ff279212 */ /* 0x000fca00078e33ff */
[----:B---3--:R-:W-:-:S05]  /*03e0*/  @P3 IMAD.WIDE R6, R39, 0x4, R6 ;  /* 0x0000000427063825 */ /* 0x008fca00078e0206 */
[----:B------:R2:W5:Y:S01]  /*03f0*/  @P3 LDG.E R16, desc[UR36][R6.64] ;  /* 0x0000002406103981 */ /* 0x000562000c1e1900 */
[----:B------:R-:W-:Y:S01]  /*0400*/  ISETP.GT.AND P0, PT, R84, 0x1b, PT ;  /* 0x0000001b5400780c */ /* 0x000fe20003f04270 */
[----:B------:R-:W-:Y:S02]  /*0410*/  IMAD R3, R19, 0x70, RZ ;  /* 0x0000007013037824 */ /* 0x000fe400078e02ff */
[----:B------:R-:W-:Y:S01]  /*0420*/  IMAD R216, R18, 0x70, RZ ;  /* 0x0000007012d87824 */ /* 0x000fe200078e02ff */
[----:B----4-:R-:W-:Y:S01]  /*0430*/  ULEA UR38, UR38, UR4, 0x18 ;  /* 0x0000000426267291 */ /* 0x010fe2000f8ec03f */
[----:B0-----:R-:W-:Y:S01]  /*0440*/  IMAD R5, R2, R0, R3 ;  /* 0x0000000002057224 */ /* 0x001fe200078e0203 */
[----:B------:R-:W-:-:S04]  /*0450*/  ISETP.NE.AND P1, PT, R0, RZ, PT ;  /* 0x000000ff0000720c */ /* 0x000fc80003f25270 */
[----:B------:R-:W-:-:S03]  /*0460*/  SEL R0, R216, R5, !P1 ;  /* 0x00000005d8007207 */ /* 0x000fc60004800000 */
[----:B-12---:R-:W-:Y:S06]  /*0470*/  @P0 BRA `(.L_x_2) ;  /* 0x00000000006c0947 */ /* 0x006fec0003800000 */
[----:B------:R-:W0:Y:S01]  /*0480*/  LDC R4, c[0x0][0x308] ;  /* 0x0000c200ff047b82 */ /* 0x000e220000000800 */
[----:B------:R-:W-:Y:S02]  /*0490*/  IADD3 R7, R0, R14, RZ ;  /* 0x0000000e00077210 */ /* 0x000fe40007ffe0ff */
[----:B0-----:R-:W-:-:S13]  /*04a0*/  ISETP.NE.AND P1, PT, R4, 0x2, PT ;  /* 0x000000020400780c */ /* 0x001fda0003f25270 */
[----:B------:R-:W0:Y:S02]  /*04b0*/  @P1 LDC.64 R4, c[0x0][0x218] ;  /* 0x00008600ff041b82 */ /* 0x000e240000000a00 */
[----:B0-----:R-:W-:-:S05]  /*04c0*/  @P1 IMAD.WIDE R4, R7, 0x2, R4 ;  /* 0x0000000207041825 */ /* 0x001fca00078e0204 */
[----:B------:R0:W5:Y:S01]  /*04d0*/  @P1 LDG.E.64 R32, desc[UR36][R4.64] ;  /* 0x0000002404201981 */ /* 0x000162000c1e1b00 */
[----:B------:R-:W-:Y:S05]  /*04e0*/  @P1 BRA `(.L_x_2) ;  /* 0x0000000000501947 */ /* 0x000fea0003800000 */
[----:B------:R-:W-:Y:S02]  /*04f0*/  ULDC.64 UR6, c[0x0][0x218] ;  /* 0x0000860000067ab9 */ /* 0x000fe40000000a00 */
[----:B------:R-:W-:-:S04]  /*0500*/  IADD3 R6, P1, R7, UR6, RZ ;  /* 0x0000000607067c10 */ /* 0x000fc8000ff3e0ff */
[----:B------:R-:W-:Y:S01]  /*0510*/  LEA.HI.X.SX32 R7, R7, UR7, 0x1, P1 ;  /* 0x0000000707077c11 */ /* 0x000fe200088f0eff */
[----:B0-----:R-:W0:Y:S04]  /*0520*/  LDC.64 R4, c[0x0][0x2f8] ;  /* 0x0000be00ff047b82 */ /* 0x001e280000000a00 */
[----:B------:R-:W2:Y:S04]  /*0530*/  LDG.E R6, desc[UR36][R6.64] ;  /* 0x0000002406067981 */ /* 0x000ea8000c1e1900 */
[----:B0-----:R-:W3:Y:S01]  /*0540*/  LDG.E R5, desc[UR36][R4.64] ;  /* 0x0000002404057981 */ /* 0x001ee2000c1e1900 */
[----:B--2---:R-:W-:Y:S01]  /*0550*/  PRMT R0, R6, 0x9910, RZ ;  /* 0x0000991006007816 */ /* 0x004fe200000000ff */
[----:B------:R-:W3:Y:S01]  /*0560*/  I2F.S8 R10, R6 ;  /* 0x00000006000a7306 */ /* 0x000ee20000001400 */
[----:B------:R-:W-:-:S02]  /*0570*/  SHF.R.U32.HI R8, RZ, 0x10, R6 ;  /* 0x00000010ff087819 */ /* 0x000fc40000011606 */
[----:B------:R-:W-:Y:S02]  /*0580*/  SHF.R.U32.HI R9, RZ, 0x18, R6 ;  /* 0x00000018ff097819 */ /* 0x000fe40000011606 */
[----:B------:R-:W-:-:S03]  /*0590*/  SHF.R.S32.HI R0, RZ, 0x8, R0 ;  /* 0x00000008ff007819 */ /* 0x000fc60000011400 */
[----:B------:R-:W0:Y:S08]  /*05a0*/  I2F.S8 R8, R8 ;  /* 0x0000000800087306 */ /* 0x000e300000001400 */
[----:B------:R-:W1:Y:S01]  /*05b0*/  I2F.S8 R9, R9 ;  /* 0x0000000900097306 */ /* 0x000e620000001400 */
[-C--:B---3--:R-:W-:Y:S01]  /*05c0*/  FMUL.FTZ R10, R10, R5.reuse ;  /* 0x000000050a0a7220 */ /* 0x088fe20000410000 */
[----:B0----5:R-:W-:-:S06]  /*05d0*/  FMUL.FTZ R33, R8, R5 ;  /* 0x0000000508217220 */ /* 0x021fcc0000410000 */
[----:B------:R-:W0:Y:S01]  /*05e0*/  I2F.S16 R0, R0 ;  /* 0x0000000000007306 */ /* 0x000e220000101400 */
[----:B-1----:R-:W-:-:S05]  /*05f0*/  FMUL.FTZ R4, R9, R5 ;  /* 0x0000000509047220 */ /* 0x002fca0000410000 */
[----:B------:R-:W-:Y:S01]  /*0600*/  F2FP.F16.F32.PACK_AB R33, R4, R33 ;  /* 0x000000210421723e */ /* 0x000fe200000000ff */
[----:B0-----:R-:W-:-:S05]  /*0610*/  FMUL.FTZ R5, R0, R5 ;  /* 0x0000000500057220 */ /* 0x001fca0000410000 */
[----:B------:R-:W-:-:S07]  /*0620*/  F2FP.F16.F32.PACK_AB R32, R5, R10 ;  /* 0x0000000a0520723e */ /* 0x000fce00000000ff */
.L_x_2:
[----:B------:R-:W-:Y:S05]  /*0630*/  BSYNC B0 ;  /* 0x0000000000007941 */ /* 0x000fea0003800000 */
.L_x_1:
[----:B------:R-:W1:Y:S01]  /*0640*/  LDC R25, c[0x0][0x284] ;  /* 0x0000a100ff197b82 */ /* 0x000e620000000800 */
[C---:B------:R-:W-:Y:S01]  /*0650*/  LEA.HI R0, R84.reuse, R84, RZ, 0x1 ;  /* 0x0000005454007211 */ /* 0x040fe200078f08ff */
[----:B------:R-:W-:Y:S01]  /*0660*/  ULDC.64 UR6, c[0x0][0x220] ;  /* 0x0000880000067ab9 */ /* 0x000fe20000000a00 */
[----:B------:R-:W-:Y:S01]  /*0670*/  ISETP.LT.AND P2, PT, R84, 0x20, P3 ;  /* 0x000000205400780c */ /* 0x000fe20001f41270 */
[----:B------:R-:W-:Y:S01]  /*0680*/  HFMA2.MMA R23, -RZ, RZ, 0, 0 ;  /* 0x00000000ff177435 */ /* 0x000fe200000001ff */
[----:B------:R-:W-:Y:S02]  /*0690*/  LOP3.LUT R7, R0, 0x3ffffffe, RZ, 0xc0, !PT ;  /* 0x3ffffffe00077812 */ /* 0x000fe400078ec0ff */
[----:B------:R-:W-:Y:S02]  /*06a0*/  CS2R R28, SRZ ;  /* 0x00000000001c7805 */ /* 0x000fe4000001ff00 */
[----:B------:R-:W-:Y:S01]  /*06b0*/  ISETP.NE.U32.AND P3, PT, R12, RZ, PT ;  /* 0x000000ff0c00720c */ /* 0x000fe20003f65070 */
[----:B0-----:R-:W0:Y:S01]  /*06c0*/  @!P0 LDC.64 R4, c[0x0][0x248] ;  /* 0x00009200ff048b82 */ /* 0x001e220000000a00 */
[----:B------:R-:W-:Y:S01]  /*06d0*/  SHF.L.U32 R0, R0, 0x2, RZ ;  /* 0x0000000200007819 */ /* 0x000fe200000006ff */
[----:B------:R-:W-:Y:S01]  /*06e0*/  IMAD.IADD R7, R84, 0x1, -R7 ;  /* 0x0000000154077824 */ /* 0x000fe200078e0a07 */
[----:B------:R-:W-:-:S02]  /*06f0*/  ISETP.NE.AND.EX P3, PT, R13, RZ, PT, P3 ;  /* 0x000000ff0d00720c */ /* 0x000fc40003f65330 */
[----:B------:R-:W-:Y:S02]  /*0700*/  CS2R R20, SRZ ;  /* 0x0000000000147805 */ /* 0x000fe4000001ff00 */
[----:B------:R-:W-:Y:S02]  /*0710*/  LOP3.LUT R35, R0, 0xfffffff8, RZ, 0xc0, !PT ;  /* 0xfffffff800237812 */ /* 0x000fe400078ec0ff */
[----:B-----5:R-:W-:Y:S01]  /*0720*/  IADD3 R22, R17, -0x1, RZ ;  /* 0xffffffff11167810 */ /* 0x020fe20007ffe0ff */
[----:B------:R-:W2:Y:S01]  /*0730*/  @P2 LDC.64 R8, c[0x0][0x2e0] ;  /* 0x0000b800ff082b82 */ /* 0x000ea20000000a00 */
[----:B------:R-:W-:Y:S01]  /*0740*/  SHF.L.U32 R37, R7, 0x2, RZ ;  /* 0x0000000207257819 */ /* 0x000fe200000006ff */
[----:B------:R-:W-:Y:S01]  /*0750*/  IMAD.IADD R35, R216, 0x1, R35 ;  /* 0x00000001d8237824 */ /* 0x000fe200078e0223 */
[----:B------:R-:W-:Y:S02]  /*0760*/  SHF.R.S32.HI R15, RZ, 0x1f, R2 ;  /* 0x0000001fff0f7819 */ /* 0x000fe40000011402 */
[----:B------:R-:W-:-:S02]  /*0770*/  @!P0 LEA R0, R22, R37, 0x3 ;  /* 0x0000002516008211 */ /* 0x000fc400078e18ff */
[----:B------:R-:W-:Y:S02]  /*0780*/  ISETP.EQ.U32.AND P1, PT, RZ, UR6, PT ;  /* 0x00000006ff007c0c */ /* 0x000fe4000bf22070 */
[----:B------:R-:W-:Y:S01]  /*0790*/  @P3 LEA R10, P4, R2, R12, 0x2 ;  /* 0x0000000c020a3211 */ /* 0x000fe200078810ff */
[----:B-1----:R-:W-:Y:S01]  /*07a0*/  @!P0 IMAD R11, R35, R25, R0 ;  /* 0x00000019230b8224 */ /* 0x002fe200078e0200 */
[----:B------:R-:W-:-:S03]  /*07b0*/  ISETP.EQ.OR.EX P1, PT, RZ, UR7, P0, P1 ;  /* 0x00000007ff007c0c */ /* 0x000fc60008722710 */
[----:B0-----:R-:W-:Y:S01]  /*07c0*/  @!P0 IMAD.WIDE R4, R11, 0x2, R4 ;  /* 0x000000020b048825 */ /* 0x001fe200078e0204 */
[----:B------:R-:W-:-:S03]  /*07d0*/  @P3 LEA.HI.X R11, R2, R13, R15, 0x2, P4 ;  /* 0x0000000d020b3211 */ /* 0x000fc600020f140f */
[----:B------:R-:W-:Y:S01]  /*07e0*/  @P2 IMAD R13, R16, UR5, R19 ;  /* 0x00000005100d2c24 */ /* 0x000fe2000f8e0213 */
[----:B------:R-:W5:Y:S01]  /*07f0*/  @!P0 LDG.E.64 R28, desc[UR36][R4.64] ;  /* 0x00000024041c8981 */ /* 0x000f62000c1e1b00 */
[--C-:B------:R-:W-:Y:S02]  /*0800*/  IMAD.IADD R15, R3, 0x1, R14.reuse ;  /* 0x00000001030f7824 */ /* 0x100fe400078e020e */
[----:B------:R-:W-:Y:S01]  /*0810*/  @P2 IMAD R13, R13, 0x70, R14 ;  /* 0x000000700d0d2824 */ /* 0x000fe200078e020e */
[----:B------:R-:W5:Y:S01]  /*0820*/  @P3 LDG.E R23, desc[UR36][R10.64] ;  /* 0x000000240a173981 */ /* 0x000f62000c1e1900 */
[----:B------:R-:W0:Y:S02]  /*0830*/  @!P1 LDC.64 R6, c[0x0][0x220] ;  /* 0x00008800ff069b82 */ /* 0x000e240000000a00 */
[----:B--2---:R-:W-:-:S06]  /*0840*/  @P2 IMAD.WIDE R8, R13, 0x2, R8 ;  /* 0x000000020d082825 */ /* 0x004fcc00078e0208 */
[----:B------:R-:W5:Y:S01]  /*0850*/  @P2 LDG.E.64 R8, desc[UR36][R8.64] ;  /* 0x0000002408082981 */ /* 0x000f62000c1e1b00 */
[----:B------:R-:W-:-:S04]  /*0860*/  IABS R3, R25 ;  /* 0x0000001900037213 */ /* 0x000fc80000000000 */
[----:B------:R-:W1:Y:S01]  /*0870*/  I2F.RP R0, R3 ;  /* 0x0000000300007306 */ /* 0x000e620000209400 */
[----:B------:R-:W-:Y:S01]  /*0880*/  IABS R24, R22 ;  /* 0x0000001600187213 */ /* 0x000fe20000000000 */
[----:B0-----:R-:W-:-:S06]  /*0890*/  @!P1 IMAD.WIDE R6, R15, 0x2, R6 ;  /* 0x000000020f069825 */ /* 0x001fcc00078e0206 */
[----:B-1----:R-:W0:Y:S01]  /*08a0*/  MUFU.RCP R0, R0 ;  /* 0x0000000000007308 */ /* 0x002e220000001000 */
[----:B------:R1:W5:Y:S01]  /*08b0*/  @!P1 LDG.E.64 R20, desc[UR36][R6.64] ;  /* 0x0000002406149981 */ /* 0x000362000c1e1b00 */
[----:B------:R-:W-:Y:S02]  /*08c0*/  ISETP.NE.AND P5, PT, R34, RZ, PT ;  /* 0x000000ff2200720c */ /* 0x000fe40003fa5270 */
[----:B------:R-:W-:Y:S01]  /*08d0*/  ISETP.GE.AND P4, PT, R22, RZ, PT ;  /* 0x000000ff1600720c */ /* 0x000fe20003f86270 */
[----:B-1----:R-:W1:Y:S01]  /*08e0*/  LDC R7, c[0x0][0x290] ;  /* 0x0000a400ff077b82 */ /* 0x002e620000000800 */
[----:B0-----:R-:W-:-:S04]  /*08f0*/  IADD3 R12, R0, 0xffffffe, RZ ;  /* 0x0ffffffe000c7810 */ /* 0x001fc80007ffe0ff */
[----:B------:R0:W2:Y:S02]  /*0900*/  F2I.FTZ.U32.TRUNC.NTZ R13, R12 ;  /* 0x0000000c000d7305 */ /* 0x0000a4000021f000 */
[----:B0-----:R-:W-:Y:S01]  /*0910*/  IMAD.MOV.U32 R12, RZ, RZ, RZ ;  /* 0x000000ffff0c7224 */ /* 0x001fe200078e00ff */
[----:B--2---:R-:W-:-:S05]  /*0920*/  IADD3 R10, RZ, -R13, RZ ;  /* 0x8000000dff0a7210 */ /* 0x004fca0007ffe0ff */
[----:B------:R-:W-:-:S04]  /*0930*/  IMAD R5, R10, R3, RZ ;  /* 0x000000030a057224 */ /* 0x000fc800078e02ff */
[----:B------:R-:W-:-:S06]  /*0940*/  IMAD.HI.U32 R13, R13, R5, R12 ;  /* 0x000000050d0d7227 */ /* 0x000fcc00078e000c */
[----:B------:R-:W-:-:S05]  /*0950*/  IMAD.HI.U32 R13, R13, R24, RZ ;  /* 0x000000180d0d7227 */ /* 0x000fca00078e00ff */
[----:B------:R-:W-:-:S05]  /*0960*/  IADD3 R13, -R13, RZ, RZ ;  /* 0x000000ff0d0d7210 */ /* 0x000fca0007ffe1ff */
[----:B------:R-:W-:-:S05]  /*0970*/  IMAD R24, R3, R13, R24 ;  /* 0x0000000d03187224 */ /* 0x000fca00078e0218 */
[----:B------:R-:W-:-:S13]  /*0980*/  ISETP.GT.U32.AND P1, PT, R3, R24, PT ;  /* 0x000000180300720c */ /* 0x000fda0003f24070 */
[----:B------:R-:W-:-:S04]  /*0990*/  @!P1 IADD3 R24, R24, -R3, RZ ;  /* 0x8000000318189210 */ /* 0x000fc80007ffe0ff */
[----:B------:R-:W-:Y:S02]  /*09a0*/  ISETP.GT.U32.AND P3, PT, R3, R24, PT ;  /* 0x000000180300720c */ /* 0x000fe40003f64070 */
[C---:B------:R-:W-:Y:S02]  /*09b0*/  ISETP.NE.AND P1, PT, R25.reuse, RZ, PT ;  /* 0x000000ff1900720c */ /* 0x040fe40003f25270 */
[----:B------:R-:W-:Y:S02]  /*09c0*/  IADD3 R0, R25, 0x4, RZ ;  /* 0x0000000419007810 */ /* 0x000fe40007ffe0ff */
[----:B------:R-:W-:-:S07]  /*09d0*/  CS2R R30, SRZ ;  /* 0x00000000001e7805 */ /* 0x000fce000001ff00 */
[----:B------:R-:W-:Y:S01]  /*09e0*/  @!P3 IMAD.IADD R24, R24, 0x1, -R3 ;  /* 0x000000011818b824 */ /* 0x000fe200078e0a03 */
[----:B------:R-:W-:-:S04]  /*09f0*/  SHF.R.S32.HI R3, RZ, 0x1f, R0 ;  /* 0x0000001fff037819 */ /* 0x000fc80000011400 */
[----:B------:R-:W-:Y:S02]  /*0a00*/  @!P4 IADD3 R24, -R24, RZ, RZ ;  /* 0x000000ff1818c210 */ /* 0x000fe40007ffe1ff */
[----:B------:R-:W-:Y:S02]  /*0a10*/  LEA.HI R3, R3, R0, RZ, 0x2 ;  /* 0x0000000003037211 */ /* 0x000fe400078f10ff */
[----:B------:R-:W-:Y:S02]  /*0a20*/  P2R R0, PR, RZ, 0x20 ;  /* 0x00000020ff007803 */ /* 0x000fe40000000000 */
[----:B------:R-:W-:Y:S01]  /*0a30*/  @!P1 LOP3.LUT R24, RZ, R25, RZ, 0x33, !PT ;  /* 0x00000019ff189212 */ /* 0x000fe200078e33ff */
[----:B-1----:R-:W-:Y:S06]  /*0a40*/  @P5 BRA `(.L_x_3) ;  /* 0x0000000000285947 */ /* 0x002fec0003800000 */
[----:B------:R-:W-:Y:S01]  /*0a50*/  ULDC.64 UR6, c[0x0][0x230] ;  /* 0x00008c0000067ab9 */ /* 0x000fe20000000a00 */
[----:B------:R-:W-:Y:S01]  /*0a60*/  BSSY B0, `(.L_x_3) ;  /* 0x0000008000007945 */ /* 0x000fe20003800000 */
[----:B------:R-:W-:Y:S02]  /*0a70*/  ISETP.EQ.U32.AND P1, PT, RZ, UR6, PT ;  /* 0x00000006ff007c0c */ /* 0x000fe4000bf22070 */
[----:B------:R-:W-:Y:S02]  /*0a80*/  CS2R R30, SRZ ;  /* 0x00000000001e7805 */ /* 0x000fe4000001ff00 */
[----:B------:R-:W-:-:S13]  /*0a90*/  ISETP.EQ.OR.EX P0, PT, RZ, UR7, P0, P1 ;  /* 0x00000007ff007c0c */ /* 0x000fda0008702710 */
[----:B------:R-:W-:Y:S05]  /*0aa0*/  @P0 BRA `(.L_x_4) ;  /* 0x00000000000c0947 */ /* 0x000fea0003800000 */
[----:B------:R-:W0:Y:S02]  /*0ab0*/  LDC.64 R30, c[0x0][0x230] ;  /* 0x00008c00ff1e7b82 */ /* 0x000e240000000a00 */
[----:B0-----:R-:W-:-:S06]  /*0ac0*/  IMAD.WIDE R30, R15, 0x2, R30 ;  /* 0x000000020f1e7825 */ /* 0x001fcc00078e021e */
[----:B------:R-:W5:Y:S02]  /*0ad0*/  LDG.E.64 R30, desc[UR36][R30.64] ;  /* 0x000000241e1e7981 */ /* 0x000f64000c1e1b00 */
.L_x_4:
[----:B------:R-:W-:Y:S05]  /*0ae0*/  BSYNC B0 ;  /* 0x0000000000007941 */ /* 0x000fea0003800000 */
.L_x_3:
[----:B------:R-:W-:Y:S01]  /*0af0*/  ISETP.NE.AND P1, PT, R34, RZ, PT ;  /* 0x000000ff2200720c */ /* 0x000fe20003f25270 */
[----:B------:R-:W-:Y:S01]  /*0b00*/  ULDC.U8 UR4, c[0x0][0x294] ;  /* 0x0000a50000047ab9 */ /* 0x000fe20000000000 */
[----:B------:R-:W-:Y:S01]  /*0b10*/  ISETP.GT.AND P3, PT, R7, RZ, PT ;  /* 0x000000ff0700720c */ /* 0x000fe20003f64270 */
[----:B-----5:R-:W-:Y:S01]  /*0b20*/  @!P5 HFMA2.MMA R28, R28, 1, 1, R30 ;  /* 0x3c003c001c1cd835 */ /* 0x020fe2000000001e */
[----:B------:R-:W-:Y:S01]  /*0b30*/  P2R R0, PR, RZ, 0x2 ;  /* 0x00000002ff007803 */ /* 0x000fe20000000000 */
[----:B------:R-:W-:Y:S01]  /*0b40*/  IMAD.SHL.U32 R3, R3, 0x4, RZ ;  /* 0x0000000403037824 */ /* 0x000fe200078e00ff */
[----:B------:R-:W-:Y:S01]  /*0b50*/  ISETP.NE.AND P1, PT, RZ, UR4, PT ;  /* 0x00000004ff007c0c */ /* 0x000fe2000bf25270 */
[----:B------:R-:W-:Y:S01]  /*0b60*/  @!P5 HADD2 R29, R29, R31 ;  /* 0x0000001f1d1dd230 */ /* 0x000fe20000000000 */
[----:B------:R-:W-:Y:S01]  /*0b70*/  HFMA2.MMA R33, R33, 1, 1, R21 ;  /* 0x3c003c0021217835 */ /* 0x000fe20000000015 */
[----:B------:R-:W-:Y:S01]  /*0b80*/  HADD2 R32, R32, R20 ;  /* 0x0000001420207230 */ /* 0x000fe20000000000 */
[----:B------:R-:W-:Y:S01]  /*0b90*/  LOP3.LUT R25, R3, 0xfffffff0, RZ, 0xc0, !PT ;  /* 0xfffffff003197812 */ /* 0x000fe200078ec0ff */
[----:B------:R-:W-:Y:S01]  /*0ba0*/  IMAD R86, R39, UR5, RZ ;  /* 0x0000000527567c24 */ /* 0x000fe2000f8e02ff */
[----:B------:R-:W-:Y:S01]  /*0bb0*/  ISETP.GE.AND P0, PT, R84, 0x20, PT ;  /* 0x000000205400780c */ /* 0x000fe20003f06270 */
[----:B------:R-:W-:Y:S01]  /*0bc0*/  @P2 HFMA2.MMA R29, R29, R9, -RZ ;  /* 0x000000091d1d2235 */ /* 0x000fe200001000ff */
[----:B------:R-:W-:Y:S01]  /*0bd0*/  @P2 HMUL2 R28, R28, R8 ;  /* 0x000000081c1c2232 */ /* 0x000fe20000000000 */
[----:B------:R-:W-:-:S04]  /*0be0*/  IADD3 R26, R25, UR38, RZ ;  /* 0x00000026191a7c10 */ /* 0x000fc8000fffe0ff */
[----:B------:R-:W-:Y:S06]  /*0bf0*/  @!P1 BRA P3, `(.L_x_5) ;  /* 0x0000000c00309947 */ /* 0x000fec0001800000 */
[----:B------:R-:W-:-:S13]  /*0c00*/  ISETP.LT.OR P1, PT, R7, 0x1, !P1 ;  /* 0x000000010700780c */ /* 0x000fda0004f21670 */
[----:B------:R-:W-:Y:S05]  /*0c10*/  @P1 BRA `(.L_x_6) ;  /* 0x0000001000981947 */ /* 0x000fea0003800000 */
[----:B------:R-:W-:Y:S02]  /*0c20*/  LEA.HI R0, R7, R7, RZ, 0x1 ;  /* 0x0000000707007211 */ /* 0x000fe400078f08ff */
[----:B------:R-:W-:Y:S02]  /*0c30*/  IABS R8, R14 ;  /* 0x0000000e00087213 */ /* 0x000fe40000000000 */
[----:B------:R-:W-:-:S04]  /*0c40*/  SHF.R.S32.HI R39, RZ, 0x1, R0 ;  /* 0x00000001ff277819 */ /* 0x000fc80000011400 */
[-C--:B------:R-:W-:Y:S02]  /*0c50*/  IABS R3, R39.reuse ;  /* 0x0000002700037213 */ /* 0x080fe40000000000 */
[----:B------:R-:W-:Y:S02]  /*0c60*/  IABS R10, R39 ;  /* 0x00000027000a7213 */ /* 0x000fe40000000000 */
[----:B------:R-:W0:Y:S08]  /*0c70*/  I2F.RP R0, R3 ;  /* 0x0000000300007306 */ /* 0x000e300000209400 */
[----:B0-----:R-:W0:Y:S02]  /*0c80*/  MUFU.RCP R0, R0 ;  /* 0x0000000000007308 */ /* 0x001e240000001000 */
[----:B0-----:R-:W-:Y:S01]  /*0c90*/  IADD3 R4, R0, 0xffffffe, RZ ;  /* 0x0ffffffe00047810 */ /* 0x001fe20007ffe0ff */
[----:B------:R-:W-:-:S05]  /*0ca0*/  IMAD.MOV R0, RZ, RZ, -R10 ;  /* 0x000000ffff007224 */ /* 0x000fca00078e0a0a */
[----:B------:R0:W1:Y:S02]  /*0cb0*/  F2I.FTZ.U32.TRUNC.NTZ R5, R4 ;  /* 0x0000000400057305 */ /* 0x000064000021f000 */
[----:B0-----:R-:W-:Y:S01]  /*0cc0*/  HFMA2.MMA R4, -RZ, RZ, 0, 0 ;  /* 0x00000000ff047435 */ /* 0x001fe200000001ff */
[----:B-1----:R-:W-:-:S04]  /*0cd0*/  IMAD.MOV R6, RZ, RZ, -R5 ;  /* 0x000000ffff067224 */ /* 0x002fc800078e0a05 */
[----:B------:R-:W-:Y:S01]  /*0ce0*/  IMAD R9, R6, R3, RZ ;  /* 0x0000000306097224 */ /* 0x000fe200078e02ff */
[----:B------:R-:W-:-:S04]  /*0cf0*/  MOV R6, R8 ;  /* 0x0000000800067202 */ /* 0x000fc80000000f00 */
[----:B------:R-:W-:-:S06]  /*0d00*/  IMAD.HI.U32 R5, R5, R9, R4 ;  /* 0x0000000905057227 */ /* 0x000fcc00078e0004 */
[----:B------:R-:W-:-:S04]  /*0d10*/  IMAD.HI.U32 R5, R5, R6, RZ ;  /* 0x0000000605057227 */ /* 0x000fc800078e00ff */
[----:B------:R-:W-:-:S05]  /*0d20*/  IMAD R0, R5, R0, R6 ;  /* 0x0000000005007224 */ /* 0x000fca00078e0206 */
[----:B------:R-:W-:-:S13]  /*0d30*/  ISETP.GT.U32.AND P3, PT, R3, R0, PT ;  /* 0x000000000300720c */ /* 0x000fda0003f64070 */
[-C--:B------:R-:W-:Y:S02]  /*0d40*/  @!P3 IADD3 R0, R0, -R3.reuse, RZ ;  /* 0x800000030000b210 */ /* 0x080fe40007ffe0ff */
[----:B------:R-:W-:Y:S02]  /*0d50*/  @!P3 IADD3 R5, R5, 0x1, RZ ;  /* 0x000000010505b810 */ /* 0x000fe40007ffe0ff */
[----:B------:R-:W-:Y:S02]  /*0d60*/  ISETP.GE.U32.AND P1, PT, R0, R3, PT ;  /* 0x000000030000720c */ /* 0x000fe40003f26070 */
[----:B------:R-:W-:Y:S02]  /*0d70*/  LOP3.LUT R0, R14, R39, RZ, 0x3c, !PT ;  /* 0x000000270e007212 */ /* 0x000fe400078e3cff */
[----:B------:R-:W-:Y:S02]  /*0d80*/  ISETP.NE.AND P3, PT, R39, RZ, PT ;  /* 0x000000ff2700720c */ /* 0x000fe40003f65270 */
[----:B------:R-:W-:-:S07]  /*0d90*/  ISETP.GE.AND P2, PT, R0, RZ, PT ;  /* 0x000000ff0000720c */ /* 0x000fce0003f46270 */
[----:B------:R-:W-:Y:S01]  /*0da0*/  @P1 VIADD R5, R5, 0x1 ;  /* 0x0000000105051836 */ /* 0x000fe20000000000 */
[----:B------:R-:W-:Y:S02]  /*0db0*/  ISETP.LT.AND P1, PT, R14, R7, !P0 ;  /* 0x000000070e00720c */ /* 0x000fe40004721270 */
[----:B------:R-:W-:Y:S02]  /*0dc0*/  LOP3.LUT P0, RZ, R39, 0x3, RZ, 0xc0, !PT ;  /* 0x0000000327ff7812 */ /* 0x000fe4000780c0ff */
[----:B------:R-:W-:Y:S02]  /*0dd0*/  MOV R36, R5 ;  /* 0x0000000500247202 */ /* 0x000fe40000000f00 */
[----:B------:R-:W-:Y:S02]  /*0de0*/  P2R R40, PR, RZ, 0x2 ;  /* 0x00000002ff287803 */ /* 0x000fe40000000000 */
[----:B------:R-:W-:Y:S02]  /*0df0*/  @!P2 IADD3 R36, -R36, RZ, RZ ;  /* 0x000000ff2424a210 */ /* 0x000fe40007ffe1ff */
[----:B------:R-:W-:-:S05]  /*0e00*/  @!P3 LOP3.LUT R36, RZ, R39, RZ, 0x33, !PT ;  /* 0x00000027ff24b212 */ /* 0x000fca00078e33ff */
[----:B------:R-:W-:-:S04]  /*0e10*/  IMAD.MOV R0, RZ, RZ, -R36 ;  /* 0x000000ffff007224 */ /* 0x000fc800078e0a24 */
[----:B------:R-:W-:Y:S01]  /*0e20*/  IMAD R38, R39, R0, R14 ;  /* 0x0000000027267224 */ /* 0x000fe200078e020e */
[----:B------:R-:W-:Y:S06]  /*0e30*/  @!P0 BRA `(.L_x_7) ;  /* 0x0000000000408947 */ /* 0x000fec0003800000 */
[----:B------:R-:W-:Y:S01]  /*0e40*/  MOV R0, 0x0 ;  /* 0x0000000000007802 */ /* 0x000fe20000000f00 */
[----:B------:R-:W-:Y:S01]  /*0e50*/  ULDC.64 UR4, c[0x4][0xc8] ;  /* 0x0100320000047ab9 */ /* 0x000fe20000000a00 */
[----:B------:R-:W-:Y:S01]  /*0e60*/  ULDC.64 UR6, c[0x4][0xc0] ;  /* 0x0100300000067ab9 */ /* 0x000fe20000000a00 */
[----:B------:R-:W-:Y:S01]  /*0e70*/  MOV R4, UR4 ;  /* 0x0000000400047c02 */ /* 0x000fe20008000f00 */
[----:B------:R0:W1:Y:S01]  /*0e80*/  LDC.64 R14, c[0x4][R0] ;  /* 0x01000000000e7b82 */ /* 0x0000620000000a00 */
[----:B------:R-:W-:Y:S01]  /*0e90*/  MOV R5, UR5 ;  /* 0x0000000500057c02 */ /* 0x000fe20008000f00 */
[----:B------:R-:W-:Y:S01]  /*0ea0*/  ULDC.64 UR4, c[0x4][0xd0] ;  /* 0x0100340000047ab9 */ /* 0x000fe20000000a00 */
[----:B------:R-:W-:Y:S01]  /*0eb0*/  MOV R10, UR6 ;  /* 0x00000006000a7c02 */ /* 0x000fe20008000f00 */
[----:B------:R-:W-:Y:S01]  /*0ec0*/  IMAD.U32 R6, RZ, RZ, UR4 ;  /* 0x00000004ff067e24 */ /* 0x000fe2000f8e00ff */
[----:B------:R-:W-:Y:S01]  /*0ed0*/  MOV R7, UR5 ;  /* 0x0000000500077c02 */ /* 0x000fe20008000f00 */
[----:B------:R-:W-:Y:S01]  /*0ee0*/  IMAD.U32 R11, RZ, RZ, UR7 ;  /* 0x00000007ff0b7e24 */ /* 0x000fe2000f8e00ff */
[----:B------:R-:W-:Y:S01]  /*0ef0*/  MOV R8, 0x53f ;  /* 0x0000053f00087802 */ /* 0x000fe20000000f00 */
[----:B------:R-:W-:Y:S01]  /*0f00*/  IMAD.MOV.U32 R13, RZ, RZ, RZ ;  /* 0x000000ffff0d7224 */ /* 0x000fe200078e00ff */
[----:B0-----:R-:W-:-:S07]  /*0f10*/  MOV R12, 0x1 ;  /* 0x00000001000c7802 */ /* 0x001fce0000000f00 */
[----:B------:R-:W-:-:S07]  /*0f20*/  LEPC R20, `(.L_x_7) ;  /* 0x000000001014794e */ /* 0x000fce0000000000 */
[----:B-1----:R-:W-:Y:S05]  /*0f30*/  CALL.ABS.NOINC R14 ;  /* 0x000000000e007343 */ /* 0x002fea0003c00000 */
.L_x_7:
[----:B------:R-:W0:Y:S01]  /*0f40*/  LDC R4, c[0x0][0x290] ;  /* 0x0000a400ff047b82 */ /* 0x000e220000000800 */
[----:B------:R-:W-:Y:S01]  /*0f50*/  ISETP.NE.AND P6, PT, R40, RZ, PT ;  /* 0x000000ff2800720c */ /* 0x000fe20003fc5270 */
[----:B------:R-:W-:-:S05]  /*0f60*/  IMAD R0, R39, R36, R38 ;  /* 0x0000002427007224 */ /* 0x000fca00078e0226 */
[----:B------:R-:W-:-:S04]  /*0f70*/  LEA R13, R0, UR38, 0x1 ;  /* 0x00000026000d7c11 */ /* 0x000fc8000f8e08ff */
[----:B0-----:R-:W-:-:S03]  /*0f80*/  LEA R14, R4, R13, 0x1 ;  /* 0x0000000d040e7211 */ /* 0x001fc600078e08ff */
[----:B------:R-:W-:Y:S05]  /*0f90*/  @!P6 BRA `(.L_x_8) ;  /* 0x00000000000ce947 */ /* 0x000fea0003800000 */
[----:B------:R-:W-:Y:S01]  /*0fa0*/  ISETP.NE.AND P5, PT, R34, RZ, PT ;  /* 0x000000ff2200720c */ /* 0x000fe20003fa5270 */
[----:B------:R0:W-:-:S12]  /*0fb0*/  STS.64 [R13], R32 ;  /* 0x000000200d007388 */ /* 0x0001d80000000a00 */
[----:B------:R0:W-:Y:S02]  /*0fc0*/  @!P5 STS.64 [R14], R28 ;  /* 0x0000001c0e00d388 */ /* 0x0001e40000000a00 */
.L_x_8:
[----:B------:R-:W-:Y:S05]  /*0fd0*/  WARPSYNC.ALL ;  /* 0x0000000000007948 */ /* 0x000fea0003800000 */
[----:B------:R-:W-:Y:S06]  /*0fe0*/  BAR.SYNC.DEFER_BLOCKING 0x0 ;  /* 0x0000000000007b1d */ /* 0x000fec0000010000 */
[----:B------:R-:W-:Y:S05]  /*0ff0*/  @!P6 BRA.U `(.L_x_9) ;  /* 0x00000009000ce947 */ /* 0x000fea0003800000 */
[----:B------:R-:W-:Y:S01]  /*1000*/  SHF.R.S32.HI R0, RZ, 0x1f, R4 ;  /* 0x0000001fff007819 */ /* 0x000fe20000011404 */
[----:B------:R-:W-:Y:S01]  /*1010*/  BSSY B0, `(.L_x_9) ;  /* 0x0000081000007945 */ /* 0x000fe20003800000 */
[----:B------:R-:W-:Y:S02]  /*1020*/  LEA.HI R3, R38, R38, RZ, 0x1 ;  /* 0x0000002626037211 */ /* 0x000fe400078f08ff */
[----:B------:R-:W-:Y:S02]  /*1030*/  LEA.HI R0, R0, R4, RZ, 0x2 ;  /* 0x0000000400007211 */ /* 0x000fe400078f10ff */
[----:B------:R-:W-:Y:S02]  /*1040*/  SHF.R.S32.HI R3, RZ, 0x1, R3 ;  /* 0x00000001ff037819 */ /* 0x000fe40000011403 */
[----:B------:R-:W-:-:S05]  /*1050*/  SHF.R.S32.HI R0, RZ, 0x2, R0 ;  /* 0x00000002ff007819 */ /* 0x000fca0000011400 */
[----:B------:R-:W-:Y:S01]  /*1060*/  IMAD R3, R36, R0, R3 ;  /* 0x0000000024037224 */ /* 0x000fe200078e0203 */
[----:B------:R-:W-:Y:S06]  /*1070*/  @!P6 BRA `(.L_x_10) ;  /* 0x0000000400e8e947 */ /* 0x000fec0003800000 */
[----:B------:R-:W-:Y:S01]  /*1080*/  LEA R15, R3, UR38, 0x1 ;  /* 0x00000026030f7c11 */ /* 0x000fe2000f8e08ff */
[----:B------:R-:W-:Y:S01]  /*1090*/  BSSY B1, `(.L_x_11) ;  /* 0x0000074000017945 */ /* 0x000fe20003800000 */
[----:B------:R-:W-:Y:S02]  /*10a0*/  ISETP.NE.AND P0, PT, R34, RZ, PT ;  /* 0x000000ff2200720c */ /* 0x000fe40003f05270 */
[----:B------:R-:W-:Y:S01]  /*10b0*/  LEA R20, R39, R15, 0x1 ;  /* 0x0000000f27147211 */ /* 0x000fe200078e08ff */
[----:B------:R-:W-:Y:S04]  /*10c0*/  LDS R0, [R15] ;  /* 0x000000000f007984 */ /* 0x000fe80000000800 */
[----:B0-----:R-:W0:Y:S02]  /*10d0*/  LDS R33, [R20] ;  /* 0x0000000014217984 */ /* 0x001e240000000800 */
[----:B0-----:R-:W-:-:S02]  /*10e0*/  PRMT R32, R0, 0x5410, R33 ;  /* 0x0000541000207816 */ /* 0x001fc40000000021 */
[----:B------:R-:W-:Y:S02]  /*10f0*/  PRMT R33, R0, 0x7632, R33 ;  /* 0x0000763200217816 */ /* 0x000fe40000000021 */
[----:B------:R-:W-:Y:S05]  /*1100*/  @!P0 BRA `(.L_x_12) ;  /* 0x0000000000a48947 */ /* 0x000fea0003800000 */
[----:B------:R-:W-:-:S05]  /*1110*/  LEA.HI R0, R3, R3, RZ, 0x1 ;  /* 0x0000000303007211 */ /* 0x000fca00078f08ff */
[----:B------:R-:W-:-:S05]  /*1120*/  IMAD.SHL.U32 R0, R0, 0x2, RZ ;  /* 0x0000000200007824 */ /* 0x000fca00078e00ff */
[----:B------:R-:W-:-:S04]  /*1130*/  LOP3.LUT R5, R0, 0xfffffffc, RZ, 0xc0, !PT ;  /* 0xfffffffc00057812 */ /* 0x000fc800078ec0ff */
[----:B------:R-:W-:-:S13]  /*1140*/  ISETP.GE.AND P0, PT, R5, R4, PT ;  /* 0x000000040500720c */ /* 0x000fda0003f06270 */
[----:B------:R-:W-:Y:S05]  /*1150*/  @P0 BRA `(.L_x_13) ;  /* 0x00000004009c0947 */ /* 0x000fea0003800000 */
[----:B------:R-:W-:Y:S01]  /*1160*/  I2FP.F32.S32 R0, R4 ;  /* 0x0000000400007245 */ /* 0x000fe20000201400 */
[----:B------:R-:W-:Y:S01]  /*1170*/  ULDC UR4, c[0x0][0x29c] ;  /* 0x0000a70000047ab9 */ /* 0x000fe20000000800 */
[----:B------:R-:W-:Y:S01]  /*1180*/  IADD3 R3, R5, 0x2, RZ ;  /* 0x0000000205037810 */ /* 0x000fe20007ffe0ff */
[--C-:B------:R-:W-:Y:S02]  /*1190*/  HADD2.F32 R7, -RZ, R33.reuse.H1_H1 ;  /* 0x30000021ff077230 */ /* 0x100fe40000004100 */
[----:B------:R-:W-:Y:S01]  /*11a0*/  HADD2.F32 R33, -RZ, R33.H0_H0 ;  /* 0x20000021ff217230 */ /* 0x000fe20000004100 */
[----:B------:R-:W0:Y:S01]  /*11b0*/  MUFU.RCP R0, R0 ;  /* 0x0000000000007308 */ /* 0x000e220000001000 */
[----:B------:R-:W-:-:S05]  /*11c0*/  I2FP.F32.S32 R3, R3 ;  /* 0x0000000300037245 */ /* 0x000fca0000201400 */
[----:B0-----:R-:W-:Y:S01]  /*11d0*/  FMUL.FTZ R4, R3, R0 ;  /* 0x0000000003047220 */ /* 0x001fe20000410000 */
[----:B------:R-:W-:-:S03]  /*11e0*/  I2FP.F32.S32 R3, R5 ;  /* 0x0000000500037245 */ /* 0x000fc60000201400 */
[----:B------:R-:W-:Y:S02]  /*11f0*/  FMUL.FTZ R4, R4, 13.28771209716796875 ;  /* 0x41549a7804047820 */ /* 0x000fe40000410000 */
[----:B------:R-:W-:Y:S01]  /*1200*/  FMUL.FTZ R3, R3, R0 ;  /* 0x0000000003037220 */ /* 0x000fe20000410000 */
[----:B------:R-:W-:Y:S01]  /*1210*/  I2FP.F32.S32 R0, UR4 ;  /* 0x0000000400007c45 */ /* 0x000fe20008201400 */
[----:B------:R-:W0:Y:S02]  /*1220*/  MUFU.EX2 R5, -R4 ;  /* 0x8000000400057308 */ /* 0x000e240000000800 */
[----:B------:R-:W-:-:S06]  /*1230*/  FMUL.FTZ R3, R3, 13.28771209716796875 ;  /* 0x41549a7803037820 */ /* 0x000fcc0000410000 */
[----:B------:R-:W1:Y:S01]  /*1240*/  MUFU.EX2 R3, -R3 ;  /* 0x8000000300037308 */ /* 0x000e620000000800 */
[----:B0-----:R-:W-:-:S04]  /*1250*/  FMUL.FTZ R5, R0, R5 ;  /* 0x0000000500057220 */ /* 0x001fc80000410000 */
[----:B------:R-:W-:Y:S01]  /*1260*/  FMUL.RZ R12, R5, 0.15915493667125701904 ;  /* 0x3e22f983050c7820 */ /* 0x000fe2000040c000 */
[--C-:B------:R-:W-:Y:S02]  /*1270*/  HADD2.F32 R5, -RZ, R32.reuse.H1_H1 ;  /* 0x30000020ff057230 */ /* 0x100fe40000004100 */
[----:B-1----:R-:W-:Y:S01]  /*1280*/  FMUL.FTZ R0, R0, R3 ;  /* 0x0000000300007220 */ /* 0x002fe20000410000 */
[----:B------:R-:W0:Y:S01]  /*1290*/  MUFU.COS R6, R12 ;  /* 0x0000000c00067308 */ /* 0x000e220000000000 */
[----:B------:R-:W-:Y:S02]  /*12a0*/  HADD2.F32 R3, -RZ, R32.H0_H0 ;  /* 0x20000020ff037230 */ /* 0x000fe40000004100 */
[----:B------:R-:W-:-:S05]  /*12b0*/  FMUL.RZ R10, R0, 0.15915493667125701904 ;  /* 0x3e22f983000a7820 */ /* 0x000fca000040c000 */
[----:B------:R-:W1:Y:S08]  /*12c0*/  MUFU.SIN R8, R12 ;  /* 0x0000000c00087308 */ /* 0x000e700000000400 */
[----:B------:R-:W2:Y:S01]  /*12d0*/  MUFU.SIN R4, R10 ;  /* 0x0000000a00047308 */ /* 0x000ea20000000400 */
[----:B0-----:R-:W-:-:S07]  /*12e0*/  FMUL.FTZ R11, R6, R7 ;  /* 0x00000007060b7220 */ /* 0x001fce0000410000 */
[----:B------:R-:W0:Y:S01]  /*12f0*/  MUFU.COS R0, R10 ;  /* 0x0000000a00007308 */ /* 0x000e220000000000 */
[C---:B-1----:R-:W-:Y:S01]  /*1300*/  FMUL.FTZ R9, R8.reuse, R7 ;  /* 0x0000000708097220 */ /* 0x042fe20000410000 */
[----:B------:R-:W-:-:S03]  /*1310*/  FFMA.FTZ R8, R8, R33, R11 ;  /* 0x0000002108087223 */ /* 0x000fc6000001000b */
[----:B------:R-:W-:Y:S01]  /*1320*/  FFMA.FTZ R9, R6, R33, -R9 ;  /* 0x0000002106097223 */ /* 0x000fe20000010809 */
[----:B--2---:R-:W-:-:S04]  /*1330*/  FMUL.FTZ R7, R4, R5 ;  /* 0x0000000504077220 */ /* 0x004fc80000410000 */
[----:B------:R-:W-:Y:S01]  /*1340*/  F2FP.F16.F32.PACK_AB R33, R8, R9 ;  /* 0x000000090821723e */ /* 0x000fe200000000ff */
[C---:B0-----:R-:W-:Y:S01]  /*1350*/  FMUL.FTZ R5, R0.reuse, R5 ;  /* 0x0000000500057220 */ /* 0x041fe20000410000 */
[----:B------:R-:W-:-:S03]  /*1360*/  FFMA.FTZ R7, R0, R3, -R7 ;  /* 0x0000000300077223 */ /* 0x000fc60000010807 */
[----:B------:R-:W-:-:S05]  /*1370*/  FFMA.FTZ R32, R4, R3, R5 ;  /* 0x0000000304207223 */ /* 0x000fca0000010005 */
[----:B------:R-:W-:Y:S01]  /*1380*/  F2FP.F16.F32.PACK_AB R32, R32, R7 ;  /* 0x000000072020723e */ /* 0x000fe200000000ff */
[----:B------:R-:W-:Y:S06]  /*1390*/  BRA `(.L_x_13) ;  /* 0x00000004000c7947 */ /* 0x000fec0003800000 */
.L_x_12:
[C---:B------:R-:W-:Y:S01]  /*13a0*/  LEA R12, R4.reuse, R20, 0x1 ;  /* 0x00000014040c7211 */ /* 0x040fe200078e08ff */
[----:B------:R-:W-:Y:S01]  /*13b0*/  IMAD R21, R4, 0x2, R15 ;  /* 0x0000000204157824 */ /* 0x000fe200078e020f */
[----:B------:R-:W-:Y:S01]  /*13c0*/  LEA.HI R3, R3, R3, RZ, 0x1 ;  /* 0x0000000303037211 */ /* 0x000fe200078f08ff */
[----:B------:R-:W-:Y:S02]  /*13d0*/  BSSY B2, `(.L_x_14) ;  /* 0x000003b000027945 */ /* 0x000fe40003800000 */
[----:B------:R-:W-:Y:S01]  /*13e0*/  LDS R29, [R12] ;  /* 0x000000000c1d7984 */ /* 0x000fe20000000800 */
[----:B------:R-:W-:-:S03]  /*13f0*/  SHF.L.U32 R3, R3, 0x1, RZ ;  /* 0x0000000103037819 */ /* 0x000fc600000006ff */
[----:B------:R-:W0:Y:S01]  /*1400*/  LDS R0, [R21] ;  /* 0x0000000015007984 */ /* 0x000e220000000800 */
[----:B------:R-:W-:-:S04]  /*1410*/  LOP3.LUT R3, R3, 0xfffffffc, RZ, 0xc0, !PT ;  /* 0xfffffffc03037812 */ /* 0x000fc800078ec0ff */
[----:B------:R-:W-:Y:S02]  /*1420*/  ISETP.GE.AND P0, PT, R3, R4, PT ;  /* 0x000000040300720c */ /* 0x000fe40003f06270 */
[C-C-:B0-----:R-:W-:Y:S02]  /*1430*/  PRMT R28, R0.reuse, 0x5410, R29.reuse ;  /* 0x00005410001c7816 */ /* 0x141fe4000000001d */
[----:B------:R-:W-:-:S09]  /*1440*/  PRMT R29, R0, 0x7632, R29 ;  /* 0x00007632001d7816 */ /* 0x000fd2000000001d */
[----:B------:R-:W-:Y:S05]  /*1450*/  @P0 BRA `(.L_x_15) ;  /* 0x0000000000c80947 */ /* 0x000fea0003800000 */
[----:B------:R-:W-:Y:S01]  /*1460*/  I2FP.F32.S32 R6, R4 ;  /* 0x0000000400067245 */ /* 0x000fe20000201400 */
[----:B------:R-:W-:Y:S01]  /*1470*/  ULDC UR4, c[0x0][0x29c] ;  /* 0x0000a70000047ab9 */ /* 0x000fe20000000800 */
[----:B------:R-:W-:Y:S01]  /*1480*/  IADD3 R0, R3, 0x2, RZ ;  /* 0x0000000203007810 */ /* 0x000fe20007ffe0ff */
[--C-:B------:R-:W-:Y:S01]  /*1490*/  HADD2.F32 R11, -RZ, R33.reuse.H1_H1 ;  /* 0x30000021ff0b7230 */ /* 0x100fe20000004100 */
[----:B------:R-:W0:Y:S01]  /*14a0*/  MUFU.RCP R7, R6 ;  /* 0x0000000600077308 */ /* 0x000e220000001000 */
[----:B------:R-:W-:Y:S01]  /*14b0*/  HADD2.F32 R33, -RZ, R33.H0_H0 ;  /* 0x20000021ff217230 */ /* 0x000fe20000004100 */
[----:B------:R-:W-:-:S05]  /*14c0*/  I2FP.F32.S32 R0, R0 ;  /* 0x0000000000007245 */ /* 0x000fca0000201400 */
[----:B0-----:R-:W-:-:S04]  /*14d0*/  FMUL.FTZ R0, R0, R7 ;  /* 0x0000000700007220 */ /* 0x001fc80000410000 */
[----:B------:R-:W-:Y:S01]  /*14e0*/  FMUL.FTZ R4, R0, 13.28771209716796875 ;  /* 0x41549a7800047820 */ /* 0x000fe20000410000 */
[----:B------:R-:W-:-:S03]  /*14f0*/  I2FP.F32.S32 R0, R3 ;  /* 0x0000000300007245 */ /* 0x000fc60000201400 */
[----:B------:R-:W0:Y:S02]  /*1500*/  MUFU.EX2 R5, -R4 ;  /* 0x8000000400057308 */ /* 0x000e240000000800 */
[----:B------:R-:W-:Y:S01]  /*1510*/  FMUL.FTZ R0, R0, R7 ;  /* 0x0000000700007220 */ /* 0x000fe20000410000 */
[--C-:B------:R-:W-:Y:S02]  /*1520*/  HADD2.F32 R7, -RZ, R29.reuse.H1_H1 ;  /* 0x3000001dff077230 */ /* 0x100fe40000004100 */
[----:B------:R-:W-:Y:S02]  /*1530*/  HADD2.F32 R29, -RZ, R29.H0_H0 ;  /* 0x2000001dff1d7230 */ /* 0x000fe40000004100 */
[----:B------:R-:W-:Y:S01]  /*1540*/  FMUL.FTZ R3, R0, 13.28771209716796875 ;  /* 0x41549a7800037820 */ /* 0x000fe20000410000 */
[----:B------:R-:W-:-:S04]  /*1550*/  IADD3 R0, -R23, UR4, RZ ;  /* 0x0000000417007c10 */ /* 0x000fc8000fffe1ff */
[----:B------:R-:W-:Y:S01]  /*1560*/  I2FP.F32.S32 R0, R0 ;  /* 0x0000000000007245 */ /* 0x000fe20000201400 */
[----:B------:R-:W1:Y:S04]  /*1570*/  MUFU.EX2 R3, -R3 ;  /* 0x8000000300037308 */ /* 0x000e680000000800 */
[----:B0-----:R-:W-:-:S04]  /*1580*/  FMUL.FTZ R5, R0, R5 ;  /* 0x0000000500057220 */ /* 0x001fc80000410000 */
[----:B------:R-:W-:-:S04]  /*1590*/  FMUL.RZ R10, R5, 0.15915493667125701904 ;  /* 0x3e22f983050a7820 */ /* 0x000fc8000040c000 */
[----:B------:R-:W0:Y:S01]  /*15a0*/  MUFU.SIN R6, R10 ;  /* 0x0000000a00067308 */ /* 0x000e220000000400 */
[----:B-1----:R-:W-:-:S07]  /*15b0*/  FMUL.FTZ R0, R0, R3 ;  /* 0x0000000300007220 */ /* 0x002fce0000410000 */
[----:B------:R1:W2:Y:S01]  /*15c0*/  MUFU.COS R5, R10 ;  /* 0x0000000a00057308 */ /* 0x0002a20000000000 */
[----:B------:R-:W-:-:S07]  /*15d0*/  FMUL.RZ R9, R0, 0.15915493667125701904 ;  /* 0x3e22f98300097820 */ /* 0x000fce000040c000 */
[----:B------:R-:W3:Y:S01]  /*15e0*/  MUFU.SIN R4, R9 ;  /* 0x0000000900047308 */ /* 0x000ee20000000400 */
[----:B0-----:R-:W-:Y:S01]  /*15f0*/  FMUL.FTZ R8, R11, R6 ;  /* 0x000000060b087220 */ /* 0x001fe20000410000 */
[----:B-1----:R-:W-:-:S06]  /*1600*/  FMUL.FTZ R10, R6, R7 ;  /* 0x00000007060a7220 */ /* 0x002fcc0000410000 */
[----:B------:R0:W1:Y:S01]  /*1610*/  MUFU.COS R0, R9 ;  /* 0x0000000900007308 */ /* 0x0000620000000000 */
[----:B--2---:R-:W-:Y:S01]  /*1620*/  FMUL.FTZ R3, R11, R5 ;  /* 0x000000050b037220 */ /* 0x004fe20000410000 */
[----:B------:R-:W-:Y:S01]  /*1630*/  FMUL.FTZ R7, R5, R7 ;  /* 0x0000000705077220 */ /* 0x000fe20000410000 */
[----:B------:R-:W-:Y:S01]  /*1640*/  FFMA.FTZ R8, R33, R5, -R8 ;  /* 0x0000000521087223 */ /* 0x000fe20000010808 */
[-C--:B------:R-:W-:Y:S01]  /*1650*/  FFMA.FTZ R10, R5, R29.reuse, -R10 ;  /* 0x0000001d050a7223 */ /* 0x080fe2000001080a */
[--C-:B------:R-:W-:Y:S02]  /*1660*/  HADD2.F32 R5, -RZ, R32.reuse.H1_H1 ;  /* 0x30000020ff057230 */ /* 0x100fe40000004100 */
[----:B------:R-:W-:Y:S01]  /*1670*/  FFMA.FTZ R33, R33, R6, R3 ;  /* 0x0000000621217223 */ /* 0x000fe20000010003 */
[----:B------:R-:W-:Y:S01]  /*1680*/  FFMA.FTZ R29, R6, R29, R7 ;  /* 0x0000001d061d7223 */ /* 0x000fe20000010007 */
[----:B------:R-:W-:Y:S02]  /*1690*/  HADD2.F32 R32, -RZ, R32.H0_H0 ;  /* 0x20000020ff207230 */ /* 0x000fe40000004100 */
[----:B0-----:R-:W-:-:S02]  /*16a0*/  HADD2.F32 R9, -RZ, R28.H1_H1 ;  /* 0x3000001cff097230 */ /* 0x001fc40000004100 */
[----:B---3--:R-:W-:Y:S01]  /*16b0*/  FMUL.FTZ R3, R5, R4 ;  /* 0x0000000405037220 */ /* 0x008fe20000410000 */
[----:B------:R-:W-:Y:S01]  /*16c0*/  HADD2.F32 R7, -RZ, R28.H0_H0 ;  /* 0x2000001cff077230 */ /* 0x000fe20000004100 */
[----:B------:R-:W-:Y:S01]  /*16d0*/  F2FP.F16.F32.PACK_AB R33, R33, R8 ;  /* 0x000000082121723e */ /* 0x000fe200000000ff */
[-C--:B------:R-:W-:Y:S01]  /*16e0*/  FMUL.FTZ R11, R4, R9.reuse ;  /* 0x00000009040b7220 */ /* 0x080fe20000410000 */
[----:B------:R-:W-:Y:S01]  /*16f0*/  F2FP.F16.F32.PACK_AB R29, R29, R10 ;  /* 0x0000000a1d1d723e */ /* 0x000fe200000000ff */
[-C--:B-1----:R-:W-:Y:S01]  /*1700*/  FMUL.FTZ R5, R5, R0.reuse ;  /* 0x0000000005057220 */ /* 0x082fe20000410000 */
[----:B------:R-:W-:Y:S01]  /*1710*/  FMUL.FTZ R9, R0, R9 ;  /* 0x0000000900097220 */ /* 0x000fe20000410000 */
[----:B------:R-:W-:Y:S01]  /*1720*/  FFMA.FTZ R3, R32, R0, -R3 ;  /* 0x0000000020037223 */ /* 0x000fe20000010803 */
[-C--:B------:R-:W-:Y:S01]  /*1730*/  FFMA.FTZ R11, R0, R7.reuse, -R11 ;  /* 0x00000007000b7223 */ /* 0x080fe2000001080b */
[----:B------:R-:W-:Y:S01]  /*1740*/  FFMA.FTZ R32, R32, R4, R5 ;  /* 0x0000000420207223 */ /* 0x000fe20000010005 */
[----:B------:R-:W-:-:S04]  /*1750*/  FFMA.FTZ R28, R4, R7, R9 ;  /* 0x00000007041c7223 */ /* 0x000fc80000010009 */
[----:B------:R-:W-:Y:S02]  /*1760*/  F2FP.F16.F32.PACK_AB R32, R32, R3 ;  /* 0x000000032020723e */ /* 0x000fe400000000ff */
[----:B------:R-:W-:-:S07]  /*1770*/  F2FP.F16.F32.PACK_AB R28, R28, R11 ;  /* 0x0000000b1c1c723e */ /* 0x000fce00000000ff */
.L_x_15:
[----:B------:R-:W-:Y:S05]  /*1780*/  BSYNC B2 ;  /* 0x0000000000027941 */ /* 0x000fea0003800000 */
.L_x_14:
[C-C-:B------:R-:W-:Y:S02]  /*1790*/  PRMT R0, R28.reuse, 0x5410, R29.reuse ;  /* 0x000054101c007816 */ /* 0x140fe4000000001d */
[----:B------:R-:W-:-:S03]  /*17a0*/  PRMT R3, R28, 0x7632, R29 ;  /* 0x000076321c037816 */ /* 0x000fc6000000001d */
[----:B------:R0:W-:Y:S04]  /*17b0*/  STS [R21], R0 ;  /* 0x0000000015007388 */ /* 0x0001e80000000800 */
[----:B------:R0:W-:Y:S02]  /*17c0*/  STS [R12], R3 ;  /* 0x000000030c007388 */ /* 0x0001e40000000800 */
.L_x_13:
[----:B------:R-:W-:Y:S05]  /*17d0*/  BSYNC B1 ;  /* 0x0000000000017941 */ /* 0x000fea0003800000 */
.L_x_11:
[C-C-:B0-----:R-:W-:Y:S02]  /*17e0*/  PRMT R0, R32.reuse, 0x5410, R33.reuse ;  /* 0x0000541020007816 */ /* 0x141fe40000000021 */
[----:B------:R-:W-:-:S03]  /*17f0*/  PRMT R3, R32, 0x7632, R33 ;  /* 0x0000763220037816 */ /* 0x000fc60000000021 */
[----:B------:R1:W-:Y:S04]  /*1800*/  STS [R15], R0 ;  /* 0x000000000f007388 */ /* 0x0003e80000000800 */
[----:B------:R1:W-:Y:S02]  /*1810*/  STS [R20], R3 ;  /* 0x0000000314007388 */ /* 0x0003e40000000800 */
.L_x_10:
[----:B------:R-:W-:Y:S05]  /*1820*/  BSYNC B0 ;  /* 0x0000000000007941 */ /* 0x000fea0003800000 */
.L_x_9:
[----:B------:R-:W-:Y:S06]  /*1830*/  BAR.SYNC.DEFER_BLOCKING 0x0 ;  /* 0x0000000000007b1d */ /* 0x000fec0000010000 */
[----:B------:R-:W-:Y:S04]  /*1840*/  BSSY B0, `(.L_x_16) ;  /* 0x0000005000007945 */ /* 0x000fe80003800000 */
[----:B------:R-:W-:Y:S05]  /*1850*/  @!P6 BRA `(.L_x_17) ;  /* 0x00000000000ce947 */ /* 0x000fea0003800000 */
[----:B------:R-:W-:Y:S01]  /*1860*/  ISETP.NE.AND P0, PT, R34, RZ, PT ;  /* 0x000000ff2200720c */ /* 0x000fe20003f05270 */
[----:B0-----:R2:W3:-:S12]  /*1870*/  LDS.64 R32, [R13] ;  /* 0x000000000d207984 */ /* 0x0014d80000000a00 */
[----:B------:R2:W4:Y:S02]  /*1880*/  @!P0 LDS.64 R28, [R14] ;  /* 0x000000000e1c8984 */ /* 0x0005240000000a00 */
.L_x_17:
[----:B------:R-:W-:Y:S05]  /*1890*/  BSYNC B0 ;  /* 0x0000000000007941 */ /* 0x000fea0003800000 */
.L_x_16:
[----:B------:R-:W-:Y:S06]  /*18a0*/  BAR.SYNC.DEFER_BLOCKING 0x0 ;  /* 0x0000000000007b1d */ /* 0x000fec0000010000 */
[----:B------:R-:W-:Y:S05]  /*18b0*/  BRA `(.L_x_6) ;  /* 0x0000000400707947 */ /* 0x000fea0003800000 */
.L_x_5:
[C---:B------:R-:W-:Y:S01]  /*18c0*/  ISETP.NE.AND P0, PT, R34.reuse, RZ, PT ;  /* 0x000000ff2200720c */ /* 0x040fe20003f05270 */
[----:B------:R-:W-:Y:S01]  /*18d0*/  BSSY B0, `(.L_x_6) ;  /* 0x000005a000007945 */ /* 0x000fe20003800000 */
[----:B------:R-:W-:-:S11]  /*18e0*/  IMAD.IADD R34, R34, 0x1, -R23 ;  /* 0x0000000122227824 */ /* 0x000fd600078e0a17 */
[----:B------:R-:W-:Y:S05]  /*18f0*/  @!P0 BRA `(.L_x_18) ;  /* 0x0000000000948947 */ /* 0x000fea0003800000 */
[----:B------:R-:W-:-:S13]  /*1900*/  ISETP.GE.AND P0, PT, R14, R7, PT ;  /* 0x000000070e00720c */ /* 0x000fda0003f06270 */
[----:B------:R-:W-:Y:S05]  /*1910*/  @P0 BRA `(.L_x_19) ;  /* 0x0000000400540947 */ /* 0x000fea0003800000 */
[----:B------:R-:W-:Y:S01]  /*1920*/  I2FP.F32.S32 R7, R7 ;  /* 0x0000000700077245 */ /* 0x000fe20000201400 */
[--C-:B------:R-:W-:Y:S01]  /*1930*/  HADD2.F32 R8, -RZ, R33.reuse.H1_H1 ;  /* 0x30000021ff087230 */ /* 0x100fe20000004100 */
[----:B------:R-:W-:Y:S01]  /*1940*/  IADD3 R0, R14, 0x2, RZ ;  /* 0x000000020e007810 */ /* 0x000fe20007ffe0ff */
[--C-:B------:R-:W-:Y:S01]  /*1950*/  HADD2.F32 R11, -RZ, R32.reuse.H1_H1 ;  /* 0x30000020ff0b7230 */ /* 0x100fe20000004100 */
[----:B------:R-:W-:Y:S01]  /*1960*/  I2FP.F32.S32 R14, R14 ;  /* 0x0000000e000e7245 */ /* 0x000fe20000201400 */
[----:B------:R-:W-:Y:S01]  /*1970*/  HADD2.F32 R33, -RZ, R33.H0_H0 ;  /* 0x20000021ff217230 */ /* 0x000fe20000004100 */
[----:B------:R-:W0:Y:S01]  /*1980*/  MUFU.RCP R7, R7 ;  /* 0x0000000700077308 */ /* 0x000e220000001000 */
[----:B------:R-:W-:Y:S01]  /*1990*/  I2FP.F32.S32 R0, R0 ;  /* 0x0000000000007245 */ /* 0x000fe20000201400 */
[----:B------:R-:W-:-:S04]  /*19a0*/  HADD2.F32 R32, -RZ, R32.H0_H0 ;  /* 0x20000020ff207230 */ /* 0x000fc80000004100 */
[-C--:B0-----:R-:W-:Y:S01]  /*19b0*/  FMUL.FTZ R0, R0, R7.reuse ;  /* 0x0000000700007220 */ /* 0x081fe20000410000 */
[----:B------:R-:W-:-:S03]  /*19c0*/  FMUL.FTZ R14, R14, R7 ;  /* 0x000000070e0e7220 */ /* 0x000fc60000410000 */
[----:B------:R-:W-:Y:S01]  /*19d0*/  FMUL.FTZ R3, R0, 13.28771209716796875 ;  /* 0x41549a7800037820 */ /* 0x000fe20000410000 */
[----:B------:R-:W-:Y:S01]  /*19e0*/  FMUL.FTZ R14, R14, 13.28771209716796875 ;  /* 0x41549a780e0e7820 */ /* 0x000fe20000410000 */
[----:B------:R-:W-:-:S03]  /*19f0*/  I2FP.F32.S32 R0, R34 ;  /* 0x0000002200007245 */ /* 0x000fc60000201400 */
[----:B------:R-:W-:Y:S08]  /*1a00*/  MUFU.EX2 R5, -R14 ;  /* 0x8000000e00057308 */ /* 0x000ff00000000800 */
[----:B------:R-:W0:Y:S02]  /*1a10*/  MUFU.EX2 R3, -R3 ;  /* 0x8000000300037308 */ /* 0x000e240000000800 */
[C---:B0-----:R-:W-:Y:S01]  /*1a20*/  FMUL.FTZ R4, R0.reuse, R3 ;  /* 0x0000000300047220 */ /* 0x041fe20000410000 */
[----:B------:R-:W-:-:S03]  /*1a30*/  FMUL.FTZ R0, R0, R5 ;  /* 0x0000000500007220 */ /* 0x000fc60000410000 */
[----:B------:R-:W-:Y:S01]  /*1a40*/  FMUL.RZ R4, R4, 0.15915493667125701904 ;  /* 0x3e22f98304047820 */ /* 0x000fe2000040c000 */
[----:B------:R-:W-:-:S03]  /*1a50*/  FMUL.RZ R10, R0, 0.15915493667125701904 ;  /* 0x3e22f983000a7820 */ /* 0x000fc6000040c000 */
[----:B------:R-:W0:Y:S08]  /*1a60*/  MUFU.SIN R7, R4 ;  /* 0x0000000400077308 */ /* 0x000e300000000400 */
[----:B------:R-:W1:Y:S08]  /*1a70*/  MUFU.COS R6, R4 ;  /* 0x0000000400067308 */ /* 0x000e700000000000 */
[----:B------:R-:W2:Y:S01]  /*1a80*/  MUFU.SIN R3, R10 ;  /* 0x0000000a00037308 */ /* 0x000ea20000000400 */
[----:B0-----:R-:W-:-:S07]  /*1a90*/  FMUL.FTZ R9, R7, R8 ;  /* 0x0000000807097220 */ /* 0x001fce0000410000 */
[----:B------:R-:W0:Y:S01]  /*1aa0*/  MUFU.COS R0, R10 ;  /* 0x0000000a00007308 */ /* 0x000e220000000000 */
[C---:B-1----:R-:W-:Y:S01]  /*1ab0*/  FMUL.FTZ R8, R6.reuse, R8 ;  /* 0x0000000806087220 */ /* 0x042fe20000410000 */
[----:B------:R-:W-:-:S03]  /*1ac0*/  FFMA.FTZ R9, R6, R33, -R9 ;  /* 0x0000002106097223 */ /* 0x000fc60000010809 */
[----:B------:R-:W-:Y:S01]  /*1ad0*/  FFMA.FTZ R8, R7, R33, R8 ;  /* 0x0000002107087223 */ /* 0x000fe20000010008 */
[----:B--2---:R-:W-:-:S04]  /*1ae0*/  FMUL.FTZ R5, R3, R11 ;  /* 0x0000000b03057220 */ /* 0x004fc80000410000 */
[----:B------:R-:W-:Y:S01]  /*1af0*/  F2FP.F16.F32.PACK_AB R33, R8, R9 ;  /* 0x000000090821723e */ /* 0x000fe200000000ff */
[C---:B0-----:R-:W-:Y:S01]  /*1b00*/  FMUL.FTZ R4, R0.reuse, R11 ;  /* 0x0000000b00047220 */ /* 0x041fe20000410000 */
[----:B------:R-:W-:-:S03]  /*1b10*/  FFMA.FTZ R5, R0, R32, -R5 ;  /* 0x0000002000057223 */ /* 0x000fc60000010805 */
[----:B------:R-:W-:-:S05]  /*1b20*/  FFMA.FTZ R4, R3, R32, R4 ;  /* 0x0000002003047223 */ /* 0x000fca0000010004 */
[----:B------:R-:W-:Y:S01]  /*1b30*/  F2FP.F16.F32.PACK_AB R32, R4, R5 ;  /* 0x000000050420723e */ /* 0x000fe200000000ff */
[----:B------:R-:W-:Y:S06]  /*1b40*/  BRA `(.L_x_19) ;  /* 0x0000000000c87947 */ /* 0x000fec0003800000 */
.L_x_18:
[----:B------:R-:W-:-:S13]  /*1b50*/  ISETP.GE.AND P0, PT, R14, R7, PT ;  /* 0x000000070e00720c */ /* 0x000fda0003f06270 */
[----:B------:R-:W-:Y:S05]  /*1b60*/  @P0 BRA `(.L_x_19) ;  /* 0x0000000000c00947 */ /* 0x000fea0003800000 */
[----:B------:R-:W-:Y:S01]  /*1b70*/  I2FP.F32.S32 R7, R7 ;  /* 0x0000000700077245 */ /* 0x000fe20000201400 */
[----:B------:R-:W-:Y:S01]  /*1b80*/  HADD2.F32 R13, -RZ, R29.H0_H0 ;  /* 0x2000001dff0d7230 */ /* 0x000fe20000004100 */
[----:B------:R-:W-:Y:S02]  /*1b90*/  IADD3 R0, R14, 0x2, RZ ;  /* 0x000000020e007810 */ /* 0x000fe40007ffe0ff */
[----:B------:R-:W-:Y:S02]  /*1ba0*/  I2FP.F32.S32 R14, R14 ;  /* 0x0000000e000e7245 */ /* 0x000fe40000201400 */
[----:B------:R-:W0:Y:S01]  /*1bb0*/  MUFU.RCP R7, R7 ;  /* 0x0000000700077308 */ /* 0x000e220000001000 */
[----:B------:R-:W-:Y:S02]  /*1bc0*/  I2FP.F32.S32 R0, R0 ;  /* 0x0000000000007245 */ /* 0x000fe40000201400 */
[----:B------:R-:W-:-:S03]  /*1bd0*/  I2FP.F32.S32 R34, R34 ;  /* 0x0000002200227245 */ /* 0x000fc60000201400 */
[-C--:B0-----:R-:W-:Y:S01]  /*1be0*/  FMUL.FTZ R0, R0, R7.reuse ;  /* 0x0000000700007220 */ /* 0x081fe20000410000 */
[----:B------:R-:W-:-:S03]  /*1bf0*/  FMUL.FTZ R14, R14, R7 ;  /* 0x000000070e0e7220 */ /* 0x000fc60000410000 */
[----:B------:R-:W-:Y:S01]  /*1c00*/  FMUL.FTZ R0, R0, 13.28771209716796875 ;  /* 0x41549a7800007820 */ /* 0x000fe20000410000 */
[----:B------:R-:W-:-:S03]  /*1c10*/  FMUL.FTZ R14, R14, 13.28771209716796875 ;  /* 0x41549a780e0e7820 */ /* 0x000fc60000410000 */
[----:B------:R0:W1:Y:S08]  /*1c20*/  MUFU.EX2 R5, -R0 ;  /* 0x8000000000057308 */ /* 0x0000700000000800 */
[----:B------:R-:W2:Y:S01]  /*1c30*/  MUFU.EX2 R3, -R14 ;  /* 0x8000000e00037308 */ /* 0x000ea20000000800 */
[--C-:B0-----:R-:W-:Y:S02]  /*1c40*/  HADD2.F32 R0, -RZ, R33.reuse.H1_H1 ;  /* 0x30000021ff007230 */ /* 0x101fe40000004100 */
[----:B------:R-:W-:-:S02]  /*1c50*/  HADD2.F32 R33, -RZ, R33.H0_H0 ;  /* 0x20000021ff217230 */ /* 0x000fc40000004100 */
[----:B-1----:R-:W-:-:S04]  /*1c60*/  FMUL.FTZ R5, R34, R5 ;  /* 0x0000000522057220 */ /* 0x002fc80000410000 */
[----:B------:R-:W-:-:S04]  /*1c70*/  FMUL.RZ R7, R5, 0.15915493667125701904 ;  /* 0x3e22f98305077820 */ /* 0x000fc8000040c000 */
[----:B------:R-:W0:Y:S01]  /*1c80*/  MUFU.SIN R8, R7 ;  /* 0x0000000700087308 */ /* 0x000e220000000400 */
[----:B--2---:R-:W-:-:S04]  /*1c90*/  FMUL.FTZ R3, R34, R3 ;  /* 0x0000000322037220 */ /* 0x004fc80000410000 */
[----:B------:R-:W-:Y:S01]  /*1ca0*/  FMUL.RZ R4, R3, 0.15915493667125701904 ;  /* 0x3e22f98303047820 */ /* 0x000fe2000040c000 */
[----:B------:R-:W-:Y:S02]  /*1cb0*/  HADD2.F32 R3, -RZ, R29.H1_H1 ;  /* 0x3000001dff037230 */ /* 0x000fe40000004100 */
[----:B------:R-:W1:Y:S08]  /*1cc0*/  MUFU.COS R9, R7 ;  /* 0x0000000700097308 */ /* 0x000e700000000000 */
[----:B------:R-:W2:Y:S01]  /*1cd0*/  MUFU.SIN R6, R4 ;  /* 0x0000000400067308 */ /* 0x000ea20000000400 */
[----:B0-----:R-:W-:-:S07]  /*1ce0*/  FMUL.FTZ R10, R8, R0 ;  /* 0x00000000080a7220 */ /* 0x001fce0000410000 */
[----:B------:R0:W3:Y:S01]  /*1cf0*/  MUFU.COS R5, R4 ;  /* 0x0000000400057308 */ /* 0x0000e20000000000 */
[C---:B-1----:R-:W-:Y:S01]  /*1d00*/  FMUL.FTZ R11, R9.reuse, R0 ;  /* 0x00000000090b7220 */ /* 0x042fe20000410000 */
[CC--:B------:R-:W-:Y:S01]  /*1d10*/  FMUL.FTZ R0, R8.reuse, R3.reuse ;  /* 0x0000000308007220 */ /* 0x0c0fe20000410000 */
[C---:B------:R-:W-:Y:S01]  /*1d20*/  FMUL.FTZ R3, R9.reuse, R3 ;  /* 0x0000000309037220 */ /* 0x040fe20000410000 */
[CC--:B------:R-:W-:Y:S01]  /*1d30*/  FFMA.FTZ R10, R9.reuse, R33.reuse, -R10 ;  /* 0x00000021090a7223 */ /* 0x0c0fe2000001080a */
[C---:B------:R-:W-:Y:S01]  /*1d40*/  FFMA.FTZ R33, R8.reuse, R33, R11 ;  /* 0x0000002108217223 */ /* 0x040fe2000001000b */
[-C--:B------:R-:W-:Y:S01]  /*1d50*/  FFMA.FTZ R29, R9, R13.reuse, -R0 ;  /* 0x0000000d091d7223 */ /* 0x080fe20000010800 */
[----:B------:R-:W-:Y:S02]  /*1d60*/  HADD2.F32 R0, -RZ, R32.H1_H1 ;  /* 0x30000020ff007230 */ /* 0x000fe40000004100 */
[----:B0-----:R-:W-:Y:S01]  /*1d70*/  FFMA.FTZ R4, R8, R13, R3 ;  /* 0x0000000d08047223 */ /* 0x001fe20000010003 */
[----:B------:R-:W-:Y:S01]  /*1d80*/  HADD2.F32 R3, -RZ, R28.H1_H1 ;  /* 0x3000001cff037230 */ /* 0x000fe20000004100 */
[----:B------:R-:W-:Y:S01]  /*1d90*/  F2FP.F16.F32.PACK_AB R33, R33, R10 ;  /* 0x0000000a2121723e */ /* 0x000fe200000000ff */
[----:B--2---:R-:W-:Y:S01]  /*1da0*/  FMUL.FTZ R8, R6, R0 ;  /* 0x0000000006087220 */ /* 0x004fe20000410000 */
[----:B------:R-:W-:Y:S01]  /*1db0*/  HADD2.F32 R32, -RZ, R32.H0_H0 ;  /* 0x20000020ff207230 */ /* 0x000fe20000004100 */
[----:B------:R-:W-:Y:S01]  /*1dc0*/  F2FP.F16.F32.PACK_AB R29, R4, R29 ;  /* 0x0000001d041d723e */ /* 0x000fe200000000ff */
[----:B------:R-:W-:-:S02]  /*1dd0*/  HADD2.F32 R9, -RZ, R28.H0_H0 ;  /* 0x2000001cff097230 */ /* 0x000fc40000004100 */
[C---:B---3--:R-:W-:Y:S01]  /*1de0*/  FMUL.FTZ R7, R5.reuse, R0 ;  /* 0x0000000005077220 */ /* 0x048fe20000410000 */
[CC--:B------:R-:W-:Y:S01]  /*1df0*/  FMUL.FTZ R0, R6.reuse, R3.reuse ;  /* 0x0000000306007220 */ /* 0x0c0fe20000410000 */
[C---:B------:R-:W-:Y:S01]  /*1e00*/  FMUL.FTZ R3, R5.reuse, R3 ;  /* 0x0000000305037220 */ /* 0x040fe20000410000 */
[CC--:B------:R-:W-:Y:S01]  /*1e10*/  FFMA.FTZ R8, R5.reuse, R32.reuse, -R8 ;  /* 0x0000002005087223 */ /* 0x0c0fe20000010808 */
[C---:B------:R-:W-:Y:S01]  /*1e20*/  FFMA.FTZ R7, R6.reuse, R32, R7 ;  /* 0x0000002006077223 */ /* 0x040fe20000010007 */
[-C--:B------:R-:W-:Y:S01]  /*1e30*/  FFMA.FTZ R0, R5, R9.reuse, -R0 ;  /* 0x0000000905007223 */ /* 0x080fe20000010800 */
[----:B------:R-:W-:-:S03]  /*1e40*/  FFMA.FTZ R3, R6, R9, R3 ;  /* 0x0000000906037223 */ /* 0x000fc60000010003 */
[----:B------:R-:W-:Y:S02]  /*1e50*/  F2FP.F16.F32.PACK_AB R32, R7, R8 ;  /* 0x000000080720723e */ /* 0x000fe400000000ff */
[----:B------:R-:W-:-:S07]  /*1e60*/  F2FP.F16.F32.PACK_AB R28, R3, R0 ;  /* 0x00000000031c723e */ /* 0x000fce00000000ff */
.L_x_19:
[----:B------:R-:W-:Y:S05]  /*1e70*/  BSYNC B0 ;  /* 0x0000000000007941 */ /* 0x000fea0003800000 */
.L_x_6:
[----:B------:R-:W-:Y:S01]  /*1e80*/  ISETP.GT.AND P0, PT, R84, 0x1f, PT ;  /* 0x0000001f5400780c */ /* 0x000fe20003f04270 */
[----:B------:R-:W-:Y:S01]  /*1e90*/  BSSY B0, `(.L_x_20) ;  /* 0x0000027000007945 */ /* 0x000fe20003800000 */
[----:B0-2---:R-:W-:-:S11]  /*1ea0*/  IMAD.MOV.U32 R14, RZ, RZ, RZ ;  /* 0x000000ffff0e7224 */ /* 0x005fd600078e00ff */
[----:B------:R-:W-:Y:S05]  /*1eb0*/  @P0 BRA `(.L_x_21) ;  /* 0x0000000000900947 */ /* 0x000fea0003800000 */
[----:B-1----:R-:W0:Y:S01]  /*1ec0*/  LDC R0, c[0x0][0x29c] ;  /* 0x0000a700ff007b82 */ /* 0x002e220000000800 */
[----:B------:R-:W1:Y:S01]  /*1ed0*/  S2R R7, SR_CgaCtaId ;  /* 0x0000000000077919 */ /* 0x000e620000008800 */
[----:B------:R-:W-:Y:S01]  /*1ee0*/  MOV R6, 0x400 ;  /* 0x0000040000067802 */ /* 0x000fe20000000f00 */
[----:B------:R-:W-:Y:S01]  /*1ef0*/  ULDC UR4, c[0x0][0x284] ;  /* 0x0000a10000047ab9 */ /* 0x000fe20000000800 */
[----:B------:R-:W-:Y:S01]  /*1f00*/  LEA R8, R24, R37, 0x3 ;  /* 0x0000002518087211 */ /* 0x000fe200078e18ff */
[----:B---34-:R-:W-:-:S04]  /*1f10*/  HMUL2 R14, R33, R29 ;  /* 0x0000001d210e7232 */ /* 0x018fc80000000000 */
[----:B------:R-:W-:Y:S01]  /*1f20*/  IMAD R35, R35, UR4, R8 ;  /* 0x0000000423237c24 */ /* 0x000fe2000f8e0208 */
[----:B------:R-:W-:Y:S01]  /*1f30*/  UMOV UR4, 0xffffffff ;  /* 0xffffffff00047882 */ /* 0x000fe20000000000 */
[----:B------:R-:W-:-:S10]  /*1f40*/  HFMA2.MMA R14, R32, R28, R14 ;  /* 0x0000001c200e7235 */ /* 0x000fd4000000000e */
[--C-:B------:R-:W-:Y:S02]  /*1f50*/  HADD2.F32 R13, -RZ, R14.reuse.H0_H0 ;  /* 0x2000000eff0d7230 */ /* 0x100fe40000004100 */
[----:B------:R-:W-:Y:S01]  /*1f60*/  HADD2.F32 R14, -RZ, R14.H1_H1 ;  /* 0x3000000eff0e7230 */ /* 0x000fe20000004100 */
[----:B0-----:R-:W-:Y:S02]  /*1f70*/  ISETP.NE.AND P1, PT, R0, RZ, PT ;  /* 0x000000ff0000720c */ /* 0x001fe40003f25270 */
[----:B------:R-:W-:Y:S02]  /*1f80*/  IADD3 R0, R6, 0x40, RZ ;  /* 0x0000004006007810 */ /* 0x000fe40007ffe0ff */
[----:B------:R-:W-:Y:S01]  /*1f90*/  ISETP.GT.OR P0, PT, R84, 0x1b, P1 ;  /* 0x0000001b5400780c */ /* 0x000fe20000f04670 */
[----:B------:R-:W-:Y:S01]  /*1fa0*/  FADD.FTZ R13, R13, R14 ;  /* 0x0000000e0d0d7221 */ /* 0x000fe20000010000 */
[----:B-1----:R-:W-:-:S07]  /*1fb0*/  LEA R3, R7, R0, 0x18 ;  /* 0x0000000007037211 */ /* 0x002fce00078ec0ff */
[----:B------:R-:W-:Y:S01]  /*1fc0*/  @!P1 VIADD R6, R6, 0x140 ;  /* 0x0000014006069836 */ /* 0x000fe20000000000 */
[----:B------:R-:W-:-:S03]  /*1fd0*/  LEA R3, R84, R3, 0x3 ;  /* 0x0000000354037211 */ /* 0x000fc600078e18ff */
[----:B------:R-:W0:Y:S01]  /*1fe0*/  @!P0 LDC.64 R4, c[0x0][0x248] ;  /* 0x00009200ff048b82 */ /* 0x000e220000000a00 */
[----:B------:R-:W-:Y:S01]  /*1ff0*/  @!P1 LEA R7, R7, R6, 0x18 ;  /* 0x0000000607079211 */ /* 0x000fe200078ec0ff */
[----:B------:R1:W-:Y:S03]  /*2000*/  STS.64 [R3], R32 ;  /* 0x0000002003007388 */ /* 0x0003e60000000a00 */
[----:B------:R-:W-:-:S05]  /*2010*/  @!P1 LEA R7, R84, R7, 0x3 ;  /* 0x0000000754079211 */ /* 0x000fca00078e18ff */
[----:B------:R1:W-:Y:S01]  /*2020*/  @!P1 STS.64 [R7], R30 ;  /* 0x0000001e07009388 */ /* 0x0003e20000000a00 */
[----:B0-----:R-:W-:-:S05]  /*2030*/  @!P0 IMAD.WIDE R4, R35, 0x2, R4 ;  /* 0x0000000223048825 */ /* 0x001fca00078e0204 */
[----:B------:R1:W-:Y:S01]  /*2040*/  @!P0 STG.E.64 desc[UR36][R4.64], R28 ;  /* 0x0000001c04008986 */ /* 0x0003e2000c101b24 */
[----:B------:R-:W-:Y:S05]  /*2050*/  BRA.DIV UR4, `(.L_x_22) ;  /* 0x0000007a04607947 */ /* 0x000fea000b800000 */
[----:B------:R-:W0:Y:S02]  /*2060*/  SHFL.BFLY PT, R14, R13, 0x10, 0x1f ;  /* 0x0e001f000d0e7f89 */ /* 0x000e2400000e0000 */
[----:B0-----:R-:W-:-:S05]  /*2070*/  FADD.FTZ R0, R13, R14 ;  /* 0x0000000e0d007221 */ /* 0x001fca0000010000 */
[----:B------:R-:W1:Y:S02]  /*2080*/  SHFL.BFLY PT, R14, R0, 0x8, 0x1f ;  /* 0x0d001f00000e7f89 */ /* 0x000e6400000e0000 */
[----:B-1----:R-:W-:-:S05]  /*2090*/  FADD.FTZ R3, R0, R14 ;  /* 0x0000000e00037221 */ /* 0x002fca0000010000 */
[----:B------:R-:W0:Y:S02]  /*20a0*/  SHFL.BFLY PT, R14, R3, 0x4, 0x1f ;  /* 0x0c801f00030e7f89 */ /* 0x000e2400000e0000 */
[----:B0-----:R-:W-:-:S05]  /*20b0*/  FADD.FTZ R4, R3, R14 ;  /* 0x0000000e03047221 */ /* 0x001fca0000010000 */
[----:B------:R-:W0:Y:S02]  /*20c0*/  SHFL.BFLY PT, R14, R4, 0x2, 0x1f ;  /* 0x0c401f00040e7f89 */ /* 0x000e2400000e0000 */
[----:B0-----:R-:W-:-:S05]  /*20d0*/  FADD.FTZ R5, R4, R14 ;  /* 0x0000000e04057221 */ /* 0x001fca0000010000 */
[----:B------:R0:W1:Y:S02]  /*20e0*/  SHFL.BFLY PT, R14, R5, 0x1, 0x1f ;  /* 0x0c201f00050e7f89 */ /* 0x00006400000e0000 */
.L_x_142:
[----:B-1----:R-:W-:-:S07]  /*20f0*/  FADD.FTZ R14, R5, R14 ;  /* 0x0000000e050e7221 */ /* 0x002fce0000010000 */
.L_x_21:
[----:B------:R-:W-:Y:S05]  /*2100*/  BSYNC B0 ;  /* 0x0000000000007941 */ /* 0x000fea0003800000 */
.L_x_20:
[----:B------:R-:W2:Y:S01]  /*2110*/  LDC R214, c[0x0][0x284] ;  /* 0x0000a100ffd67b82 */ /* 0x000ea20000000800 */
[----:B------:R-:W-:Y:S01]  /*2120*/  ISETP.NE.AND P0, PT, R84, RZ, PT ;  /* 0x000000ff5400720c */ /* 0x000fe20003f05270 */
[----:B------:R-:W-:Y:S01]  /*2130*/  IMAD.MOV.U32 R218, RZ, RZ, -0x800001 ;  /* 0xff7fffffffda7424 */ /* 0x000fe200078e00ff */
[----:B--2---:R-:W-:-:S11]  /*2140*/  VIADDMNMX R213, R17, -R214, RZ, !PT ;  /* 0x800000d611d57246 */ /* 0x004fd600078001ff */
[----:B------:R-:W-:Y:S05]  /*2150*/  @P0 BRA `(.L_x_23) ;  /* 0x0000000000440947 */ /* 0x000fea0003800000 */
[----:B------:R-:W-:Y:S02]  /*2160*/  ULDC.64 UR4, c[0x0][0x2c8] ;  /* 0x0000b20000047ab9 */ /* 0x000fe40000000a00 */
[----:B------:R-:W-:Y:S01]  /*2170*/  ISETP.NE.U32.AND P0, PT, RZ, UR4, PT ;  /* 0x00000004ff007c0c */ /* 0x000fe2000bf05070 */
[----:B------:R-:W-:-:S03]  /*2180*/  ULDC UR4, c[0x0][0x2a0] ;  /* 0x0000a80000047ab9 */ /* 0x000fc60000000800 */
[----:B------:R-:W-:-:S13]  /*2190*/  ISETP.NE.AND.EX P0, PT, RZ, UR5, PT, P0 ;  /* 0x00000005ff007c0c */ /* 0x000fda000bf05300 */
[----:B------:R-:W2:Y:S01]  /*21a0*/  @P0 LDC R6, c[0x0][0x2d0] ;  /* 0x0000b400ff060b82 */ /* 0x000ea20000000800 */
[----:B-1----:R-:W-:-:S07]  /*21b0*/  @P0 IADD3 R0, R22, -R23, RZ ;  /* 0x8000001716000210 */ /* 0x002fce0007ffe0ff */
[----:B0-----:R-:W0:Y:S01]  /*21c0*/  @P0 LDC.64 R4, c[0x0][0x2c8] ;  /* 0x0000b200ff040b82 */ /* 0x001e220000000a00 */
[----:B--2---:R-:W-:-:S04]  /*21d0*/  @P0 IMAD R3, R19, R6, R0 ;  /* 0x0000000613030224 */ /* 0x004fc800078e0200 */
[----:B------:R-:W-:-:S04]  /*21e0*/  @P0 IMAD R3, R3, R6, R0 ;  /* 0x0000000603030224 */ /* 0x000fc800078e0200 */
[----:B0-----:R-:W-:-:S06]  /*21f0*/  @P0 IMAD.WIDE R4, R3, 0x2, R4 ;  /* 0x0000000203040825 */ /* 0x001fcc00078e0204 */
[----:B------:R-:W2:Y:S01]  /*2200*/  @P0 LDG.E.U16 R4, desc[UR36][R4.64] ;  /* 0x0000002404040981 */ /* 0x000ea2000c1e1500 */
[----:B------:R-:W-:Y:S01]  /*2210*/  IADD3 R0, R22, -R213, RZ ;  /* 0x800000d516007210 */ /* 0x000fe20007ffe0ff */
[----:B------:R-:W-:-:S03]  /*2220*/  FMUL.FTZ R218, R14, UR4 ;  /* 0x000000040eda7c20 */ /* 0x000fc60008410000 */
[----:B------:R-:W-:Y:S01]  /*2230*/  LEA R7, R0, UR38, 0x2 ;  /* 0x0000002600077c11 */ /* 0x000fe2000f8e10ff */
[----:B--2---:R-:W-:-:S05]  /*2240*/  @P0 HADD2.F32 R3, -RZ, R4.H0_H0 ;  /* 0x20000004ff030230 */ /* 0x004fca0000004100 */
[----:B------:R-:W-:-:S05]  /*2250*/  @P0 FADD.FTZ R218, R218, R3 ;  /* 0x00000003dada0221 */ /* 0x000fca0000010000 */
[----:B------:R2:W-:Y:S02]  /*2260*/  STS [R7], R218 ;  /* 0x000000da07007388 */ /* 0x0005e40000000800 */
.L_x_23:
[----:B------:R-:W-:Y:S05]  /*2270*/  WARPSYNC.ALL ;  /* 0x0000000000007948 */ /* 0x000fea0003800000 */
[----:B------:R-:W5:Y:S08]  /*2280*/  S2UR UR5, SR_CgaCtaId ;  /* 0x00000000000579c3 */ /* 0x000f700000008800 */
[----:B------:R-:W-:Y:S01]  /*2290*/  BAR.SYNC.DEFER_BLOCKING 0x0 ;  /* 0x0000000000007b1d */ /* 0x000fe20000010000 */
[--C-:B-1----:R-:W-:Y:S01]  /*22a0*/  IADD3 R0, R22, 0x1f, -R213.reuse ;  /* 0x0000001f16007810 */ /* 0x102fe20007ffe8d5 */
[----:B------:R-:W-:-:S03]  /*22b0*/  IMAD.IADD R212, R84, 0x1, R213 ;  /* 0x0000000154d47824 */ /* 0x000fc600078e02d5 */
[----:B------:R-:W-:Y:S01]  /*22c0*/  SHF.R.S32.HI R3, RZ, 0x1f, R0 ;  /* 0x0000001fff037819 */ /* 0x000fe20000011400 */
[----:B------:R-:W-:Y:S01]  /*22d0*/  UMOV UR4, 0x400 ;  /* 0x0000040000047882 */ /* 0x000fe20000000000 */
[----:B------:R-:W-:Y:S02]  /*22e0*/  ULDC UR10, c[0x0][0x29c] ;  /* 0x0000a700000a7ab9 */ /* 0x000fe40000000800 */
[----:B------:R-:W-:-:S04]  /*22f0*/  LEA.HI R3, R3, R0, RZ, 0x5 ;  /* 0x0000000003037211 */ /* 0x000fc800078f28ff */
[----:B------:R-:W-:-:S04]  /*2300*/  LOP3.LUT R0, R3, 0xffffffe0, RZ, 0xc0, !PT ;  /* 0xffffffe003007812 */ /* 0x000fc800078ec0ff */
[----:B------:R-:W-:-:S04]  /*2310*/  IADD3 R217, R0, R213, RZ ;  /* 0x000000d500d97210 */ /* 0x000fc80007ffe0ff */
[----:B------:R-:W-:Y:S01]  /*2320*/  ISETP.GE.AND P0, PT, R212, R217, PT ;  /* 0x000000d9d400720c */ /* 0x000fe20003f06270 */
[----:B-----5:R-:W-:-:S03]  /*2330*/  ULEA UR4, UR5, UR4, 0x18 ;  /* 0x0000000405047291 */ /* 0x020fc6000f8ec03f */
[----:B------:R-:W-:Y:S02]  /*2340*/  ULDC UR5, c[0x0][0x29c] ;  /* 0x0000a70000057ab9 */ /* 0x000fe40000000800 */
[----:B------:R-:W-:-:S03]  /*2350*/  UISETP.NE.AND UP0, UPT, UR5, URZ, UPT ;  /* 0x0000003f0500728c */ /* 0x000fc6000bf05270 */
[----:B------:R-:W-:Y:S01]  /*2360*/  ULDC UR5, c[0x0][0x280] ;  /* 0x0000a00000057ab9 */ /* 0x000fe20000000800 */
[----:B------:R-:W1:Y:S01]  /*2370*/  LDS.128 R8, [UR4+0x40] ;  /* 0x00004004ff087984 */ /* 0x000e620008000c00 */
[----:B------:R-:W-:Y:S01]  /*2380*/  IMAD R20, R86, UR5, R19 ;  /* 0x0000000556147c24 */ /* 0x000fe2000f8e0213 */
[----:B------:R-:W-:Y:S01]  /*2390*/  PLOP3.LUT P2, PT, PT, PT, UP0, 0x80, 0x0 ;  /* 0x000000000000781c */ /* 0x000fe20003f4f008 */
[----:B------:R-:W-:Y:S01]  /*23a0*/  ULDC UR5, c[0x0][0x2a0] ;  /* 0x0000a80000057ab9 */ /* 0x000fe20000000800 */
[----:B------:R-:W0:Y:S04]  /*23b0*/  LDS.128 R12, [UR4+0x50] ;  /* 0x00005004ff0c7984 */ /* 0x000e280008000c00 */
[----:B----4-:R-:W4:Y:S04]  /*23c0*/  LDS.128 R28, [UR4+0x60] ;  /* 0x00006004ff1c7984 */ /* 0x010f280008000c00 */
[----:B---3--:R-:W3:Y:S04]  /*23d0*/  LDS.128 R32, [UR4+0x70] ;  /* 0x00007004ff207984 */ /* 0x008ee80008000c00 */
[----:B------:R-:W0:Y:S04]  /*23e0*/  LDS.128 R36, [UR4+0x80] ;  /* 0x00008004ff247984 */ /* 0x000e280008000c00 */
        /* <DEDUP_REMOVED lines=10> */
[----:B------:R-:W0:Y:S01]  /*2490*/  LDS.128 R80, [UR4+0x130] ;  /* 0x00013004ff507984 */ /* 0x000e220008000c00 */
[----:B-1-34-:R-:W-:Y:S05]  /*24a0*/  @P2 BRA `(.L_x_24) ;  /* 0x0000000000402947 */ /* 0x01afea0003800000 */
[----:B------:R-:W1:Y:S04]  /*24b0*/  LDS.128 R84, [UR4+0x140] ;  /* 0x00014004ff547984 */ /* 0x000e680008000c00 */
[----:B------:R-:W3:Y:S04]  /*24c0*/  LDS.128 R88, [UR4+0x150] ;  /* 0x00015004ff587984 */ /* 0x000ee80008000c00 */
[----:B------:R-:W4:Y:S04]  /*24d0*/  LDS.128 R92, [UR4+0x160] ;  /* 0x00016004ff5c7984 */ /* 0x000f280008000c00 */
        /* <DEDUP_REMOVED lines=12> */
[----:B-1-34-:R-:W0:Y:S02]  /*25a0*/  LDS.128 R144, [UR4+0x230] ;  /* 0x00023004ff907984 */ /* 0x01ae240008000c00 */
.L_x_24:
[----:B------:R-:W-:Y:S01]  /*25b0*/  ULDC.64 UR8, c[0x0][0x258] ;  /* 0x0000960000087ab9 */ /* 0x000fe20000000a00 */
[----:B------:R-:W-:Y:S01]  /*25c0*/  ULDC.64 UR6, c[0x0][0x2b0] ;  /* 0x0000ac0000067ab9 */ /* 0x000fe20000000a00 */
[----:B------:R-:W-:Y:S01]  /*25d0*/  ULDC.64 UR12, c[0x0][0x2c8] ;  /* 0x0000b200000c7ab9 */ /* 0x000fe20000000a00 */
[----:B------:R-:W-:Y:S01]  /*25e0*/  BSSY B0, `(.L_x_25) ;  /* 0x0000321000007945 */ /* 0x000fe20003800000 */
[----:B------:R-:W-:-:S03]  /*25f0*/  IMAD R20, R20, 0x70, RZ ;  /* 0x0000007014147824 */ /* 0x000fc600078e02ff */
[----:B------:R-:W-:Y:S05]  /*2600*/  @P0 BRA `(.L_x_26) ;  /* 0x0000003000780947 */ /* 0x000fea0003800000 */
[-C--:B------:R-:W-:Y:S01]  /*2610*/  IABS R0, R214.reuse ;  /* 0x000000d600007213 */ /* 0x080fe20000000000 */
[----:B------:R-:W1:Y:S01]  /*2620*/  LDC R215, c[0x0][0x2c0] ;  /* 0x0000b000ffd77b82 */ /* 0x000e620000000800 */
[----:B------:R-:W-:Y:S01]  /*2630*/  IMAD R216, R216, R214, RZ ;  /* 0x000000d6d8d87224 */ /* 0x000fe200078e02ff */
[----:B------:R-:W-:Y:S01]  /*2640*/  ULDC UR4, c[0x0][0x298] ;  /* 0x0000a60000047ab9 */ /* 0x000fe20000000800 */
[----:B------:R-:W3:Y:S01]  /*2650*/  I2F.RP R6, R0 ;  /* 0x0000000000067306 */ /* 0x000ee20000209400 */
[----:B------:R-:W-:Y:S02]  /*2660*/  IMAD R214, R214, 0x70, RZ ;  /* 0x00000070d6d67824 */ /* 0x000fe400078e02ff */
[----:B------:R-:W-:-:S05]  /*2670*/  SHF.R.S32.HI R21, RZ, 0x1f, R216 ;  /* 0x0000001fff157819 */ /* 0x000fca00000114d8 */
[----:B---3--:R-:W3:Y:S01]  /*2680*/  MUFU.RCP R6, R6 ;  /* 0x0000000600067308 */ /* 0x008ee20000001000 */
[----:B-1----:R-:W-:Y:S02]  /*2690*/  IADD3 R215, R215, UR4, RZ ;  /* 0x00000004d7d77c10 */ /* 0x002fe4000fffe0ff */
[----:B---3--:R-:W-:-:S05]  /*26a0*/  IADD3 R4, R6, 0xffffffe, RZ ;  /* 0x0ffffffe06047810 */ /* 0x008fca0007ffe0ff */
[----:B0-----:R0:W1:Y:S02]  /*26b0*/  F2I.FTZ.U32.TRUNC.NTZ R5, R4 ;  /* 0x0000000400057305 */ /* 0x001064000021f000 */
[----:B0-----:R-:W-:Y:S01]  /*26c0*/  HFMA2.MMA R4, -RZ, RZ, 0, 0 ;  /* 0x00000000ff047435 */ /* 0x001fe200000001ff */
[----:B-1----:R-:W-:-:S04]  /*26d0*/  IMAD.MOV R3, RZ, RZ, -R5 ;  /* 0x000000ffff037224 */ /* 0x002fc800078e0a05 */
[----:B------:R-:W-:-:S05]  /*26e0*/  IMAD R3, R3, R0, RZ ;  /* 0x0000000003037224 */ /* 0x000fca00078e02ff */
[----:B------:R-:W-:-:S07]  /*26f0*/  IMAD.HI.U32 R3, R5, R3, R4 ;  /* 0x0000000305037227 */ /* 0x000fce00078e0004 */
.L_x_61:
[----:B0-----:R-:W0:Y:S01]  /*2700*/  LDC R221, c[0x0][0x284] ;  /* 0x0000a100ffdd7b82 */ /* 0x001e220000000800 */
[----:B------:R-:W-:-:S04]  /*2710*/  ISETP.NE.U32.AND P0, PT, RZ, UR6, PT ;  /* 0x00000006ff007c0c */ /* 0x000fc8000bf05070 */
[----:B------:R-:W-:-:S13]  /*2720*/  ISETP.NE.AND.EX P0, PT, RZ, UR7, PT, P0 ;  /* 0x00000007ff007c0c */ /* 0x000fda000bf05300 */
[----:B------:R-:W-:Y:S01]  /*2730*/  @P0 SHF.R.S32.HI R209, RZ, 0x1f, R212 ;  /* 0x0000001fffd10819 */ /* 0x000fe200000114d4 */
[----:B0-----:R-:W-:-:S05]  /*2740*/  IMAD R211, R2, R221, RZ ;  /* 0x000000dd02d37224 */ /* 0x001fca00078e02ff */
[--C-:B------:R-:W-:Y:S02]  /*2750*/  @P0 SHF.R.S32.HI R210, RZ, 0x1f, R211.reuse ;  /* 0x0000001fffd20819 */ /* 0x100fe400000114d3 */
[----:B------:R-:W-:-:S04]  /*2760*/  @P0 IADD3 R208, P1, P3, R212, UR6, R211 ;  /* 0x00000006d4d00c10 */ /* 0x000fc8000fb3e0d3 */
[----:B------:R-:W-:-:S05]  /*2770*/  @P0 IADD3.X R209, R209, UR7, R210, P1, P3 ;  /* 0x00000007d1d10c10 */ /* 0x000fca0008fe64d2 */
[----:B---3--:R0:W3:Y:S01]  /*2780*/  @P0 LDG.E.U8 R208, desc[UR36][R208.64] ;  /* 0x00000024d0d00981 */ /* 0x0080e2000c1e1100 */
[----:B------:R-:W-:Y:S01]  /*2790*/  IABS R220, R212 ;  /* 0x000000d400dc7213 */ /* 0x000fe20000000000 */
[----:B------:R-:W-:Y:S01]  /*27a0*/  BSSY B1, `(.L_x_27) ;  /* 0x0000045000017945 */ /* 0x000fe20003800000 */
[----:B------:R-:W-:Y:S02]  /*27b0*/  IABS R223, R221 ;  /* 0x000000dd00df7213 */ /* 0x000fe40000000000 */
[----:B------:R-:W-:Y:S01]  /*27c0*/  ISETP.GE.AND P3, PT, R212, RZ, PT ;  /* 0x000000ffd400720c */ /* 0x000fe20003f66270 */
[----:B------:R-:W-:Y:S01]  /*27d0*/  IMAD.HI.U32 R210, R3, R220, RZ ;  /* 0x000000dc03d27227 */ /* 0x000fe200078e00ff */
[----:B-1--4-:R-:W-:-:S03]  /*27e0*/  MOV R224, 0x70 ;  /* 0x0000007000e07802 */ /* 0x012fc60000000f00 */
[----:B------:R-:W-:-:S04]  /*27f0*/  IMAD.MOV R219, RZ, RZ, -R210 ;  /* 0x000000ffffdb7224 */ /* 0x000fc800078e0ad2 */
[----:B------:R-:W-:Y:S02]  /*2800*/  IMAD R220, R223, R219, R220 ;  /* 0x000000dbdfdc7224 */ /* 0x000fe400078e02dc */
[----:B------:R-:W1:Y:S03]  /*2810*/  LDC R219, c[0x0][0x288] ;  /* 0x0000a200ffdb7b82 */ /* 0x000e660000000800 */
[----:B------:R-:W-:-:S13]  /*2820*/  ISETP.GT.U32.AND P1, PT, R0, R220, PT ;  /* 0x000000dc0000720c */ /* 0x000fda0003f24070 */
[----:B------:R-:W-:-:S04]  /*2830*/  @!P1 IADD3 R220, R220, -R223, RZ ;  /* 0x800000dfdcdc9210 */ /* 0x000fc80007ffe0ff */
[----:B------:R-:W-:-:S13]  /*2840*/  ISETP.GT.U32.AND P1, PT, R0, R220, PT ;  /* 0x000000dc0000720c */ /* 0x000fda0003f24070 */
[----:B------:R-:W-:Y:S02]  /*2850*/  @!P1 IADD3 R220, R220, -R223, RZ ;  /* 0x800000dfdcdc9210 */ /* 0x000fe40007ffe0ff */
[----:B------:R-:W-:Y:S01]  /*2860*/  ISETP.NE.AND P1, PT, R221, RZ, PT ;  /* 0x000000ffdd00720c */ /* 0x000fe20003f25270 */
[----:B------:R-:W4:Y:S02]  /*2870*/  LDC.64 R222, c[0x0][0x2e0] ;  /* 0x0000b800ffde7b82 */ /* 0x000f240000000a00 */
[----:B------:R-:W-:-:S10]  /*2880*/  @!P3 IMAD.MOV R220, RZ, RZ, -R220 ;  /* 0x000000ffffdcb224 */ /* 0x000fd400078e0adc */
[----:B------:R-:W-:-:S04]  /*2890*/  @!P1 LOP3.LUT R220, RZ, R221, RZ, 0x33, !PT ;  /* 0x000000ddffdc9212 */ /* 0x000fc800078e33ff */
[----:B------:R-:W-:Y:S02]  /*28a0*/  SHF.R.S32.HI R210, RZ, 0x1f, R220 ;  /* 0x0000001fffd27819 */ /* 0x000fe400000114dc */
[----:B0-----:R-:W-:-:S04]  /*28b0*/  IADD3 R209, P1, R220, R211, RZ ;  /* 0x000000d3dcd17210 */ /* 0x001fc80007f3e0ff */
[----:B------:R-:W-:Y:S01]  /*28c0*/  LEA.HI.X.SX32 R210, R211, R210, 0x1, P1 ;  /* 0x000000d2d3d27211 */ /* 0x000fe200008f0eff */
[----:B-1----:R-:W-:Y:S01]  /*28d0*/  IMAD R211, R16, R219, R19 ;  /* 0x000000db10d37224 */ /* 0x002fe200078e0213 */
[----:B------:R-:W-:Y:S02]  /*28e0*/  ISETP.GE.AND P1, PT, R212, R22, PT ;  /* 0x00000016d400720c */ /* 0x000fe40003f26270 */
[----:B------:R-:W-:-:S04]  /*28f0*/  LEA R226, P3, R209, UR8, 0x2 ;  /* 0x00000008d1e27c11 */ /* 0x000fc8000f8610ff */
[----:B------:R-:W-:Y:S01]  /*2900*/  LEA.HI.X R227, R209, UR9, R210, 0x2, P3 ;  /* 0x00000009d1e37c11 */ /* 0x000fe200098f14d2 */
[----:B------:R-:W-:-:S04]  /*2910*/  IMAD R209, R211, R224, 0x8 ;  /* 0x00000008d3d17424 */ /* 0x000fc800078e02e0 */
[----:B----4-:R-:W-:Y:S01]  /*2920*/  IMAD.WIDE R222, R209, 0x2, R222 ;  /* 0x00000002d1de7825 */ /* 0x010fe200078e02de */
[----:B---3--:R-:W-:Y:S01]  /*2930*/  ISETP.NE.AND P0, PT, R208, RZ, P0 ;  /* 0x000000ffd000720c */ /* 0x008fe20000705270 */
[----:B-----5:R-:W-:-:S12]  /*2940*/  @P1 BRA `(.L_x_28) ;  /* 0x0000000000a81947 */ /* 0x020fd80003800000 */
[----:B------:R-:W-:-:S04]  /*2950*/  SHF.L.U32 R229, R220, 0x3, RZ ;  /* 0x00000003dce57819 */ /* 0x000fc800000006ff */
[----:B------:R-:W-:-:S13]  /*2960*/  ISETP.GE.AND P2, PT, R229, R214, PT ;  /* 0x000000d6e500720c */ /* 0x000fda0003f46270 */
[----:B------:R-:W3:Y:S01]  /*2970*/  @!P2 LDG.E R150, desc[UR36][R226.64] ;  /* 0x00000024e296a981 */ /* 0x000ee2000c1e1900 */
[----:B------:R-:W3:Y:S08]  /*2980*/  @!P2 LDC R151, c[0x0][0x288] ;  /* 0x0000a200ff97ab82 */ /* 0x000ef00000000800 */
[----:B------:R-:W0:Y:S01]  /*2990*/  @!P2 LDC.64 R148, c[0x0][0x248] ;  /* 0x00009200ff94ab82 */ /* 0x000e220000000a00 */
[----:B------:R-:W-:Y:S01]  /*29a0*/  UISETP.NE.AND UP0, UPT, UR10, URZ, UPT ;  /* 0x0000003f0a00728c */ /* 0x000fe2000bf05270 */
[----:B---3--:R-:W-:-:S02]  /*29b0*/  @!P2 IMAD R150, R150, R151, RZ ;  /* 0x000000979696a224 */ /* 0x008fc400078e02ff */
[----:B------:R-:W-:Y:S02]  /*29c0*/  @!P2 IMAD R151, R20, R221, RZ ;  /* 0x000000dd1497a224 */ /* 0x000fe400078e02ff */
[----:B------:R-:W-:-:S03]  /*29d0*/  @!P2 IMAD R150, R150, 0x70, RZ ;  /* 0x000000709696a824 */ /* 0x000fc600078e02ff */
[----:B------:R-:W-:Y:S01]  /*29e0*/  @!P2 SHF.R.S32.HI R209, RZ, 0x1f, R151 ;  /* 0x0000001fffd1a819 */ /* 0x000fe20000011497 */
[----:B------:R-:W-:-:S05]  /*29f0*/  @!P2 IMAD R150, R150, R221, R229 ;  /* 0x000000dd9696a224 */ /* 0x000fca00078e02e5 */
[----:B------:R-:W-:-:S04]  /*2a00*/  @!P2 IADD3 R210, P3, R150, R151, RZ ;  /* 0x0000009796d2a210 */ /* 0x000fc80007f7e0ff */
[----:B------:R-:W-:Y:S02]  /*2a10*/  @!P2 LEA.HI.X.SX32 R209, R150, R209, 0x1, P3 ;  /* 0x000000d196d1a211 */ /* 0x000fe400018f0eff */
[----:B------:R-:W-:Y:S02]  /*2a20*/  CS2R R150, SRZ ;  /* 0x0000000000967805 */ /* 0x000fe4000001ff00 */
[----:B0-----:R-:W-:-:S04]  /*2a30*/  @!P2 LEA R208, P3, R210, R148, 0x1 ;  /* 0x00000094d2d0a211 */ /* 0x001fc800078608ff */
[----:B------:R-:W-:Y:S02]  /*2a40*/  @!P2 LEA.HI.X R209, R210, R149, R209, 0x1, P3 ;  /* 0x00000095d2d1a211 */ /* 0x000fe400018f0cd1 */
[----:B------:R-:W-:-:S06]  /*2a50*/  CS2R R148, SRZ ;  /* 0x0000000000947805 */ /* 0x000fcc000001ff00 */
[----:B------:R0:W5:Y:S01]  /*2a60*/  @!P2 LDG.E.128 R148, desc[UR36][R208.64] ;  /* 0x00000024d094a981 */ /* 0x000162000c1e1d00 */
[----:B------:R-:W-:-:S13]  /*2a70*/  PLOP3.LUT P2, PT, PT, PT, UP0, 0x80, 0x0 ;  /* 0x000000000000781c */ /* 0x000fda0003f4f008 */
[----:B0-----:R-:W-:Y:S05]  /*2a80*/  @P2 BRA `(.L_x_28) ;  /* 0x0000000000582947 */ /* 0x001fea0003800000 */
[----:B------:R-:W-:-:S13]  /*2a90*/  LOP3.LUT P5, RZ, R27, 0x1, RZ, 0xc0, !PT ;  /* 0x000000011bff7812 */ /* 0x000fda00078ac0ff */
[----:B------:R-:W0:Y:S08]  /*2aa0*/  @P5 LDC R210, c[0x0][0x288] ;  /* 0x0000a200ffd25b82 */ /* 0x000e300000000800 */
[----:B------:R-:W1:Y:S01]  /*2ab0*/  @P5 LDC.64 R208, c[0x0][0x2e0] ;  /* 0x0000b800ffd05b82 */ /* 0x000e620000000a00 */
[----:B0-----:R-:W-:-:S04]  /*2ac0*/  @P5 IMAD R210, R16, R210, R19 ;  /* 0x000000d210d25224 */ /* 0x001fc800078e0213 */
[----:B------:R-:W-:-:S04]  /*2ad0*/  @P5 IMAD R211, R210, 0x70, RZ ;  /* 0x00000070d2d35824 */ /* 0x000fc800078e02ff */
[----:B-1----:R-:W-:-:S06]  /*2ae0*/  @P5 IMAD.WIDE R208, R211, 0x2, R208 ;  /* 0x00000002d3d05825 */ /* 0x002fcc00078e02d0 */
[----:B------:R-:W3:Y:S01]  /*2af0*/  @P5 LDG.E.128 R208, desc[UR36][R208.64] ;  /* 0x00000024d0d05981 */ /* 0x000ee2000c1e1d00 */
[----:B------:R-:W-:Y:S01]  /*2b00*/  ISETP.GE.AND P3, PT, R229, R214, PT ;  /* 0x000000d6e500720c */ /* 0x000fe20003f66270 */
[----:B-----5:R-:W-:Y:S01]  /*2b10*/  HFMA2.MMA R149, R149, 1, 1, R85 ;  /* 0x3c003c0095957835 */ /* 0x020fe20000000055 */
[----:B------:R-:W-:Y:S01]  /*2b20*/  HADD2 R148, R148, R84 ;  /* 0x0000005494947230 */ /* 0x000fe20000000000 */
[----:B------:R-:W-:Y:S01]  /*2b30*/  HFMA2.MMA R151, R151, 1, 1, R87 ;  /* 0x3c003c0097977835 */ /* 0x000fe20000000057 */
[----:B------:R-:W-:-:S09]  /*2b40*/  HADD2 R150, R150, R86 ;  /* 0x0000005696967230 */ /* 0x000fd20000000000 */
[----:B------:R-:W0:Y:S01]  /*2b50*/  @!P3 LDC.64 R224, c[0x0][0x248] ;  /* 0x00009200ffe0bb82 */ /* 0x000e220000000a00 */
[----:B------:R-:W-:-:S04]  /*2b60*/  @!P3 IADD3 R228, P4, R216, R229, RZ ;  /* 0x000000e5d8e4b210 */ /* 0x000fc80007f9e0ff */
[----:B------:R-:W-:Y:S02]  /*2b70*/  @!P3 LEA.HI.X.SX32 R229, R229, R21, 0x1, P4 ;  /* 0x00000015e5e5b211 */ /* 0x000fe400020f0eff */
[----:B0-----:R-:W-:-:S04]  /*2b80*/  @!P3 LEA R224, P4, R228, R224, 0x1 ;  /* 0x000000e0e4e0b211 */ /* 0x001fc800078808ff */
[----:B------:R-:W-:Y:S01]  /*2b90*/  @!P3 LEA.HI.X R225, R228, R225, R229, 0x1, P4 ;  /* 0x000000e1e4e1b211 */ /* 0x000fe200020f0ce5 */
[----:B---3--:R-:W-:Y:S01]  /*2ba0*/  @P5 HFMA2.MMA R149, R149, R209, -RZ ;  /* 0x000000d195955235 */ /* 0x008fe200001000ff */
[----:B------:R-:W-:Y:S01]  /*2bb0*/  @P5 HMUL2 R148, R148, R208 ;  /* 0x000000d094945232 */ /* 0x000fe20000000000 */
[----:B------:R-:W-:Y:S01]  /*2bc0*/  @P5 HFMA2.MMA R151, R151, R211, -RZ ;  /* 0x000000d397975235 */ /* 0x000fe200001000ff */
[----:B------:R-:W-:-:S06]  /*2bd0*/  @P5 HMUL2 R150, R150, R210 ;  /* 0x000000d296965232 */ /* 0x000fcc0000000000 */
[----:B------:R0:W-:Y:S04]  /*2be0*/  @!P3 STG.E.128 desc[UR36][R224.64], R148 ;  /* 0x00000094e000b986 */ /* 0x0001e8000c101d24 */
.L_x_28:
[----:B------:R-:W-:Y:S05]  /*2bf0*/  BSYNC B1 ;  /* 0x0000000000017941 */ /* 0x000fea0003800000 */
.L_x_27:
[----:B------:R-:W-:Y:S04]  /*2c00*/  BSSY B1, `(.L_x_29) ;  /* 0x0000026000017945 */ /* 0x000fe80003800000 */
[----:B------:R-:W-:Y:S05]  /*2c10*/  @P1 BRA `(.L_x_30) ;  /* 0x0000000000901947 */ /* 0x000fea0003800000 */
[----:B------:R-:W-:-:S05]  /*2c20*/  IMAD.IADD R4, R220, 0x1, R221 ;  /* 0x00000001dc047824 */ /* 0x000fca00078e02dd */
[----:B------:R-:W-:-:S04]  /*2c30*/  SHF.L.U32 R228, R4, 0x3, RZ ;  /* 0x0000000304e47819 */ /* 0x000fc800000006ff */
[----:B------:R-:W-:-:S13]  /*2c40*/  ISETP.GE.AND P3, PT, R228, R214, PT ;  /* 0x000000d6e400720c */ /* 0x000fda0003f66270 */
[----:B------:R-:W3:Y:S01]  /*2c50*/  @!P3 LDG.E R4, desc[UR36][R226.64] ;  /* 0x00000024e204b981 */ /* 0x000ee2000c1e1900 */
[----:B------:R-:W1:Y:S01]  /*2c60*/  @!P3 LDC.64 R208, c[0x0][0x248] ;  /* 0x00009200ffd0bb82 */ /* 0x000e620000000a00 */
[----:B------:R-:W-:Y:S02]  /*2c70*/  @!P3 IMAD R6, R20, R221, RZ ;  /* 0x000000dd1406b224 */ /* 0x000fe400078e02ff */
[----:B---3--:R-:W-:-:S04]  /*2c80*/  @!P3 IMAD R4, R4, R219, RZ ;  /* 0x000000db0404b224 */ /* 0x008fc800078e02ff */
[----:B------:R-:W-:-:S04]  /*2c90*/  @!P3 IMAD R4, R4, 0x70, RZ ;  /* 0x000000700404b824 */ /* 0x000fc800078e02ff */
[----:B------:R-:W-:-:S05]  /*2ca0*/  @!P3 IMAD R4, R4, R221, R228 ;  /* 0x000000dd0404b224 */ /* 0x000fca00078e02e4 */
[----:B------:R-:W-:Y:S02]  /*2cb0*/  @!P3 SHF.R.S32.HI R5, RZ, 0x1f, R4 ;  /* 0x0000001fff05b819 */ /* 0x000fe40000011404 */
[----:B------:R-:W-:-:S04]  /*2cc0*/  @!P3 IADD3 R4, P2, R6, R4, RZ ;  /* 0x000000040604b210 */ /* 0x000fc80007f5e0ff */
[----:B------:R-:W-:Y:S02]  /*2cd0*/  @!P3 LEA.HI.X.SX32 R5, R6, R5, 0x1, P2 ;  /* 0x000000050605b211 */ /* 0x000fe400010f0eff */
[----:B--2---:R-:W-:Y:S02]  /*2ce0*/  CS2R R6, SRZ ;  /* 0x0000000000067805 */ /* 0x004fe4000001ff00 */
[----:B-1----:R-:W-:-:S04]  /*2cf0*/  @!P3 LEA R208, P2, R4, R208, 0x1 ;  /* 0x000000d004d0b211 */ /* 0x002fc800078408ff */
[----:B------:R-:W-:Y:S02]  /*2d00*/  @!P3 LEA.HI.X R209, R4, R209, R5, 0x1, P2 ;  /* 0x000000d104d1b211 */ /* 0x000fe400010f0c05 */
[----:B------:R-:W-:-:S06]  /*2d10*/  CS2R R4, SRZ ;  /* 0x0000000000047805 */ /* 0x000fcc000001ff00 */
[----:B------:R1:W5:Y:S01]  /*2d20*/  @!P3 LDG.E.128 R4, desc[UR36][R208.64] ;  /* 0x00000024d004b981 */ /* 0x000362000c1e1d00 */
[----:B------:R-:W-:-:S06]  /*2d30*/  UISETP.NE.AND UP0, UPT, UR10, URZ, UPT ;  /* 0x0000003f0a00728c */ /* 0x000fcc000bf05270 */
[----:B------:R-:W-:-:S13]  /*2d40*/  PLOP3.LUT P2, PT, PT, PT, UP0, 0x80, 0x0 ;  /* 0x000000000000781c */ /* 0x000fda0003f4f008 */
[----:B-1----:R-:W-:Y:S05]  /*2d50*/  @P2 BRA `(.L_x_30) ;  /* 0x0000000000402947 */ /* 0x002fea0003800000 */
[----:B------:R-:W-:Y:S01]  /*2d60*/  LOP3.LUT P5, RZ, R27, 0x1, RZ, 0xc0, !PT ;  /* 0x000000011bff7812 */ /* 0x000fe200078ac0ff */
[----:B0-----:R-:W0:-:S12]  /*2d70*/  @!P3 LDC.64 R224, c[0x0][0x248] ;  /* 0x00009200ffe0bb82 */ /* 0x001e180000000a00 */
[----:B------:R-:W2:Y:S01]  /*2d80*/  @P5 LDG.E.128 R208, desc[UR36][R222.64] ;  /* 0x00000024ded05981 */ /* 0x000ea2000c1e1d00 */
[----:B-----5:R-:W-:Y:S01]  /*2d90*/  HFMA2.MMA R5, R5, 1, 1, R89 ;  /* 0x3c003c0005057835 */ /* 0x020fe20000000059 */
[----:B------:R-:W-:Y:S01]  /*2da0*/  @!P3 IADD3 R229, P4, R216, R228, RZ ;  /* 0x000000e4d8e5b210 */ /* 0x000fe20007f9e0ff */
[----:B------:R-:W-:Y:S01]  /*2db0*/  HFMA2.MMA R7, R7, 1, 1, R91 ;  /* 0x3c003c0007077835 */ /* 0x000fe2000000005b */
[----:B------:R-:W-:Y:S02]  /*2dc0*/  HADD2 R4, R4, R88 ;  /* 0x0000005804047230 */ /* 0x000fe40000000000 */
[----:B------:R-:W-:Y:S01]  /*2dd0*/  @!P3 LEA.HI.X.SX32 R228, R228, R21, 0x1, P4 ;  /* 0x00000015e4e4b211 */ /* 0x000fe200020f0eff */
[----:B------:R-:W-:Y:S01]  /*2de0*/  HADD2 R6, R6, R90 ;  /* 0x0000005a06067230 */ /* 0x000fe20000000000 */
[----:B0-----:R-:W-:-:S04]  /*2df0*/  @!P3 LEA R224, P4, R229, R224, 0x1 ;  /* 0x000000e0e5e0b211 */ /* 0x001fc800078808ff */
[----:B------:R-:W-:Y:S01]  /*2e00*/  @!P3 LEA.HI.X R225, R229, R225, R228, 0x1, P4 ;  /* 0x000000e1e5e1b211 */ /* 0x000fe200020f0ce4 */
[----:B--2---:R-:W-:Y:S01]  /*2e10*/  @P5 HFMA2.MMA R5, R5, R209, -RZ ;  /* 0x000000d105055235 */ /* 0x004fe200001000ff */
[----:B------:R-:W-:Y:S01]  /*2e20*/  @P5 HMUL2 R4, R4, R208 ;  /* 0x000000d004045232 */ /* 0x000fe20000000000 */
[----:B------:R-:W-:Y:S01]  /*2e30*/  @P5 HFMA2.MMA R7, R7, R211, -RZ ;  /* 0x000000d307075235 */ /* 0x000fe200001000ff */
[----:B------:R-:W-:-:S06]  /*2e40*/  @P5 HMUL2 R6, R6, R210 ;  /* 0x000000d206065232 */ /* 0x000fcc0000000000 */
[----:B------:R1:W-:Y:S04]  /*2e50*/  @!P3 STG.E.128 desc[UR36][R224.64], R4 ;  /* 0x00000004e000b986 */ /* 0x0003e8000c101d24 */
.L_x_30:
[----:B------:R-:W-:Y:S05]  /*2e60*/  BSYNC B1 ;  /* 0x0000000000017941 */ /* 0x000fea0003800000 */
.L_x_29:
[----:B------:R-:W-:Y:S04]  /*2e70*/  BSSY B1, `(.L_x_31) ;  /* 0x0000026000017945 */ /* 0x000fe80003800000 */
[----:B------:R-:W-:Y:S05]  /*2e80*/  @P1 BRA `(.L_x_32) ;  /* 0x0000000000901947 */ /* 0x000fea0003800000 */
[----:B------:R-:W-:-:S05]  /*2e90*/  LEA R152, R221, R220, 0x1 ;  /* 0x000000dcdd987211 */ /* 0x000fca00078e08ff */
[----:B------:R-:W-:-:S05]  /*2ea0*/  IMAD.SHL.U32 R228, R152, 0x8, RZ ;  /* 0x0000000898e47824 */ /* 0x000fca00078e00ff */
[----:B------:R-:W-:-:S13]  /*2eb0*/  ISETP.GE.AND P3, PT, R228, R214, PT ;  /* 0x000000d6e400720c */ /* 0x000fda0003f66270 */
[----:B------:R-:W3:Y:S01]  /*2ec0*/  @!P3 LDG.E R152, desc[UR36][R226.64] ;  /* 0x00000024e298b981 */ /* 0x000ee2000c1e1900 */
[----:B------:R-:W4:Y:S01]  /*2ed0*/  @!P3 LDC.64 R208, c[0x0][0x248] ;  /* 0x00009200ffd0bb82 */ /* 0x000f220000000a00 */
[----:B------:R-:W-:Y:S02]  /*2ee0*/  @!P3 IMAD R154, R20, R221, RZ ;  /* 0x000000dd149ab224 */ /* 0x000fe400078e02ff */
[----:B---3--:R-:W-:-:S04]  /*2ef0*/  @!P3 IMAD R152, R152, R219, RZ ;  /* 0x000000db9898b224 */ /* 0x008fc800078e02ff */
[----:B------:R-:W-:-:S04]  /*2f00*/  @!P3 IMAD R152, R152, 0x70, RZ ;  /* 0x000000709898b824 */ /* 0x000fc800078e02ff */
[----:B------:R-:W-:-:S05]  /*2f10*/  @!P3 IMAD R152, R152, R221, R228 ;  /* 0x000000dd9898b224 */ /* 0x000fca00078e02e4 */
[----:B------:R-:W-:Y:S02]  /*2f20*/  @!P3 SHF.R.S32.HI R153, RZ, 0x1f, R152 ;  /* 0x0000001fff99b819 */ /* 0x000fe40000011498 */
[----:B------:R-:W-:-:S04]  /*2f30*/  @!P3 IADD3 R152, P2, R154, R152, RZ ;  /* 0x000000989a98b210 */ /* 0x000fc80007f5e0ff */
[----:B------:R-:W-:Y:S02]  /*2f40*/  @!P3 LEA.HI.X.SX32 R153, R154, R153, 0x1, P2 ;  /* 0x000000999a99b211 */ /* 0x000fe400010f0eff */
[----:B------:R-:W-:Y:S02]  /*2f50*/  CS2R R154, SRZ ;  /* 0x00000000009a7805 */ /* 0x000fe4000001ff00 */
[----:B----4-:R-:W-:-:S04]  /*2f60*/  @!P3 LEA R208, P2, R152, R208, 0x1 ;  /* 0x000000d098d0b211 */ /* 0x010fc800078408ff */
[----:B------:R-:W-:Y:S02]  /*2f70*/  @!P3 LEA.HI.X R209, R152, R209, R153, 0x1, P2 ;  /* 0x000000d198d1b211 */ /* 0x000fe400010f0c99 */
[----:B------:R-:W-:-:S06]  /*2f80*/  CS2R R152, SRZ ;  /* 0x0000000000987805 */ /* 0x000fcc000001ff00 */
[----:B------:R3:W5:Y:S01]  /*2f90*/  @!P3 LDG.E.128 R152, desc[UR36][R208.64] ;  /* 0x00000024d098b981 */ /* 0x000762000c1e1d00 */
[----:B------:R-:W-:-:S06]  /*2fa0*/  UISETP.NE.AND UP0, UPT, UR10, URZ, UPT ;  /* 0x0000003f0a00728c */ /* 0x000fcc000bf05270 */
[----:B------:R-:W-:-:S13]  /*2fb0*/  PLOP3.LUT P2, PT, PT, PT, UP0, 0x80, 0x0 ;  /* 0x000000000000781c */ /* 0x000fda0003f4f008 */
[----:B---3--:R-:W-:Y:S05]  /*2fc0*/  @P2 BRA `(.L_x_32) ;  /* 0x0000000000402947 */ /* 0x008fea0003800000 */
[----:B------:R-:W-:Y:S01]  /*2fd0*/  LOP3.LUT P5, RZ, R27, 0x1, RZ, 0xc0, !PT ;  /* 0x000000011bff7812 */ /* 0x000fe200078ac0ff */
[----:B01----:R-:W0:-:S12]  /*2fe0*/  @!P3 LDC.64 R224, c[0x0][0x248] ;  /* 0x00009200ffe0bb82 */ /* 0x003e180000000a00 */
[----:B------:R-:W3:Y:S01]  /*2ff0*/  @P5 LDG.E.128 R208, desc[UR36][R222.64+0x10] ;  /* 0x00001024ded05981 */ /* 0x000ee2000c1e1d00 */
        /* <DEDUP_REMOVED lines=8> */
[----:B---3--:R-:W-:Y:S01]  /*3080*/  @P5 HFMA2.MMA R153, R153, R209, -RZ ;  /* 0x000000d199995235 */ /* 0x008fe200001000ff */
[----:B------:R-:W-:Y:S01]  /*3090*/  @P5 HMUL2 R152, R152, R208 ;  /* 0x000000d098985232 */ /* 0x000fe20000000000 */
[----:B------:R-:W-:Y:S01]  /*30a0*/  @P5 HFMA2.MMA R155, R155, R211, -RZ ;  /* 0x000000d39b9b5235 */ /* 0x000fe200001000ff */
[----:B------:R-:W-:-:S06]  /*30b0*/  @P5 HMUL2 R154, R154, R210 ;  /* 0x000000d29a9a5232 */ /* 0x000fcc0000000000 */
[----:B------:R3:W-:Y:S04]  /*30c0*/  @!P3 STG.E.128 desc[UR36][R224.64], R152 ;  /* 0x00000098e000b986 */ /* 0x0007e8000c101d24 */
.L_x_32:
[----:B------:R-:W-:Y:S05]  /*30d0*/  BSYNC B1 ;  /* 0x0000000000017941 */ /* 0x000fea0003800000 */
.L_x_31:
[----:B------:R-:W-:Y:S04]  /*30e0*/  BSSY B1, `(.L_x_33) ;  /* 0x0000027000017945 */ /* 0x000fe80003800000 */
[----:B------:R-:W-:Y:S05]  /*30f0*/  @P1 BRA `(.L_x_34) ;  /* 0x0000000000941947 */ /* 0x000fea0003800000 */
[----:B------:R-:W-:-:S05]  /*3100*/  IMAD R156, R221, 0x3, R220 ;  /* 0x00000003dd9c7824 */ /* 0x000fca00078e02dc */
[----:B------:R-:W-:-:S04]  /*3110*/  SHF.L.U32 R229, R156, 0x3, RZ ;  /* 0x000000039ce57819 */ /* 0x000fc800000006ff */
[----:B------:R-:W-:-:S13]  /*3120*/  ISETP.GE.AND P2, PT, R229, R214, PT ;  /* 0x000000d6e500720c */ /* 0x000fda0003f46270 */
[----:B------:R-:W4:Y:S01]  /*3130*/  @!P2 LDG.E R158, desc[UR36][R226.64] ;  /* 0x00000024e29ea981 */ /* 0x000f22000c1e1900 */
[----:B------:R-:W0:Y:S01]  /*3140*/  @!P2 LDC.64 R156, c[0x0][0x248] ;  /* 0x00009200ff9cab82 */ /* 0x000e220000000a00 */
[----:B------:R-:W-:Y:S01]  /*3150*/  @!P2 IMAD R210, R20, R221, RZ ;  /* 0x000000dd14d2a224 */ /* 0x000fe200078e02ff */
[----:B------:R-:W-:Y:S01]  /*3160*/  UISETP.NE.AND UP0, UPT, UR10, URZ, UPT ;  /* 0x0000003f0a00728c */ /* 0x000fe2000bf05270 */
[----:B----4-:R-:W-:-:S04]  /*3170*/  @!P2 IMAD R158, R158, R219, RZ ;  /* 0x000000db9e9ea224 */ /* 0x010fc800078e02ff */
[----:B------:R-:W-:-:S04]  /*3180*/  @!P2 IMAD R158, R158, 0x70, RZ ;  /* 0x000000709e9ea824 */ /* 0x000fc800078e02ff */
[----:B------:R-:W-:-:S05]  /*3190*/  @!P2 IMAD R158, R158, R221, R229 ;  /* 0x000000dd9e9ea224 */ /* 0x000fca00078e02e5 */
[----:B------:R-:W-:Y:S02]  /*31a0*/  @!P2 SHF.R.S32.HI R159, RZ, 0x1f, R158 ;  /* 0x0000001fff9fa819 */ /* 0x000fe4000001149e */
        /* <DEDUP_REMOVED lines=8> */
[----:B----4-:R-:W-:Y:S05]  /*3230*/  @P2 BRA `(.L_x_34) ;  /* 0x0000000000442947 */ /* 0x010fea0003800000 */
[----:B------:R-:W-:-:S13]  /*3240*/  LOP3.LUT P5, RZ, R27, 0x1, RZ, 0xc0, !PT ;  /* 0x000000011bff7812 */ /* 0x000fda00078ac0ff */
[----:B------:R-:W4:Y:S01]  /*3250*/  @P5 LDG.E.128 R208, desc[UR36][R222.64+0x20] ;  /* 0x00002024ded05981 */ /* 0x000f22000c1e1d00 */
[----:B------:R-:W-:Y:S01]  /*3260*/  ISETP.GE.AND P3, PT, R229, R214, PT ;  /* 0x000000d6e500720c */ /* 0x000fe20003f66270 */
[----:B-----5:R-:W-:Y:S01]  /*3270*/  HFMA2.MMA R157, R157, 1, 1, R97 ;  /* 0x3c003c009d9d7835 */ /* 0x020fe20000000061 */
[----:B------:R-:W-:Y:S01]  /*3280*/  HADD2 R156, R156, R96 ;  /* 0x000000609c9c7230 */ /* 0x000fe20000000000 */
[----:B------:R-:W-:Y:S01]  /*3290*/  HFMA2.MMA R159, R159, 1, 1, R99 ;  /* 0x3c003c009f9f7835 */ /* 0x000fe20000000063 */
[----:B------:R-:W-:-:S09]  /*32a0*/  HADD2 R158, R158, R98 ;  /* 0x000000629e9e7230 */ /* 0x000fd20000000000 */
[----:B-1-3--:R-:W0:Y:S01]  /*32b0*/  @!P3 LDC.64 R224, c[0x0][0x248] ;  /* 0x00009200ffe0bb82 */ /* 0x00ae220000000a00 */
[----:B------:R-:W-:-:S04]  /*32c0*/  @!P3 IADD3 R228, P4, R216, R229, RZ ;  /* 0x000000e5d8e4b210 */ /* 0x000fc80007f9e0ff */
[----:B------:R-:W-:Y:S02]  /*32d0*/  @!P3 LEA.HI.X.SX32 R229, R229, R21, 0x1, P4 ;  /* 0x00000015e5e5b211 */ /* 0x000fe400020f0eff */
[----:B0-----:R-:W-:-:S04]  /*32e0*/  @!P3 LEA R224, P4, R228, R224, 0x1 ;  /* 0x000000e0e4e0b211 */ /* 0x001fc800078808ff */
[----:B------:R-:W-:Y:S01]  /*32f0*/  @!P3 LEA.HI.X R225, R228, R225, R229, 0x1, P4 ;  /* 0x000000e1e4e1b211 */ /* 0x000fe200020f0ce5 */
[----:B----4-:R-:W-:Y:S01]  /*3300*/  @P5 HFMA2.MMA R157, R157, R209, -RZ ;  /* 0x000000d19d9d5235 */ /* 0x010fe200001000ff */
[----:B------:R-:W-:Y:S01]  /*3310*/  @P5 HMUL2 R156, R156, R208 ;  /* 0x000000d09c9c5232 */ /* 0x000fe20000000000 */
[----:B------:R-:W-:Y:S01]  /*3320*/  @P5 HFMA2.MMA R159, R159, R211, -RZ ;  /* 0x000000d39f9f5235 */ /* 0x000fe200001000ff */
[----:B------:R-:W-:-:S06]  /*3330*/  @P5 HMUL2 R158, R158, R210 ;  /* 0x000000d29e9e5232 */ /* 0x000fcc0000000000 */
[----:B------:R4:W-:Y:S04]  /*3340*/  @!P3 STG.E.128 desc[UR36][R224.64], R156 ;  /* 0x0000009ce000b986 */ /* 0x0009e8000c101d24 */
.L_x_34:
[----:B------:R-:W-:Y:S05]  /*3350*/  BSYNC B1 ;  /* 0x0000000000017941 */ /* 0x000fea0003800000 */
.L_x_33:
[----:B------:R-:W-:Y:S04]  /*3360*/  BSSY B1, `(.L_x_35) ;  /* 0x0000027000017945 */ /* 0x000fe80003800000 */
[----:B------:R-:W-:Y:S05]  /*3370*/  @P1 BRA `(.L_x_36) ;  /* 0x0000000000941947 */ /* 0x000fea0003800000 */
[----:B------:R-:W-:-:S05]  /*3380*/  LEA R160, R221, R220, 0x2 ;  /* 0x000000dcdda07211 */ /* 0x000fca00078e10ff */
[----:B------:R-:W-:-:S05]  /*3390*/  IMAD.SHL.U32 R229, R160, 0x8, RZ ;  /* 0x00000008a0e57824 */ /* 0x000fca00078e00ff */
[----:B------:R-:W-:-:S13]  /*33a0*/  ISETP.GE.AND P2, PT, R229, R214, PT ;  /* 0x000000d6e500720c */ /* 0x000fda0003f46270 */
[----:B------:R-:W2:Y:S01]  /*33b0*/  @!P2 LDG.E R162, desc[UR36][R226.64] ;  /* 0x00000024e2a2a981 */ /* 0x000ea2000c1e1900 */
[----:B------:R-:W0:Y:S01]  /*33c0*/  @!P2 LDC.64 R160, c[0x0][0x248] ;  /* 0x00009200ffa0ab82 */ /* 0x000e220000000a00 */
[----:B------:R-:W-:Y:S01]  /*33d0*/  @!P2 IMAD R210, R20, R221, RZ ;  /* 0x000000dd14d2a224 */ /* 0x000fe200078e02ff */
[----:B------:R-:W-:Y:S01]  /*33e0*/  UISETP.NE.AND UP0, UPT, UR10, URZ, UPT ;  /* 0x0000003f0a00728c */ /* 0x000fe2000bf05270 */
[----:B--2---:R-:W-:-:S04]  /*33f0*/  @!P2 IMAD R162, R162, R219, RZ ;  /* 0x000000dba2a2a224 */ /* 0x004fc800078e02ff */
        /* <DEDUP_REMOVED lines=13> */
[----:B------:R-:W2:Y:S01]  /*34d0*/  @P5 LDG.E.128 R208, desc[UR36][R222.64+0x30] ;  /* 0x00003024ded05981 */ /* 0x000ea2000c1e1d00 */
[----:B------:R-:W-:Y:S01]  /*34e0*/  ISETP.GE.AND P3, PT, R229, R214, PT ;  /* 0x000000d6e500720c */ /* 0x000fe20003f66270 */
[----:B-----5:R-:W-:Y:S01]  /*34f0*/  HFMA2.MMA R161, R161, 1, 1, R101 ;  /* 0x3c003c00a1a17835 */ /* 0x020fe20000000065 */
[----:B------:R-:W-:Y:S01]  /*3500*/  HADD2 R160, R160, R100 ;  /* 0x00000064a0a07230 */ /* 0x000fe20000000000 */
[----:B------:R-:W-:Y:S01]  /*3510*/  HFMA2.MMA R163, R163, 1, 1, R103 ;  /* 0x3c003c00a3a37835 */ /* 0x000fe20000000067 */
[----:B------:R-:W-:-:S09]  /*3520*/  HADD2 R162, R162, R102 ;  /* 0x00000066a2a27230 */ /* 0x000fd20000000000 */
[----:B-1-34-:R-:W0:Y:S01]  /*3530*/  @!P3 LDC.64 R224, c[0x0][0x248] ;  /* 0x00009200ffe0bb82 */ /* 0x01ae220000000a00 */
[----:B------:R-:W-:-:S04]  /*3540*/  @!P3 IADD3 R228, P4, R216, R229, RZ ;  /* 0x000000e5d8e4b210 */ /* 0x000fc80007f9e0ff */
[----:B------:R-:W-:Y:S02]  /*3550*/  @!P3 LEA.HI.X.SX32 R229, R229, R21, 0x1, P4 ;  /* 0x00000015e5e5b211 */ /* 0x000fe400020f0eff */
[----:B0-----:R-:W-:-:S04]  /*3560*/  @!P3 LEA R224, P4, R228, R224, 0x1 ;  /* 0x000000e0e4e0b211 */ /* 0x001fc800078808ff */
[----:B------:R-:W-:Y:S01]  /*3570*/  @!P3 LEA.HI.X R225, R228, R225, R229, 0x1, P4 ;  /* 0x000000e1e4e1b211 */ /* 0x000fe200020f0ce5 */
[----:B--2---:R-:W-:Y:S01]  /*3580*/  @P5 HFMA2.MMA R161, R161, R209, -RZ ;  /* 0x000000d1a1a15235 */ /* 0x004fe200001000ff */
[----:B------:R-:W-:Y:S01]  /*3590*/  @P5 HMUL2 R160, R160, R208 ;  /* 0x000000d0a0a05232 */ /* 0x000fe20000000000 */
[----:B------:R-:W-:Y:S01]  /*35a0*/  @P5 HFMA2.MMA R163, R163, R211, -RZ ;  /* 0x000000d3a3a35235 */ /* 0x000fe200001000ff */
[----:B------:R-:W-:-:S06]  /*35b0*/  @P5 HMUL2 R162, R162, R210 ;  /* 0x000000d2a2a25232 */ /* 0x000fcc0000000000 */
[----:B------:R0:W-:Y:S04]  /*35c0*/  @!P3 STG.E.128 desc[UR36][R224.64], R160 ;  /* 0x000000a0e000b986 */ /* 0x0001e8000c101d24 */
.L_x_36:
[----:B------:R-:W-:Y:S05]  /*35d0*/  BSYNC B1 ;  /* 0x0000000000017941 */ /* 0x000fea0003800000 */
.L_x_35:
[----:B------:R-:W-:Y:S04]  /*35e0*/  BSSY B1, `(.L_x_37) ;  /* 0x0000027000017945 */ /* 0x000fe80003800000 */
[----:B------:R-:W-:Y:S05]  /*35f0*/  @P1 BRA `(.L_x_38) ;  /* 0x0000000000941947 */ /* 0x000fea0003800000 */
[----:B------:R-:W-:-:S05]  /*3600*/  IMAD R164, R221, 0x5, R220 ;  /* 0x00000005dda47824 */ /* 0x000fca00078e02dc */
[----:B------:R-:W-:-:S04]  /*3610*/  SHF.L.U32 R229, R164, 0x3, RZ ;  /* 0x00000003a4e57819 */ /* 0x000fc800000006ff */
        /* <DEDUP_REMOVED lines=35> */
.L_x_38:
[----:B------:R-:W-:Y:S05]  /*3850*/  BSYNC B1 ;  /* 0x0000000000017941 */ /* 0x000fea0003800000 */
.L_x_37:
        /* <DEDUP_REMOVED lines=39> */
.L_x_40:
[----:B------:R-:W-:Y:S05]  /*3ad0*/  BSYNC B1 ;  /* 0x0000000000017941 */ /* 0x000fea0003800000 */
.L_x_39:
[----:B------:R-:W-:Y:S04]  /*3ae0*/  BSSY B1, `(.L_x_41) ;  /* 0x0000027000017945 */ /* 0x000fe80003800000 */
[----:B------:R-:W-:Y:S05]  /*3af0*/  @P1 BRA `(.L_x_42) ;  /* 0x0000000000941947 */ /* 0x000fea0003800000 */
[----:B------:R-:W-:-:S04]  /*3b00*/  IMAD R172, R221, 0x7, R220 ;  /* 0x00000007ddac7824 */ /* 0x000fc800078e02dc */
        /* <DEDUP_REMOVED lines=36> */
.L_x_42:
[----:B------:R-:W-:Y:S05]  /*3d50*/  BSYNC B1 ;  /* 0x0000000000017941 */ /* 0x000fea0003800000 */
.L_x_41:
[----:B------:R-:W-:Y:S04]  /*3d60*/  BSSY B1, `(.L_x_43) ;  /* 0x0000027000017945 */ /* 0x000fe80003800000 */
[----:B------:R-:W-:Y:S05]  /*3d70*/  @P1 BRA `(.L_x_44) ;  /* 0x0000000000941947 */ /* 0x000fea0003800000 */
[----:B------:R-:W-:-:S04]  /*3d80*/  LEA R176, R221, R220, 0x3 ;  /* 0x000000dcddb07211 */ /* 0x000fc800078e18ff */
        /* <DEDUP_REMOVED lines=36> */
.L_x_44:
[----:B------:R-:W-:Y:S05]  /*3fd0*/  BSYNC B1 ;  /* 0x0000000000017941 */ /* 0x000fea0003800000 */
.L_x_43:
        /* <DEDUP_REMOVED lines=39> */
.L_x_46:
[----:B------:R-:W-:Y:S05]  /*4250*/  BSYNC B1 ;  /* 0x0000000000017941 */ /* 0x000fea0003800000 */
.L_x_45:
        /* <DEDUP_REMOVED lines=39> */
.L_x_48:
[----:B------:R-:W-:Y:S05]  /*44d0*/  BSYNC B1 ;  /* 0x0000000000017941 */ /* 0x000fea0003800000 */
.L_x_47:
        /* <DEDUP_REMOVED lines=39> */
.L_x_50:
[----:B------:R-:W-:Y:S05]  /*4750*/  BSYNC B1 ;  /* 0x0000000000017941 */ /* 0x000fea0003800000 */
.L_x_49:
        /* <DEDUP_REMOVED lines=39> */
.L_x_52:
[----:B------:R-:W-:Y:S05]  /*49d0*/  BSYNC B1 ;  /* 0x0000000000017941 */ /* 0x000fea0003800000 */
.L_x_51:
        /* <DEDUP_REMOVED lines=39> */
.L_x_54:
[----:B------:R-:W-:Y:S05]  /*4c50*/  BSYNC B1 ;  /* 0x0000000000017941 */ /* 0x000fea0003800000 */
.L_x_53:
        /* <DEDUP_REMOVED lines=39> */
.L_x_56:
[----:B------:R-:W-:Y:S05]  /*4ed0*/  BSYNC B1 ;  /* 0x0000000000017941 */ /* 0x000fea0003800000 */
.L_x_55:
[----:B------:R-:W-:Y:S04]  /*4ee0*/  BSSY B1, `(.L_x_57) ;  /* 0x0000027000017945 */ /* 0x000fe80003800000 */
[----:B------:R-:W-:Y:S05]  /*4ef0*/  @P1 BRA `(.L_x_58) ;  /* 0x0000000000941947 */ /* 0x000fea0003800000 */
[----:B------:R-:W-:-:S04]  /*4f00*/  IMAD R220, R221, 0xf, R220 ;  /* 0x0000000fdddc7824 */ /* 0x000fc800078e02dc */
[----:B01-34-:R-:W-:-:S05]  /*4f10*/  IMAD.SHL.U32 R225, R220, 0x8, RZ ;  /* 0x00000008dce17824 */ /* 0x01bfca00078e00ff */
[----:B------:R-:W-:-:S13]  /*4f20*/  ISETP.GE.AND P2, PT, R225, R214, PT ;  /* 0x000000d6e100720c */ /* 0x000fda0003f46270 */
[----:B------:R-:W3:Y:S01]  /*4f30*/  @!P2 LDG.E R226, desc[UR36][R226.64] ;  /* 0x00000024e2e2a981 */ /* 0x000ee2000c1e1900 */
[----:B------:R-:W0:Y:S01]  /*4f40*/  @!P2 LDC.64 R204, c[0x0][0x248] ;  /* 0x00009200ffccab82 */ /* 0x000e220000000a00 */
[----:B------:R-:W-:Y:S01]  /*4f50*/  @!P2 IMAD R210, R20, R221, RZ ;  /* 0x000000dd14d2a224 */ /* 0x000fe200078e02ff */
[----:B------:R-:W-:Y:S01]  /*4f60*/  UISETP.NE.AND UP0, UPT, UR10, URZ, UPT ;  /* 0x0000003f0a00728c */ /* 0x000fe2000bf05270 */
[----:B---3--:R-:W-:-:S04]  /*4f70*/  @!P2 IMAD R219, R226, R219, RZ ;  /* 0x000000dbe2dba224 */ /* 0x008fc800078e02ff */
        /* <DEDUP_REMOVED lines=29> */
.L_x_58:
[----:B------:R-:W-:Y:S05]  /*5150*/  BSYNC B1 ;  /* 0x0000000000017941 */ /* 0x000fea0003800000 */
.L_x_57:
[----:B------:R-:W-:Y:S04]  /*5160*/  BSSY B1, `(.L_x_59) ;  /* 0x0000065000017945 */ /* 0x000fe80003800000 */
[----:B------:R-:W-:Y:S05]  /*5170*/  @P1 BRA `(.L_x_60) ;  /* 0x00000004008c1947 */ /* 0x000fea0003800000 */
[----:B------:R-:W0:Y:S01]  /*5180*/  LDC.64 R208, c[0x0][0x2d8] ;  /* 0x0000b600ffd07b82 */ /* 0x000e220000000a00 */
[----:B------:R-:W-:-:S04]  /*5190*/  ISETP.NE.U32.AND P1, PT, RZ, UR12, PT ;  /* 0x0000000cff007c0c */ /* 0x000fc8000bf25070 */
[----:B------:R-:W-:-:S13]  /*51a0*/  ISETP.NE.AND.EX P3, PT, RZ, UR13, PT, P1 ;  /* 0x0000000dff007c0c */ /* 0x000fda000bf65310 */
[----:B------:R-:W1:Y:S01]  /*51b0*/  @P3 LDC R222, c[0x0][0x2d0] ;  /* 0x0000b400ffde3b82 */ /* 0x000e620000000800 */
[----:B0-----:R-:W-:-:S07]  /*51c0*/  ISETP.NE.U32.AND P1, PT, R208, RZ, PT ;  /* 0x000000ffd000720c */ /* 0x001fce0003f25070 */
[----:B------:R-:W0:Y:S01]  /*51d0*/  @P3 LDC.64 R210, c[0x0][0x2c8] ;  /* 0x0000b200ffd23b82 */ /* 0x000e220000000a00 */
[----:B------:R-:W-:-:S13]  /*51e0*/  ISETP.NE.AND.EX P1, PT, R209, RZ, PT, P1 ;  /* 0x000000ffd100720c */ /* 0x000fda0003f25310 */
[----:B------:R-:W2:Y:S01]  /*51f0*/  @P1 LDC.64 R220, c[0x0][0x2d8] ;  /* 0x0000b600ffdc1b82 */ /* 0x000ea20000000a00 */
[----:B-1----:R-:W-:-:S05]  /*5200*/  @P3 IMAD R208, R19, R222, R17 ;  /* 0x000000de13d03224 */ /* 0x002fca00078e0211 */
[----:B------:R-:W-:-:S05]  /*5210*/  @P3 IADD3 R209, R208, -0x1, RZ ;  /* 0xffffffffd0d13810 */ /* 0x000fca0007ffe0ff */
[----:B------:R-:W-:-:S04]  /*5220*/  @P3 IMAD R209, R209, R222, R212 ;  /* 0x000000ded1d13224 */ /* 0x000fc800078e02d4 */
[----:B0-----:R-:W-:-:S05]  /*5230*/  @P3 IMAD.WIDE R210, R209, 0x2, R210 ;  /* 0x00000002d1d23825 */ /* 0x001fca00078e02d2 */
[----:B------:R0:W3:Y:S01]  /*5240*/  @P3 LDG.E.U16 R208, desc[UR36][R210.64] ;  /* 0x00000024d2d03981 */ /* 0x0000e2000c1e1500 */
[----:B--2---:R-:W-:-:S05]  /*5250*/  @P1 IMAD.WIDE R220, R19, 0x2, R220 ;  /* 0x0000000213dc1825 */ /* 0x004fca00078e02dc */
[----:B------:R1:W2:Y:S01]  /*5260*/  @P1 LDG.E.U16 R209, desc[UR36][R220.64] ;  /* 0x00000024dcd11981 */ /* 0x0002a2000c1e1500 */
[----:B-----5:R-:W-:Y:S01]  /*5270*/  HFMA2.MMA R219, R9, R149, -RZ ;  /* 0x0000009509db7235 */ /* 0x020fe200001000ff */
[----:B0-----:R-:W-:-:S06]  /*5280*/  HMUL2 R211, R8, R148 ;  /* 0x0000009408d37232 */ /* 0x001fcc0000000000 */
[----:B-1----:R-:W-:Y:S01]  /*5290*/  HFMA2.MMA R221, R12, R4, R211 ;  /* 0x000000040cdd7235 */ /* 0x002fe200000000d3 */
[----:B------:R-:W-:Y:S02]  /*52a0*/  HMUL2 R211, R10, R150 ;  /* 0x000000960ad37232 */ /* 0x000fe40000000000 */
[----:B------:R-:W-:-:S04]  /*52b0*/  HFMA2 R219, R13, R5, R219 ;  /* 0x000000050ddb7231 */ /* 0x000fc800000000db */
[----:B------:R-:W-:Y:S01]  /*52c0*/  HFMA2 R222, R29, R153, R219 ;  /* 0x000000991dde7231 */ /* 0x000fe200000000db */
[----:B------:R-:W-:Y:S01]  /*52d0*/  HFMA2.MMA R219, R14, R6, R211 ;  /* 0x000000060edb7235 */ /* 0x000fe200000000d3 */
[----:B------:R-:W-:-:S06]  /*52e0*/  HMUL2 R211, R11, R151 ;  /* 0x000000970bd37232 */ /* 0x000fcc0000000000 */
[----:B------:R-:W-:Y:S02]  /*52f0*/  HFMA2.MMA R211, R15, R7, R211 ;  /* 0x000000070fd37235 */ /* 0x000fe400000000d3 */
[----:B------:R-:W-:-:S06]  /*5300*/  HFMA2.MMA R222, R33, R157, R222 ;  /* 0x0000009d21de7235 */ /* 0x000fcc00000000de */
        /* <DEDUP_REMOVED lines=9> */
[----:B------:R-:W-:Y:S02]  /*53a0*/  HFMA2.MMA R222, R53, R177, R222 ;  /* 0x000000b135de7235 */ /* 0x000fe400000000de */
[----:B------:R-:W-:-:S04]  /*53b0*/  HFMA2.MMA R221, R28, R152, R221 ;  /* 0x000000981cdd7235 */ /* 0x000fc800000000dd */
[----:B------:R-:W-:Y:S02]  /*53c0*/  HFMA2.MMA R211, R51, R175, R211 ;  /* 0x000000af33d37235 */ /* 0x000fe400000000d3 */
[----:B------:R-:W-:Y:S01]  /*53d0*/  HFMA2.MMA R222, R57, R181, R222 ;  /* 0x000000b539de7235 */ /* 0x000fe200000000de */
[----:B------:R-:W-:-:S03]  /*53e0*/  HFMA2 R219, R30, R154, R219 ;  /* 0x0000009a1edb7231 */ /* 0x000fc600000000db */
[----:B------:R-:W-:Y:S02]  /*53f0*/  HFMA2 R221, R32, R156, R221 ;  /* 0x0000009c20dd7231 */ /* 0x000fe400000000dd */
[----:B------:R-:W-:Y:S02]  /*5400*/  HFMA2.MMA R211, R55, R179, R211 ;  /* 0x000000b337d37235 */ /* 0x000fe400000000d3 */
[----:B------:R-:W-:Y:S01]  /*5410*/  HFMA2.MMA R222, R61, R185, R222 ;  /* 0x000000b93dde7235 */ /* 0x000fe200000000de */
[----:B------:R-:W-:Y:S02]  /*5420*/  HFMA2 R221, R36, R160, R221 ;  /* 0x000000a024dd7231 */ /* 0x000fe400000000dd */
[----:B------:R-:W-:-:S03]  /*5430*/  HFMA2 R219, R34, R158, R219 ;  /* 0x0000009e22db7231 */ /* 0x000fc600000000db */
[----:B------:R-:W-:Y:S01]  /*5440*/  HFMA2.MMA R211, R59, R183, R211 ;  /* 0x000000b73bd37235 */ /* 0x000fe200000000d3 */
[----:B------:R-:W-:Y:S02]  /*5450*/  HFMA2 R221, R40, R164, R221 ;  /* 0x000000a428dd7231 */ /* 0x000fe400000000dd */
[----:B------:R-:W-:Y:S01]  /*5460*/  HFMA2 R219, R38, R162, R219 ;  /* 0x000000a226db7231 */ /* 0x000fe200000000db */
[----:B------:R-:W-:Y:S01]  /*5470*/  HFMA2.MMA R222, R65, R189, R222 ;  /* 0x000000bd41de7235 */ /* 0x000fe200000000de */
[----:B------:R-:W-:Y:S02]  /*5480*/  HFMA2 R221, R44, R168, R221 ;  /* 0x000000a82cdd7231 */ /* 0x000fe400000000dd */
[----:B------:R-:W-:Y:S01]  /*5490*/  HFMA2 R219, R42, R166, R219 ;  /* 0x000000a62adb7231 */ /* 0x000fe200000000db */
[----:B------:R-:W-:Y:S01]  /*54a0*/  HFMA2.MMA R211, R63, R187, R211 ;  /* 0x000000bb3fd37235 */ /* 0x000fe200000000d3 */
[----:B------:R-:W-:Y:S02]  /*54b0*/  HFMA2 R221, R48, R172, R221 ;  /* 0x000000ac30dd7231 */ /* 0x000fe400000000dd */
[----:B------:R-:W-:Y:S01]  /*54c0*/  HFMA2 R219, R46, R170, R219 ;  /* 0x000000aa2edb7231 */ /* 0x000fe200000000db */
[----:B------:R-:W-:Y:S01]  /*54d0*/  HFMA2.MMA R222, R69, R193, R222 ;  /* 0x000000c145de7235 */ /* 0x000fe200000000de */
[----:B------:R-:W-:-:S02]  /*54e0*/  HFMA2 R221, R52, R176, R221 ;  /* 0x000000b034dd7231 */ /* 0x000fc400000000dd */
        /* <DEDUP_REMOVED lines=21> */
[----:B------:R-:W-:-:S03]  /*5640*/  HFMA2 R219, R78, R202, R219 ;  /* 0x000000ca4edb7231 */ /* 0x000fc600000000db */
[----:B------:R-:W-:Y:S02]  /*5650*/  HADD2 R221, R221, R222 ;  /* 0x000000dedddd7230 */ /* 0x000fe40000000000 */
[----:B------:R-:W-:Y:S02]  /*5660*/  HFMA2 R219, R82, R206, R219 ;  /* 0x000000ce52db7231 */ /* 0x000fe400000000db */
[----:B------:R-:W-:Y:S02]  /*5670*/  HFMA2 R211, R83, R207, R211 ;  /* 0x000000cf53d37231 */ /* 0x000fe400000000d3 */
[----:B------:R-:W-:-:S06]  /*5680*/  HADD2 R219, R221, R219 ;  /* 0x000000dbdddb7230 */ /* 0x000fcc0000000000 */
[----:B------:R-:W-:Y:S01]  /*5690*/  HFMA2.MMA R211, R219, 1, 1, R211 ;  /* 0x3c003c00dbd37835 */ /* 0x000fe200000000d3 */
[C---:B------:R-:W-:Y:S02]  /*56a0*/  @P1 ISETP.GE.AND P4, PT, R212.reuse, R215, PT ;  /* 0x000000d7d400120c */ /* 0x040fe40003f86270 */
[----:B------:R-:W-:Y:S02]  /*56b0*/  @P1 IADD3 R220, R212, 0x1, -R17 ;  /* 0x00000001d4dc1810 */ /* 0x000fe40007ffe811 */
[----:B------:R-:W-:-:S05]  /*56c0*/  @P1 SEL R219, R23, RZ, !P4 ;  /* 0x000000ff17db1207 */ /* 0x000fca0006000000 */
[--C-:B------:R-:W-:Y:S02]  /*56d0*/  HADD2.F32 R210, -RZ, R211.reuse.H0_H0 ;  /* 0x200000d3ffd27230 */ /* 0x100fe40000004100 */
[----:B------:R-:W-:Y:S01]  /*56e0*/  HADD2.F32 R211, -RZ, R211.H1_H1 ;  /* 0x300000d3ffd37230 */ /* 0x000fe20000004100 */
[----:B------:R-:W-:-:S04]  /*56f0*/  @P1 IADD3 R219, R219, R220, RZ ;  /* 0x000000dcdbdb1210 */ /* 0x000fc80007ffe0ff */
[----:B------:R-:W-:Y:S01]  /*5700*/  FADD.FTZ R210, R210, R211 ;  /* 0x000000d3d2d27221 */ /* 0x000fe20000010000 */
[----:B------:R-:W-:-:S03]  /*5710*/  IMAD.IADD R220, R212, 0x1, -R213 ;  /* 0x00000001d4dc7824 */ /* 0x000fc600078e0ad5 */
[----:B------:R-:W-:Y:S01]  /*5720*/  FMUL.FTZ R211, R210, UR5 ;  /* 0x00000005d2d37c20 */ /* 0x000fe20008410000 */
[----:B------:R-:W-:Y:S02]  /*5730*/  @P1 I2FP.F32.S32 R210, R219 ;  /* 0x000000db00d21245 */ /* 0x000fe40000201400 */
[----:B------:R-:W-:Y:S01]  /*5740*/  LEA R220, R220, UR38, 0x2 ;  /* 0x00000026dcdc7c11 */ /* 0x000fe2000f8e10ff */
[----:B---3--:R-:W-:-:S05]  /*5750*/  @P3 HADD2.F32 R208, -RZ, R208.H0_H0 ;  /* 0x200000d0ffd03230 */ /* 0x008fca0000004100 */
[----:B------:R-:W-:Y:S01]  /*5760*/  @P3 FADD.FTZ R211, R211, R208 ;  /* 0x000000d0d3d33221 */ /* 0x000fe20000010000 */
[----:B--2---:R-:W-:-:S05]  /*5770*/  @P1 HADD2.F32 R209, -RZ, R209.H0_H0 ;  /* 0x200000d1ffd11230 */ /* 0x004fca0000004100 */
[----:B------:R-:W-:-:S05]  /*5780*/  @P1 FFMA.FTZ R211, R210, R209, R211 ;  /* 0x000000d1d2d31223 */ /* 0x000fca00000100d3 */
[----:B------:R0:W-:Y:S01]  /*5790*/  STS [R220], R211 ;  /* 0x000000d3dc007388 */ /* 0x0001e20000000800 */
[----:B------:R-:W-:-:S07]  /*57a0*/  @!P0 FMNMX.FTZ R218, R218, R211, !PT ;  /* 0x000000d3dada8209 */ /* 0x000fce0007810000 */
.L_x_60:
[----:B------:R-:W-:Y:S05]  /*57b0*/  BSYNC B1 ;  /* 0x0000000000017941 */ /* 0x000fea0003800000 */
.L_x_59:
[----:B------:R-:W-:-:S04]  /*57c0*/  IADD3 R212, R212, 0x100, RZ ;  /* 0x00000100d4d47810 */ /* 0x000fc80007ffe0ff */
[----:B------:R-:W-:-:S13]  /*57d0*/  ISETP.GE.AND P0, PT, R212, R217, PT ;  /* 0x000000d9d400720c */ /* 0x000fda0003f06270 */
[----:B------:R-:W-:Y:S05]  /*57e0*/  @!P0 BRA `(.L_x_61) ;  /* 0xffffffcc00c48947 */ /* 0x000fea000383ffff */
.L_x_26:
[----:B------:R-:W-:Y:S05]  /*57f0*/  BSYNC B0 ;  /* 0x0000000000007941 */ /* 0x000fea0003800000 */
.L_x_25:
[----:B------:R-:W2:Y:S01]  /*5800*/  SHFL.BFLY PT, R3, R218, 0x10, 0x1f ;  /* 0x0e001f00da037f89 */ /* 0x000ea200000e0000 */
[----:B------:R-:W-:Y:S01]  /*5810*/  ULDC UR6, c[0x0][0x284] ;  /* 0x0000a10000067ab9 */ /* 0x000fe20000000800 */
[----:B------:R-:W-:Y:S01]  /*5820*/  ULDC.64 UR8, c[0x0][0x2b0] ;  /* 0x0000ac0000087ab9 */ /* 0x000fe20000000a00 */
[----:B------:R-:W-:Y:S01]  /*5830*/  ULDC.64 UR10, c[0x0][0x2b0] ;  /* 0x0000ac00000a7ab9 */ /* 0x000fe20000000a00 */
[----:B-1---5:R-:W1:Y:S01]  /*5840*/  S2R R4, SR_TID.X ;  /* 0x0000000000047919 */ /* 0x022e620000002100 */
[----:B------:R-:W-:Y:S01]  /*5850*/  BSSY B0, `(.L_x_62) ;  /* 0x0000090000007945 */ /* 0x000fe20003800000 */
[----:B--2---:R-:W-:-:S05]  /*5860*/  FMNMX.FTZ R3, R3, R218, !PT ;  /* 0x000000da03037209 */ /* 0x004fca0007810000 */
[----:B------:R-:W2:Y:S01]  /*5870*/  SHFL.BFLY PT, R0, R3, 0x8, 0x1f ;  /* 0x0d001f0003007f89 */ /* 0x000ea200000e0000 */
[----:B-1----:R-:W-:-:S04]  /*5880*/  SHF.R.S32.HI R11, RZ, 0x1f, R4 ;  /* 0x0000001fff0b7819 */ /* 0x002fc80000011404 */
[----:B------:R-:W-:-:S04]  /*5890*/  LEA.HI R7, R11, R4, RZ, 0x5 ;  /* 0x000000040b077211 */ /* 0x000fc800078f28ff */
[----:B------:R-:W-:-:S04]  /*58a0*/  LOP3.LUT R9, R7, 0xffffffe0, RZ, 0xc0, !PT ;  /* 0xffffffe007097812 */ /* 0x000fc800078ec0ff */
[----:B------:R-:W-:-:S04]  /*58b0*/  IADD3 R9, -R9, R4, RZ ;  /* 0x0000000409097210 */ /* 0x000fc80007ffe1ff */
[----:B------:R-:W-:Y:S02]  /*58c0*/  ISETP.NE.AND P0, PT, R9, RZ, PT ;  /* 0x000000ff0900720c */ /* 0x000fe40003f05270 */
[----:B--2---:R-:W-:Y:S02]  /*58d0*/  FMNMX.FTZ R0, R3, R0, !PT ;  /* 0x0000000003007209 */ /* 0x004fe40007810000 */
[----:B------:R-:W-:-:S03]  /*58e0*/  ISETP.GT.AND P1, PT, R9, 0x7, PT ;  /* 0x000000070900780c */ /* 0x000fc60003f24270 */
[----:B0-----:R-:W0:Y:S06]  /*58f0*/  SHFL.BFLY PT, R5, R0, 0x4, 0x1f ;  /* 0x0c801f0000057f89 */ /* 0x001e2c00000e0000 */
[----:B------:R-:W1:Y:S01]  /*5900*/  @!P0 S2R R13, SR_CgaCtaId ;  /* 0x00000000000d8919 */ /* 0x000e620000008800 */
[----:B------:R-:W-:-:S03]  /*5910*/  @!P0 SHF.R.S32.HI R7, RZ, 0x5, R7 ;  /* 0x00000005ff078819 */ /* 0x000fc60000011407 */
[----:B------:R-:W2:Y:S01]  /*5920*/  @!P1 S2R R15, SR_CgaCtaId ;  /* 0x00000000000f9919 */ /* 0x000ea20000008800 */
[----:B------:R-:W-:Y:S02]  /*5930*/  @!P1 MOV R8, 0x400 ;  /* 0x0000040000089802 */ /* 0x000fe40000000f00 */
[----:B0-----:R-:W-:Y:S02]  /*5940*/  FMNMX.FTZ R5, R0, R5, !PT ;  /* 0x0000000500057209 */ /* 0x001fe40007810000 */
[----:B------:R-:W-:-:S03]  /*5950*/  @!P0 MOV R0, 0x400 ;  /* 0x0000040000008802 */ /* 0x000fc60000000f00 */
[----:B------:R-:W0:Y:S01]  /*5960*/  SHFL.BFLY PT, R6, R5, 0x2, 0x1f ;  /* 0x0c401f0005067f89 */ /* 0x000e2200000e0000 */
[----:B-1----:R-:W-:Y:S02]  /*5970*/  @!P0 LEA R0, R13, R0, 0x18 ;  /* 0x000000000d008211 */ /* 0x002fe400078ec0ff */
[----:B--2---:R-:W-:-:S03]  /*5980*/  @!P1 LEA R10, R15, R8, 0x18 ;  /* 0x000000080f0a9211 */ /* 0x004fc600078ec0ff */
[----:B------:R-:W-:Y:S01]  /*5990*/  @!P0 IMAD R7, R7, 0x4, R0 ;  /* 0x0000000407078824 */ /* 0x000fe200078e0200 */
[----:B------:R-:W-:Y:S02]  /*59a0*/  MOV R0, 0xff7fffff ;  /* 0xff7fffff00007802 */ /* 0x000fe40000000f00 */
[----:B------:R-:W-:Y:S01]  /*59b0*/  @!P1 LEA R9, R9, R10, 0x2 ;  /* 0x0000000a09099211 */ /* 0x000fe200078e10ff */
[----:B------:R-:W-:Y:S01]  /*59c0*/  IMAD.IADD R10, R4, 0x1, R213 ;  /* 0x00000001040a7824 */ /* 0x000fe200078e02d5 */
[----:B0-----:R-:W-:-:S05]  /*59d0*/  FMNMX.FTZ R6, R5, R6, !PT ;  /* 0x0000000605067209 */ /* 0x001fca0007810000 */
[----:B------:R-:W0:Y:S02]  /*59e0*/  SHFL.BFLY PT, R3, R6, 0x1, 0x1f ;  /* 0x0c201f0006037f89 */ /* 0x000e2400000e0000 */
[----:B0-----:R-:W-:-:S05]  /*59f0*/  FMNMX.FTZ R8, R6, R3, !PT ;  /* 0x0000000306087209 */ /* 0x001fca0007810000 */
[----:B------:R0:W-:Y:S01]  /*5a00*/  @!P0 STS [R7], R8 ;  /* 0x0000000807008388 */ /* 0x0001e20000000800 */
[----:B------:R-:W-:Y:S01]  /*5a10*/  BAR.SYNC.DEFER_BLOCKING 0x0 ;  /* 0x0000000000007b1d */ /* 0x000fe20000010000 */
[----:B0-----:R-:W-:-:S05]  /*5a20*/  HFMA2.MMA R8, -RZ, RZ, 0, 0 ;  /* 0x00000000ff087435 */ /* 0x001fca00000001ff */
[----:B------:R-:W0:Y:S01]  /*5a30*/  @!P1 LDS R0, [R9] ;  /* 0x0000000009009984 */ /* 0x000e220000000800 */
[----:B------:R-:W-:-:S03]  /*5a40*/  ISETP.GE.AND P1, PT, R10, R17, PT ;  /* 0x000000110a00720c */ /* 0x000fc60003f26270 */
[----:B0-----:R-:W0:Y:S02]  /*5a50*/  SHFL.BFLY PT, R3, R0, 0x4, 0x1f ;  /* 0x0c801f0000037f89 */ /* 0x001e2400000e0000 */
[----:B0-----:R-:W-:-:S05]  /*5a60*/  FMNMX.FTZ R3, R3, R0, !PT ;  /* 0x0000000003037209 */ /* 0x001fca0007810000 */
[----:B------:R-:W0:Y:S02]  /*5a70*/  SHFL.BFLY PT, R6, R3, 0x2, 0x1f ;  /* 0x0c401f0003067f89 */ /* 0x000e2400000e0000 */
[----:B0-----:R-:W-:-:S05]  /*5a80*/  FMNMX.FTZ R6, R3, R6, !PT ;  /* 0x0000000603067209 */ /* 0x001fca0007810000 */
[----:B------:R-:W0:Y:S02]  /*5a90*/  SHFL.BFLY PT, R5, R6, 0x1, 0x1f ;  /* 0x0c201f0006057f89 */ /* 0x000e2400000e0000 */
[----:B0-----:R-:W-:-:S05]  /*5aa0*/  FMNMX.FTZ R5, R6, R5, !PT ;  /* 0x0000000506057209 */ /* 0x001fca0007810000 */
[----:B------:R0:W1:Y:S01]  /*5ab0*/  SHFL.IDX PT, R13, R5, RZ, 0x1f ;  /* 0x00001fff050d7589 */ /* 0x00006200000e0000 */
[----:B------:R-:W-:Y:S05]  /*5ac0*/  @P1 BRA `(.L_x_63) ;  /* 0x0000000400a01947 */ /* 0x000fea0003800000 */
[----:B------:R-:W-:Y:S01]  /*5ad0*/  LOP3.LUT R0, RZ, R213, RZ, 0x33, !PT ;  /* 0x000000d5ff007212 */ /* 0x000fe200078e33ff */
[----:B------:R-:W-:Y:S01]  /*5ae0*/  BSSY B1, `(.L_x_64) ;  /* 0x0000022000017945 */ /* 0x000fe20003800000 */
[----:B------:R-:W-:Y:S02]  /*5af0*/  MOV R8, RZ ;  /* 0x000000ff00087202 */ /* 0x000fe40000000f00 */
[----:B------:R-:W-:-:S04]  /*5b00*/  IADD3 R0, -R4, R17, R0 ;  /* 0x0000001104007210 */ /* 0x000fc80007ffe100 */
[----:B------:R-:W-:-:S04]  /*5b10*/  LEA.HI R3, R0, 0x1, RZ, 0x18 ;  /* 0x0000000100037811 */ /* 0x000fc800078fc0ff */
[----:B------:R-:W-:-:S13]  /*5b20*/  LOP3.LUT P0, R3, R3, 0x3, RZ, 0xc0, !PT ;  /* 0x0000000303037812 */ /* 0x000fda000780c0ff */
[----:B------:R-:W-:Y:S05]  /*5b30*/  @!P0 BRA `(.L_x_65) ;  /* 0x0000000000708947 */ /* 0x000fea0003800000 */
[----:B------:R-:W-:Y:S01]  /*5b40*/  ULDC.64 UR4, c[0x0][0x2b0] ;  /* 0x0000ac0000047ab9 */ /* 0x000fe20000000a00 */
[----:B------:R-:W-:Y:S01]  /*5b50*/  IMAD.MOV.U32 R8, RZ, RZ, RZ ;  /* 0x000000ffff087224 */ /* 0x000fe200078e00ff */
[----:B------:R-:W-:-:S04]  /*5b60*/  ISETP.NE.U32.AND P0, PT, RZ, UR4, PT ;  /* 0x00000004ff007c0c */ /* 0x000fc8000bf05070 */
[----:B------:R-:W-:-:S13]  /*5b70*/  ISETP.NE.AND.EX P0, PT, RZ, UR5, PT, P0 ;  /* 0x00000005ff007c0c */ /* 0x000fda000bf05300 */
.L_x_69:
[----:B------:R-:W-:Y:S01]  /*5b80*/  IADD3 R3, R3, -0x1, RZ ;  /* 0xffffffff03037810 */ /* 0x000fe20007ffe0ff */
[----:B------:R-:W-:Y:S01]  /*5b90*/  BSSY B2, `(.L_x_66) ;  /* 0x0000012000027945 */ /* 0x000fe20003800000 */
[----:B0-2---:R-:W-:Y:S02]  /*5ba0*/  IADD3 R5, R10, -R213, RZ ;  /* 0x800000d50a057210 */ /* 0x005fe40007ffe0ff */
[----:B------:R-:W-:Y:S02]  /*5bb0*/  ISETP.NE.AND P3, PT, R3, RZ, PT ;  /* 0x000000ff0300720c */ /* 0x000fe40003f65270 */
[----:B------:R-:W-:Y:S01]  /*5bc0*/  LEA R12, R5, UR38, 0x2 ;  /* 0x00000026050c7c11 */ /* 0x000fe2000f8e10ff */
[----:B------:R-:W-:Y:S10]  /*5bd0*/  @!P0 BRA `(.L_x_67) ;  /* 0x0000000000248947 */ /* 0x000ff40003800000 */
[----:B------:R-:W-:Y:S01]  /*5be0*/  IMAD R7, R2, UR6, RZ ;  /* 0x0000000602077c24 */ /* 0x000fe2000f8e02ff */
[----:B------:R-:W-:-:S04]  /*5bf0*/  SHF.R.S32.HI R5, RZ, 0x1f, R10 ;  /* 0x0000001fff057819 */ /* 0x000fc8000001140a */
[--C-:B------:R-:W-:Y:S02]  /*5c00*/  SHF.R.S32.HI R14, RZ, 0x1f, R7.reuse ;  /* 0x0000001fff0e7819 */ /* 0x100fe40000011407 */
[----:B------:R-:W-:-:S04]  /*5c10*/  IADD3 R6, P4, P5, R10, UR8, R7 ;  /* 0x000000080a067c10 */ /* 0x000fc8000fd9e007 */
[----:B------:R-:W-:-:S05]  /*5c20*/  IADD3.X R7, R5, UR9, R14, P4, P5 ;  /* 0x0000000905077c10 */ /* 0x000fca000a7ea40e */
[----:B------:R-:W2:Y:S02]  /*5c30*/  LDG.E.U8 R6, desc[UR36][R6.64] ;  /* 0x0000002406067981 */ /* 0x000ea4000c1e1100 */
[----:B--2---:R-:W-:-:S13]  /*5c40*/  ISETP.NE.AND P4, PT, R6, RZ, PT ;  /* 0x000000ff0600720c */ /* 0x004fda0003f85270 */
[----:B------:R-:W-:Y:S01]  /*5c50*/  @P4 IMAD.MOV.U32 R5, RZ, RZ, RZ ;  /* 0x000000ffff054224 */ /* 0x000fe200078e00ff */
[----:B------:R-:W-:Y:S06]  /*5c60*/  @P4 BRA `(.L_x_68) ;  /* 0x0000000000104947 */ /* 0x000fec0003800000 */
.L_x_67:
[----:B------:R-:W1:Y:S02]  /*5c70*/  LDS R5, [R12] ;  /* 0x000000000c057984 */ /* 0x000e640000000800 */
[----:B-1----:R-:W-:-:S04]  /*5c80*/  FADD.FTZ R5, -R13, R5 ;  /* 0x000000050d057221 */ /* 0x002fc80000010100 */
[----:B------:R-:W-:-:S06]  /*5c90*/  FMUL.FTZ R5, R5, 1.4426950216293334961 ;  /* 0x3fb8aa3b05057820 */ /* 0x000fcc0000410000 */
[----:B------:R-:W0:Y:S02]  /*5ca0*/  MUFU.EX2 R5, R5 ;  /* 0x0000000500057308 */ /* 0x000e240000000800 */
.L_x_68:
[----:B------:R-:W-:Y:S05]  /*5cb0*/  BSYNC B2 ;  /* 0x0000000000027941 */ /* 0x000fea0003800000 */
.L_x_66:
[----:B0-----:R2:W-:Y:S01]  /*5cc0*/  STS [R12], R5 ;  /* 0x000000050c007388 */ /* 0x0015e20000000800 */
[----:B------:R-:W-:Y:S01]  /*5cd0*/  FADD.FTZ R8, R5, R8 ;  /* 0x0000000805087221 */ /* 0x000fe20000010000 */
[----:B------:R-:W-:Y:S01]  /*5ce0*/  IADD3 R10, R10, 0x100, RZ ;  /* 0x000001000a0a7810 */ /* 0x000fe20007ffe0ff */
[----:B------:R-:W-:Y:S06]  /*5cf0*/  @P3 BRA `(.L_x_69) ;  /* 0xfffffffc00a03947 */ /* 0x000fec000383ffff */
.L_x_65:
[----:B------:R-:W-:Y:S05]  /*5d00*/  BSYNC B1 ;  /* 0x0000000000017941 */ /* 0x000fea0003800000 */
.L_x_64:
[----:B------:R-:W-:-:S13]  /*5d10*/  ISETP.GE.U32.AND P0, PT, R0, 0x300, PT ;  /* 0x000003000000780c */ /* 0x000fda0003f06070 */
[----:B------:R-:W-:Y:S05]  /*5d20*/  @!P0 BRA `(.L_x_63) ;  /* 0x0000000400088947 */ /* 0x000fea0003800000 */
[----:B------:R-:W-:Y:S02]  /*5d30*/  ULDC.64 UR4, c[0x0][0x2b0] ;  /* 0x0000ac0000047ab9 */ /* 0x000fe40000000a00 */
[----:B------:R-:W-:Y:S01]  /*5d40*/  ISETP.NE.U32.AND P0, PT, RZ, UR4, PT ;  /* 0x00000004ff007c0c */ /* 0x000fe2000bf05070 */
[----:B------:R-:W-:Y:S02]  /*5d50*/  ULDC UR4, c[0x0][0x284] ;  /* 0x0000a10000047ab9 */ /* 0x000fe40000000800 */
[----:B------:R-:W-:Y:S01]  /*5d60*/  IMAD R15, R2, UR4, RZ ;  /* 0x00000004020f7c24 */ /* 0x000fe2000f8e02ff */
[----:B------:R-:W-:-:S04]  /*5d70*/  ISETP.NE.AND.EX P0, PT, RZ, UR5, PT, P0 ;  /* 0x00000005ff007c0c */ /* 0x000fc8000bf05300 */
[----:B--2---:R-:W-:-:S09]  /*5d80*/  SHF.R.S32.HI R12, RZ, 0x1f, R15 ;  /* 0x0000001fff0c7819 */ /* 0x004fd2000001140f */
.L_x_82:
[----:B--2---:R-:W-:Y:S01]  /*5d90*/  SHF.R.S32.HI R3, RZ, 0x1f, R10 ;  /* 0x0000001fff037819 */ /* 0x004fe2000001140a */
[----:B------:R-:W-:Y:S01]  /*5da0*/  BSSY B1, `(.L_x_70) ;  /* 0x0000010000017945 */ /* 0x000fe20003800000 */
[C---:B------:R-:W-:Y:S02]  /*5db0*/  IADD3 R6, P4, P5, R10.reuse, UR10, R15 ;  /* 0x0000000a0a067c10 */ /* 0x040fe4000fd9e00f */
[----:B0-----:R-:W-:Y:S01]  /*5dc0*/  IADD3 R0, -R213, R10, RZ ;  /* 0x0000000ad5007210 */ /* 0x001fe20007ffe1ff */
[----:B------:R-:W-:Y:S01]  /*5dd0*/  VIADD R10, R10, 0x400 ;  /* 0x000004000a0a7836 */ /* 0x000fe20000000000 */
[----:B------:R-:W-:Y:S02]  /*5de0*/  IADD3.X R7, R3, UR11, R12, P4, P5 ;  /* 0x0000000b03077c10 */ /* 0x000fe4000a7ea40c */
[----:B0-----:R-:W-:Y:S02]  /*5df0*/  LEA R5, R0, UR38, 0x2 ;  /* 0x0000002600057c11 */ /* 0x001fe4000f8e10ff */
[----:B------:R-:W-:Y:S01]  /*5e00*/  ISETP.GE.AND P3, PT, R10, R17, PT ;  /* 0x000000110a00720c */ /* 0x000fe20003f66270 */
[----:B------:R-:W-:-:S12]  /*5e10*/  @!P0 BRA `(.L_x_71) ;  /* 0x0000000000108947 */ /* 0x000fd80003800000 */
[----:B------:R-:W2:Y:S02]  /*5e20*/  LDG.E.U8 R0, desc[UR36][R6.64] ;  /* 0x0000002406007981 */ /* 0x000ea4000c1e1100 */
[----:B--2---:R-:W-:-:S13]  /*5e30*/  ISETP.NE.AND P4, PT, R0, RZ, PT ;  /* 0x000000ff0000720c */ /* 0x004fda0003f85270 */
[----:B------:R-:W-:Y:S01]  /*5e40*/  @P4 MOV R3, RZ ;  /* 0x000000ff00034202 */ /* 0x000fe20000000f00 */
[----:B------:R-:W-:Y:S06]  /*5e50*/  @P4 BRA `(.L_x_72) ;  /* 0x0000000000104947 */ /* 0x000fec0003800000 */
.L_x_71:
[----:B------:R-:W1:Y:S02]  /*5e60*/  LDS R0, [R5] ;  /* 0x0000000005007984 */ /* 0x000e640000000800 */
[----:B-1----:R-:W-:-:S04]  /*5e70*/  FADD.FTZ R0, -R13, R0 ;  /* 0x000000000d007221 */ /* 0x002fc80000010100 */
[----:B------:R-:W-:-:S04]  /*5e80*/  FMUL.FTZ R0, R0, 1.4426950216293334961 ;  /* 0x3fb8aa3b00007820 */ /* 0x000fc80000410000 */
[----:B------:R0:W2:Y:S03]  /*5e90*/  MUFU.EX2 R3, R0 ;  /* 0x0000000000037308 */ /* 0x0000a60000000800 */
.L_x_72:
[----:B------:R-:W-:Y:S05]  /*5ea0*/  BSYNC B1 ;  /* 0x0000000000017941 */ /* 0x000fea0003800000 */
.L_x_70:
[----:B--2---:R2:W-:Y:S01]  /*5eb0*/  STS [R5], R3 ;  /* 0x0000000305007388 */ /* 0x0045e20000000800 */
[----:B------:R-:W-:Y:S01]  /*5ec0*/  BSSY B1, `(.L_x_73) ;  /* 0x000000b000017945 */ /* 0x000fe20003800000 */
[----:B------:R-:W-:-:S03]  /*5ed0*/  FADD.FTZ R9, R3, R8 ;  /* 0x0000000803097221 */ /* 0x000fc60000010000 */
[----:B------:R-:W-:Y:S05]  /*5ee0*/  @!P0 BRA `(.L_x_74) ;  /* 0x0000000000108947 */ /* 0x000fea0003800000 */
[----:B0-----:R-:W5:Y:S02]  /*5ef0*/  LDG.E.U8 R0, desc[UR36][R6.64+0x100] ;  /* 0x0001002406007981 */ /* 0x001f64000c1e1100 */
[----:B-----5:R-:W-:-:S13]  /*5f00*/  ISETP.NE.AND P4, PT, R0, RZ, PT ;  /* 0x000000ff0000720c */ /* 0x020fda0003f85270 */
[----:B------:R-:W-:Y:S01]  /*5f10*/  @P4 MOV R0, RZ ;  /* 0x000000ff00004202 */ /* 0x000fe20000000f00 */
[----:B------:R-:W-:Y:S06]  /*5f20*/  @P4 BRA `(.L_x_75) ;  /* 0x0000000000104947 */ /* 0x000fec0003800000 */
.L_x_74:
[----:B0-----:R-:W1:Y:S02]  /*5f30*/  LDS R0, [R5+0x400] ;  /* 0x0004000005007984 */ /* 0x001e640000000800 */
[----:B-1----:R-:W-:-:S04]  /*5f40*/  FADD.FTZ R0, -R13, R0 ;  /* 0x000000000d007221 */ /* 0x002fc80000010100 */
[----:B------:R-:W-:-:S06]  /*5f50*/  FMUL.FTZ R0, R0, 1.4426950216293334961 ;  /* 0x3fb8aa3b00007820 */ /* 0x000fcc0000410000 */
[----:B------:R-:W0:Y:S02]  /*5f60*/  MUFU.EX2 R0, R0 ;  /* 0x0000000000007308 */ /* 0x000e240000000800 */
.L_x_75:
[----:B------:R-:W-:Y:S05]  /*5f70*/  BSYNC B1 ;  /* 0x0000000000017941 */ /* 0x000fea0003800000 */
.L_x_73:
[----:B0-----:R0:W-:Y:S01]  /*5f80*/  STS [R5+0x400], R0 ;  /* 0x0004000005007388 */ /* 0x0011e20000000800 */
[----:B------:R-:W-:Y:S01]  /*5f90*/  BSSY B1, `(.L_x_76) ;  /* 0x000000b000017945 */ /* 0x000fe20003800000 */
[----:B------:R-:W-:-:S03]  /*5fa0*/  FADD.FTZ R9, R9, R0 ;  /* 0x0000000009097221 */ /* 0x000fc60000010000 */
[----:B------:R-:W-:Y:S05]  /*5fb0*/  @!P0 BRA `(.L_x_77) ;  /* 0x0000000000108947 */ /* 0x000fea0003800000 */
[----:B0-----:R-:W5:Y:S02]  /*5fc0*/  LDG.E.U8 R0, desc[UR36][R6.64+0x200] ;  /* 0x0002002406007981 */ /* 0x001f64000c1e1100 */
[----:B-----5:R-:W-:-:S13]  /*5fd0*/  ISETP.NE.AND P4, PT, R0, RZ, PT ;  /* 0x000000ff0000720c */ /* 0x020fda0003f85270 */
[----:B------:R-:W-:Y:S01]  /*5fe0*/  @P4 IMAD.MOV.U32 R0, RZ, RZ, RZ ;  /* 0x000000ffff004224 */ /* 0x000fe200078e00ff */
[----:B------:R-:W-:Y:S06]  /*5ff0*/  @P4 BRA `(.L_x_78) ;  /* 0x0000000000104947 */ /* 0x000fec0003800000 */
.L_x_77:
[----:B0-----:R-:W1:Y:S02]  /*6000*/  LDS R0, [R5+0x800] ;  /* 0x0008000005007984 */ /* 0x001e640000000800 */
[----:B-1----:R-:W-:-:S04]  /*6010*/  FADD.FTZ R0, -R13, R0 ;  /* 0x000000000d007221 */ /* 0x002fc80000010100 */
[----:B------:R-:W-:-:S06]  /*6020*/  FMUL.FTZ R0, R0, 1.4426950216293334961 ;  /* 0x3fb8aa3b00007820 */ /* 0x000fcc0000410000 */
[----:B------:R-:W0:Y:S02]  /*6030*/  MUFU.EX2 R0, R0 ;  /* 0x0000000000007308 */ /* 0x000e240000000800 */
.L_x_78:
[----:B------:R-:W-:Y:S05]  /*6040*/  BSYNC B1 ;  /* 0x0000000000017941 */ /* 0x000fea0003800000 */
.L_x_76:
[----:B0-----:R0:W-:Y:S01]  /*6050*/  STS [R5+0x800], R0 ;  /* 0x0008000005007388 */ /* 0x0011e20000000800 */
[----:B------:R-:W-:Y:S01]  /*6060*/  BSSY B1, `(.L_x_79) ;  /* 0x000000b000017945 */ /* 0x000fe20003800000 */
[----:B------:R-:W-:-:S03]  /*6070*/  FADD.FTZ R9, R9, R0 ;  /* 0x0000000009097221 */ /* 0x000fc60000010000 */
[----:B------:R-:W-:Y:S05]  /*6080*/  @!P0 BRA `(.L_x_80) ;  /* 0x0000000000108947 */ /* 0x000fea0003800000 */
[----:B------:R-:W5:Y:S02]  /*6090*/  LDG.E.U8 R6, desc[UR36][R6.64+0x300] ;  /* 0x0003002406067981 */ /* 0x000f64000c1e1100 */
[----:B-----5:R-:W-:-:S13]  /*60a0*/  ISETP.NE.AND P4, PT, R6, RZ, PT ;  /* 0x000000ff0600720c */ /* 0x020fda0003f85270 */
[----:B0-----:R-:W-:Y:S01]  /*60b0*/  @P4 MOV R0, RZ ;  /* 0x000000ff00004202 */ /* 0x001fe20000000f00 */
[----:B------:R-:W-:Y:S06]  /*60c0*/  @P4 BRA `(.L_x_81) ;  /* 0x0000000000104947 */ /* 0x000fec0003800000 */
.L_x_80:
[----:B0-----:R-:W1:Y:S02]  /*60d0*/  LDS R0, [R5+0xc00] ;  /* 0x000c000005007984 */ /* 0x001e640000000800 */
[----:B-1----:R-:W-:-:S04]  /*60e0*/  FADD.FTZ R0, -R13, R0 ;  /* 0x000000000d007221 */ /* 0x002fc80000010100 */
[----:B------:R-:W-:-:S06]  /*60f0*/  FMUL.FTZ R0, R0, 1.4426950216293334961 ;  /* 0x3fb8aa3b00007820 */ /* 0x000fcc0000410000 */
[----:B------:R-:W0:Y:S02]  /*6100*/  MUFU.EX2 R0, R0 ;  /* 0x0000000000007308 */ /* 0x000e240000000800 */
.L_x_81:
[----:B------:R-:W-:Y:S05]  /*6110*/  BSYNC B1 ;  /* 0x0000000000017941 */ /* 0x000fea0003800000 */
.L_x_79:
[----:B0-----:R0:W-:Y:S01]  /*6120*/  STS [R5+0xc00], R0 ;  /* 0x000c000005007388 */ /* 0x0011e20000000800 */
[----:B------:R-:W-:Y:S01]  /*6130*/  FADD.FTZ R8, R9, R0 ;  /* 0x0000000009087221 */ /* 0x000fe20000010000 */
[----:B------:R-:W-:Y:S06]  /*6140*/  @!P3 BRA `(.L_x_82) ;  /* 0xfffffffc0010b947 */ /* 0x000fec000383ffff */
.L_x_63:
[----:B------:R-:W-:Y:S05]  /*6150*/  BSYNC B0 ;  /* 0x0000000000007941 */ /* 0x000fea0003800000 */
.L_x_62:
[----:B--2---:R-:W2:Y:S01]  /*6160*/  SHFL.BFLY PT, R3, R8, 0x10, 0x1f ;  /* 0x0e001f0008037f89 */ /* 0x004ea200000e0000 */
[----:B------:R-:W-:Y:S01]  /*6170*/  LOP3.LUT P0, R9, R4, 0x1f, RZ, 0xc0, !PT ;  /* 0x0000001f04097812 */ /* 0x000fe2000780c0ff */
[----:B------:R-:W-:-:S03]  /*6180*/  ULDC.U8 UR4, c[0x0][0x31c] ;  /* 0x0000c70000047ab9 */ /* 0x000fc60000000000 */
[----:B------:R-:W-:-:S09]  /*6190*/  ISETP.GT.U32.AND P3, PT, R9, 0x7, PT ;  /* 0x000000070900780c */ /* 0x000fd20003f64070 */
[----:B-1----:R-:W1:Y:S04]  /*61a0*/  @!P0 S2R R13, SR_CgaCtaId ;  /* 0x00000000000d8919 */ /* 0x002e680000008800 */
[----:B------:R-:W5:Y:S01]  /*61b0*/  @!P3 S2R R15, SR_CgaCtaId ;  /* 0x00000000000fb919 */ /* 0x000f620000008800 */
[----:B--2---:R-:W-:Y:S01]  /*61c0*/  FADD.FTZ R3, R3, R8 ;  /* 0x0000000803037221 */ /* 0x004fe20000010000 */
[----:B------:R-:W-:-:S04]  /*61d0*/  @!P0 MOV R8, 0x400 ;  /* 0x0000040000088802 */ /* 0x000fc80000000f00 */
[----:B0-----:R-:W0:Y:S02]  /*61e0*/  SHFL.BFLY PT, R0, R3, 0x8, 0x1f ;  /* 0x0d001f0003007f89 */ /* 0x001e2400000e0000 */
[----:B0-----:R-:W-:Y:S01]  /*61f0*/  FADD.FTZ R0, R3, R0 ;  /* 0x0000000003007221 */ /* 0x001fe20000010000 */
[----:B------:R-:W-:-:S04]  /*6200*/  @!P0 SHF.R.U32.HI R3, RZ, 0x3, R4 ;  /* 0x00000003ff038819 */ /* 0x000fc80000011604 */
[----:B------:R-:W0:Y:S01]  /*6210*/  SHFL.BFLY PT, R5, R0, 0x4, 0x1f ;  /* 0x0c801f0000057f89 */ /* 0x000e2200000e0000 */
[----:B------:R-:W-:Y:S01]  /*6220*/  @!P0 LOP3.LUT R3, R3, 0x1ffffffc, RZ, 0xc0, !PT ;  /* 0x1ffffffc03038812 */ /* 0x000fe200078ec0ff */
[----:B0-----:R-:W-:Y:S01]  /*6230*/  FADD.FTZ R5, R0, R5 ;  /* 0x0000000500057221 */ /* 0x001fe20000010000 */
[----:B-1----:R-:W-:Y:S02]  /*6240*/  @!P0 LEA R0, R13, R8, 0x18 ;  /* 0x000000080d008211 */ /* 0x002fe400078ec0ff */
[----:B------:R-:W-:Y:S02]  /*6250*/  @!P3 MOV R8, 0x400 ;  /* 0x000004000008b802 */ /* 0x000fe40000000f00 */
[----:B------:R-:W0:Y:S01]  /*6260*/  SHFL.BFLY PT, R6, R5, 0x2, 0x1f ;  /* 0x0c401f0005067f89 */ /* 0x000e2200000e0000 */
[----:B------:R-:W-:Y:S02]  /*6270*/  @!P0 IADD3 R0, R3, R0, RZ ;  /* 0x0000000003008210 */ /* 0x000fe40007ffe0ff */
[----:B-----5:R-:W-:-:S05]  /*6280*/  @!P3 LEA R8, R15, R8, 0x18 ;  /* 0x000000080f08b211 */ /* 0x020fca00078ec0ff */
[----:B------:R-:W-:Y:S02]  /*6290*/  @!P3 IMAD R9, R9, 0x4, R8 ;  /* 0x000000040909b824 */ /* 0x000fe400078e0208 */
[----:B0-----:R-:W-:-:S05]  /*62a0*/  FADD.FTZ R6, R5, R6 ;  /* 0x0000000605067221 */ /* 0x001fca0000010000 */
[----:B------:R-:W0:Y:S02]  /*62b0*/  SHFL.BFLY PT, R7, R6, 0x1, 0x1f ;  /* 0x0c201f0006077f89 */ /* 0x000e2400000e0000 */
[----:B0-----:R-:W-:-:S05]  /*62c0*/  FADD.FTZ R7, R6, R7 ;  /* 0x0000000706077221 */ /* 0x001fca0000010000 */
[----:B------:R-:W-:Y:S01]  /*62d0*/  @!P0 STS [R0+0x20], R7 ;  /* 0x0000200700008388 */ /* 0x000fe20000000800 */
[----:B------:R-:W-:Y:S01]  /*62e0*/  BAR.SYNC.DEFER_BLOCKING 0x0 ;  /* 0x0000000000007b1d */ /* 0x000fe20000010000 */
[----:B------:R-:W-:-:S05]  /*62f0*/  ISETP.NE.AND P0, PT, RZ, UR4, PT ;  /* 0x00000004ff007c0c */ /* 0x000fca000bf05270 */
[----:B------:R-:W0:Y:S04]  /*6300*/  @!P3 LDS R7, [R9+0x20] ;  /* 0x000020000907b984 */ /* 0x000e280000000800 */
[----:B0-----:R-:W0:Y:S02]  /*6310*/  SHFL.BFLY PT, R6, R7, 0x4, 0x1f ;  /* 0x0c801f0007067f89 */ /* 0x001e2400000e0000 */
[----:B0-----:R-:W-:-:S05]  /*6320*/  FADD.FTZ R3, R6, R7 ;  /* 0x0000000706037221 */ /* 0x001fca0000010000 */
[----:B------:R-:W0:Y:S02]  /*6330*/  SHFL.BFLY PT, R6, R3, 0x2, 0x1f ;  /* 0x0c401f0003067f89 */ /* 0x000e2400000e0000 */
[----:B0-----:R-:W-:-:S05]  /*6340*/  FADD.FTZ R5, R3, R6 ;  /* 0x0000000603057221 */ /* 0x001fca0000010000 */
[----:B------:R-:W0:Y:S02]  /*6350*/  SHFL.BFLY PT, R6, R5, 0x1, 0x1f ;  /* 0x0c201f0005067f89 */ /* 0x000e2400000e0000 */
[----:B0-----:R-:W-:Y:S01]  /*6360*/  FADD.FTZ R8, R5, R6 ;  /* 0x0000000605087221 */ /* 0x001fe20000010000 */
[----:B------:R-:W-:-:S05]  /*6370*/  CS2R R6, SRZ ;  /* 0x0000000000067805 */ /* 0x000fca000001ff00 */
[----:B------:R-:W0:Y:S02]  /*6380*/  SHFL.IDX PT, R8, R8, RZ, 0x1f ;  /* 0x00001fff08087589 */ /* 0x000e2400000e0000 */
[----:B0-----:R-:W-:-:S04]  /*6390*/  FADD.FTZ R10, R8, 9.9999999747524270788e-07 ;  /* 0x358637bd080a7421 */ /* 0x001fc80000010000 */
[----:B------:R0:W1:Y:S01]  /*63a0*/  MUFU.RCP R15, R10 ;  /* 0x0000000a000f7308 */ /* 0x0000620000001000 */
[----:B------:R-:W-:Y:S05]  /*63b0*/  @!P0 BRA `(.L_x_83) ;  /* 0x0000000000188947 */ /* 0x000fea0003800000 */
[----:B------:R-:W2:Y:S08]  /*63c0*/  LDC R3, c[0x0][0x318] ;  /* 0x0000c600ff037b82 */ /* 0x000eb00000000800 */
[----:B------:R-:W2:Y:S08]  /*63d0*/  LDC R0, c[0x0][0x29c] ;  /* 0x0000a700ff007b82 */ /* 0x000eb00000000800 */
[----:B------:R-:W5:Y:S01]  /*63e0*/  LDC R5, c[0x0][0x284] ;  /* 0x0000a100ff057b82 */ /* 0x000f620000000800 */
[----:B--2---:R-:W-:-:S04]  /*63f0*/  IMAD R18, R18, R3, R0 ;  /* 0x0000000312127224 */ /* 0x004fc800078e0200 */
[----:B-----5:R-:W-:-:S05]  /*6400*/  IMAD R6, R18, R5, RZ ;  /* 0x0000000512067224 */ /* 0x020fca00078e02ff */
[----:B------:R-:W-:-:S07]  /*6410*/  SHF.R.S32.HI R7, RZ, 0x1f, R6 ;  /* 0x0000001fff077819 */ /* 0x000fce0000011406 */
.L_x_83:
[----:B------:R-:W-:Y:S01]  /*6420*/  ULDC.64 UR6, c[0x0][0x310] ;  /* 0x0000c40000067ab9 */ /* 0x000fe20000000a00 */
[----:B------:R-:W-:Y:S01]  /*6430*/  ULDC.64 UR8, c[0x0][0x310] ;  /* 0x0000c40000087ab9 */ /* 0x000fe20000000a00 */
[----:B------:R-:W-:Y:S04]  /*6440*/  BSSY B0, `(.L_x_84) ;  /* 0x0000046000007945 */ /* 0x000fe80003800000 */
[----:B------:R-:W-:Y:S05]  /*6450*/  @P1 BRA `(.L_x_85) ;  /* 0x0000000400101947 */ /* 0x000fea0003800000 */
[-C--:B------:R-:W-:Y:S01]  /*6460*/  LOP3.LUT R0, RZ, R213.reuse, RZ, 0x33, !PT ;  /* 0x000000d5ff007212 */ /* 0x080fe200078e33ff */
[----:B------:R-:W-:Y:S01]  /*6470*/  BSSY B1, `(.L_x_86) ;  /* 0x0000017000017945 */ /* 0x000fe20003800000 */
[C---:B------:R-:W-:Y:S02]  /*6480*/  IADD3 R3, R4.reuse, R213, RZ ;  /* 0x000000d504037210 */ /* 0x040fe40007ffe0ff */
[----:B------:R-:W-:-:S04]  /*6490*/  IADD3 R12, -R4, R17, R0 ;  /* 0x00000011040c7210 */ /* 0x000fc80007ffe100 */
[----:B------:R-:W-:-:S04]  /*64a0*/  LEA.HI R0, R12, 0x1, RZ, 0x18 ;  /* 0x000000010c007811 */ /* 0x000fc800078fc0ff */
[----:B------:R-:W-:-:S13]  /*64b0*/  LOP3.LUT P1, R0, R0, 0x3, RZ, 0xc0, !PT ;  /* 0x0000000300007812 */ /* 0x000fda000782c0ff */
[----:B------:R-:W-:Y:S05]  /*64c0*/  @!P1 BRA `(.L_x_87) ;  /* 0x0000000000449947 */ /* 0x000fea0003800000 */
.L_x_89:
[----:B------:R-:W-:Y:S02]  /*64d0*/  IADD3 R13, R3, -R213, RZ ;  /* 0x800000d5030d7210 */ /* 0x000fe40007ffe0ff */
[----:B------:R-:W-:Y:S02]  /*64e0*/  IADD3 R0, R0, -0x1, RZ ;  /* 0xffffffff00007810 */ /* 0x000fe40007ffe0ff */
[C---:B------:R-:W-:Y:S01]  /*64f0*/  LEA R5, R13.reuse, UR38, 0x2 ;  /* 0x000000260d057c11 */ /* 0x040fe2000f8e10ff */
[----:B-12---:R-:W-:Y:S01]  /*6500*/  IMAD R8, R13, 0x2, R26 ;  /* 0x000000020d087824 */ /* 0x006fe200078e021a */
[----:B------:R-:W-:-:S04]  /*6510*/  ISETP.NE.AND P3, PT, R0, RZ, PT ;  /* 0x000000ff0000720c */ /* 0x000fc80003f65270 */
[----:B------:R-:W1:Y:S02]  /*6520*/  LDS R5, [R5] ;  /* 0x0000000005057984 */ /* 0x000e640000000800 */
[----:B-1----:R-:W-:-:S05]  /*6530*/  FMUL.FTZ R19, R5, R15 ;  /* 0x0000000f05137220 */ /* 0x002fca0000410000 */
[----:B------:R-:W-:-:S05]  /*6540*/  F2FP.F16.F32.PACK_AB R9, RZ, R19 ;  /* 0x00000013ff09723e */ /* 0x000fca00000000ff */
[----:B------:R1:W-:Y:S01]  /*6550*/  STS.U16 [R8], R9 ;  /* 0x0000000908007388 */ /* 0x0003e20000000400 */
[----:B------:R-:W-:Y:S05]  /*6560*/  @!P0 BRA `(.L_x_88) ;  /* 0x0000000000148947 */ /* 0x000fea0003800000 */
[----:B------:R-:W-:-:S04]  /*6570*/  IADD3 R5, P1, R3, R6, RZ ;  /* 0x0000000603057210 */ /* 0x000fc80007f3e0ff */
[----:B0-----:R-:W-:Y:S02]  /*6580*/  LEA.HI.X.SX32 R10, R3, R7, 0x1, P1 ;  /* 0x00000007030a7211 */ /* 0x001fe400008f0eff */
[----:B-1----:R-:W-:-:S04]  /*6590*/  LEA R8, P1, R5, UR6, 0x2 ;  /* 0x0000000605087c11 */ /* 0x002fc8000f8210ff */
[----:B------:R-:W-:-:S05]  /*65a0*/  LEA.HI.X R9, R5, UR7, R10, 0x2, P1 ;  /* 0x0000000705097c11 */ /* 0x000fca00088f140a */
[----:B------:R2:W-:Y:S04]  /*65b0*/  STG.E desc[UR36][R8.64], R19 ;  /* 0x0000001308007986 */ /* 0x0005e8000c101924 */
.L_x_88:
[----:B------:R-:W-:Y:S01]  /*65c0*/  IADD3 R3, R3, 0x100, RZ ;  /* 0x0000010003037810 */ /* 0x000fe20007ffe0ff */
[----:B------:R-:W-:Y:S06]  /*65d0*/  @P3 BRA `(.L_x_89) ;  /* 0xfffffffc00bc3947 */ /* 0x000fec000383ffff */
.L_x_87:
[----:B------:R-:W-:Y:S05]  /*65e0*/  BSYNC B1 ;  /* 0x0000000000017941 */ /* 0x000fea0003800000 */
.L_x_86:
[----:B------:R-:W-:-:S13]  /*65f0*/  ISETP.GE.U32.AND P0, PT, R12, 0x300, PT ;  /* 0x000003000c00780c */ /* 0x000fda0003f06070 */
[----:B------:R-:W-:Y:S05]  /*6600*/  @!P0 BRA `(.L_x_85) ;  /* 0x0000000000a48947 */ /* 0x000fea0003800000 */
[----:B------:R-:W-:Y:S01]  /*6610*/  IMAD R0, R3, 0x2, R25 ;  /* 0x0000000203007824 */ /* 0x000fe200078e0219 */
[C---:B-12---:R-:W-:Y:S02]  /*6620*/  SHF.L.U32 R8, R213.reuse, 0x2, RZ ;  /* 0x00000002d5087819 */ /* 0x046fe400000006ff */
[----:B------:R-:W-:Y:S01]  /*6630*/  ISETP.NE.AND P1, PT, RZ, UR4, PT ;  /* 0x00000004ff007c0c */ /* 0x000fe2000bf25270 */
[----:B------:R-:W-:Y:S01]  /*6640*/  IMAD R0, R213, -0x2, R0 ;  /* 0xfffffffed5007824 */ /* 0x000fe200078e0200 */
[----:B------:R-:W-:-:S03]  /*6650*/  LEA R8, R3, -R8, 0x2 ;  /* 0x8000000803087211 */ /* 0x000fc600078e10ff */
[----:B------:R-:W-:Y:S01]  /*6660*/  VIADD R0, R0, UR38 ;  /* 0x0000002600007c36 */ /* 0x000fe20008000000 */
[----:B------:R-:W-:-:S07]  /*6670*/  IADD3 R5, R8, UR38, RZ ;  /* 0x0000002608057c10 */ /* 0x000fce000fffe0ff */
.L_x_90:
[----:B------:R-:W1:Y:S01]  /*6680*/  LDS R8, [R5] ;  /* 0x0000000005087984 */ /* 0x000e620000000800 */
[----:B0-----:R-:W-:-:S04]  /*6690*/  IADD3 R10, P0, R3, R6, RZ ;  /* 0x00000006030a7210 */ /* 0x001fc80007f1e0ff */
[C---:B------:R-:W-:Y:S02]  /*66a0*/  LEA.HI.X.SX32 R13, R3.reuse, R7, 0x1, P0 ;  /* 0x00000007030d7211 */ /* 0x040fe400000f0eff */
[----:B------:R-:W-:Y:S01]  /*66b0*/  IADD3 R3, R3, 0x400, RZ ;  /* 0x0000040003037810 */ /* 0x000fe20007ffe0ff */
[----:B-1----:R-:W-:-:S05]  /*66c0*/  FMUL.FTZ R19, R8, R15 ;  /* 0x0000000f08137220 */ /* 0x002fca0000410000 */
[----:B------:R-:W-:-:S04]  /*66d0*/  F2FP.F16.F32.PACK_AB R8, RZ, R19 ;  /* 0x00000013ff08723e */ /* 0x000fc800000000ff */
[----:B------:R-:W-:-:S05]  /*66e0*/  PRMT R9, R8, 0x7610, R9 ;  /* 0x0000761008097816 */ /* 0x000fca0000000009 */
[----:B------:R-:W-:Y:S04]  /*66f0*/  STS.U16 [R0], R9 ;  /* 0x0000000900007388 */ /* 0x000fe80000000400 */
[----:B------:R-:W0:Y:S02]  /*6700*/  LDS R8, [R5+0x400] ;  /* 0x0004000005087984 */ /* 0x000e240000000800 */
[----:B0-----:R-:W-:-:S05]  /*6710*/  FMUL.FTZ R21, R8, R15 ;  /* 0x0000000f08157220 */ /* 0x001fca0000410000 */
[----:B------:R-:W-:-:S04]  /*6720*/  F2FP.F16.F32.PACK_AB R8, RZ, R21 ;  /* 0x00000015ff08723e */ /* 0x000fc800000000ff */
[----:B------:R-:W-:-:S05]  /*6730*/  PRMT R12, R8, 0x7610, R12 ;  /* 0x00007610080c7816 */ /* 0x000fca000000000c */
[----:B------:R-:W-:Y:S04]  /*6740*/  STS.U16 [R0+0x200], R12 ;  /* 0x0002000c00007388 */ /* 0x000fe80000000400 */
[----:B------:R-:W0:Y:S02]  /*6750*/  LDS R8, [R5+0x800] ;  /* 0x0008000005087984 */ /* 0x000e240000000800 */
[----:B0-----:R-:W-:-:S05]  /*6760*/  FMUL.FTZ R23, R8, R15 ;  /* 0x0000000f08177220 */ /* 0x001fca0000410000 */
[----:B------:R-:W-:-:S04]  /*6770*/  F2FP.F16.F32.PACK_AB R8, RZ, R23 ;  /* 0x00000017ff08723e */ /* 0x000fc800000000ff */
[----:B------:R-:W-:Y:S02]  /*6780*/  PRMT R14, R8, 0x7610, R14 ;  /* 0x00007610080e7816 */ /* 0x000fe4000000000e */
[----:B------:R-:W-:-:S03]  /*6790*/  LEA R8, P0, R10, UR8, 0x2 ;  /* 0x000000080a087c11 */ /* 0x000fc6000f8010ff */
[----:B------:R-:W-:Y:S04]  /*67a0*/  STS.U16 [R0+0x400], R14 ;  /* 0x0004000e00007388 */ /* 0x000fe80000000400 */
[----:B------:R0:W1:Y:S02]  /*67b0*/  LDS R9, [R5+0xc00] ;  /* 0x000c000005097984 */ /* 0x0000640000000800 */
[----:B0-----:R-:W-:Y:S01]  /*67c0*/  IADD3 R5, R5, 0x1000, RZ ;  /* 0x0000100005057810 */ /* 0x001fe20007ffe0ff */
[----:B-1----:R-:W-:Y:S01]  /*67d0*/  FMUL.FTZ R29, R9, R15 ;  /* 0x0000000f091d7220 */ /* 0x002fe20000410000 */
[----:B------:R-:W-:Y:S02]  /*67e0*/  LEA.HI.X R9, R10, UR9, R13, 0x2, P0 ;  /* 0x000000090a097c11 */ /* 0x000fe400080f140d */
[----:B------:R-:W-:-:S02]  /*67f0*/  ISETP.GE.AND P0, PT, R3, R17, PT ;  /* 0x000000110300720c */ /* 0x000fc40003f06270 */
[----:B------:R-:W-:Y:S01]  /*6800*/  F2FP.F16.F32.PACK_AB R10, RZ, R29 ;  /* 0x0000001dff0a723e */ /* 0x000fe200000000ff */
[----:B------:R-:W-:Y:S03]  /*6810*/  @P1 STG.E desc[UR36][R8.64], R19 ;  /* 0x0000001308001986 */ /* 0x000fe6000c101924 */
[----:B------:R-:W-:Y:S01]  /*6820*/  PRMT R12, R10, 0x7610, R12 ;  /* 0x000076100a0c7816 */ /* 0x000fe2000000000c */
[----:B------:R-:W-:Y:S01]  /*6830*/  @P1 STG.E desc[UR36][R8.64+0x400], R21 ;  /* 0x0004001508001986 */ /* 0x000fe2000c101924 */
[----:B------:R-:W-:-:S03]  /*6840*/  VIADD R10, R0, 0x800 ;  /* 0x00000800000a7836 */ /* 0x000fc60000000000 */
[----:B------:R-:W-:Y:S04]  /*6850*/  @P1 STG.E desc[UR36][R8.64+0x800], R23 ;  /* 0x0008001708001986 */ /* 0x000fe8000c101924 */
[----:B------:R-:W-:Y:S04]  /*6860*/  @P1 STG.E desc[UR36][R8.64+0xc00], R29 ;  /* 0x000c001d08001986 */ /* 0x000fe8000c101924 */
[----:B------:R0:W-:Y:S02]  /*6870*/  STS.U16 [R0+0x600], R12 ;  /* 0x0006000c00007388 */ /* 0x0001e40000000400 */
[----:B0-----:R-:W-:Y:S01]  /*6880*/  MOV R0, R10 ;  /* 0x0000000a00007202 */ /* 0x001fe20000000f00 */
[----:B------:R-:W-:Y:S06]  /*6890*/  @!P0 BRA `(.L_x_90) ;  /* 0xfffffffc00788947 */ /* 0x000fec000383ffff */
.L_x_85:
[----:B------:R-:W-:Y:S05]  /*68a0*/  BSYNC B0 ;  /* 0x0000000000007941 */ /* 0x000fea0003800000 */
.L_x_84:
[----:B------:R-:W5:Y:S01]  /*68b0*/  S2R R23, SR_CTAID.X ;  /* 0x0000000000177919 */ /* 0x000f620000002500 */
[----:B------:R-:W-:Y:S01]  /*68c0*/  SHF.R.S32.HI R3, RZ, 0x1f, R22 ;  /* 0x0000001fff037819 */ /* 0x000fe20000011416 */
[----:B------:R-:W0:Y:S01]  /*68d0*/  S2UR UR5, SR_CgaCtaId ;  /* 0x00000000000579c3 */ /* 0x000e220000008800 */
[----:B-12---:R-:W-:Y:S01]  /*68e0*/  LEA.HI R8, R11, R4, RZ, 0x4 ;  /* 0x000000040b087211 */ /* 0x006fe200078f20ff */
[----:B------:R-:W-:Y:S01]  /*68f0*/  ULDC UR4, c[0x0][0x288] ;  /* 0x0000a20000047ab9 */ /* 0x000fe20000000800 */
[----:B------:R-:W-:Y:S01]  /*6900*/  LEA.HI R0, R3, R22, RZ, 0x4 ;  /* 0x0000001603007211 */ /* 0x000fe200078f20ff */
[----:B------:R-:W-:Y:S01]  /*6910*/  ULDC UR6, c[0x0][0x284] ;  /* 0x0000a10000067ab9 */ /* 0x000fe20000000800 */
[----:B------:R-:W-:Y:S01]  /*6920*/  LOP3.LUT R3, R8, 0xfffffff0, RZ, 0xc0, !PT ;  /* 0xfffffff008037812 */ /* 0x000fe200078ec0ff */
[----:B------:R-:W-:Y:S01]  /*6930*/  IMAD.U32 R63, RZ, RZ, UR6 ;  /* 0x00000006ff3f7e24 */ /* 0x000fe2000f8e00ff */
[----:B------:R-:W-:Y:S01]  /*6940*/  LOP3.LUT R5, R0, 0xfffffff0, RZ, 0xc0, !PT ;  /* 0xfffffff000057812 */ /* 0x000fe200078ec0ff */
[----:B------:R-:W-:Y:S01]  /*6950*/  BSSY B0, `(.L_x_91) ;  /* 0x0000021000007945 */ /* 0x000fe20003800000 */
[----:B------:R-:W-:Y:S01]  /*6960*/  SHF.R.S32.HI R8, RZ, 0x4, R8 ;  /* 0x00000004ff087819 */ /* 0x000fe20000011408 */
[----:B------:R-:W-:Y:S01]  /*6970*/  IMAD.IADD R14, R4, 0x1, -R3 ;  /* 0x00000001040e7824 */ /* 0x000fe200078e0a03 */
[----:B------:R-:W-:-:S02]  /*6980*/  IADD3 R5, R22, -R5, RZ ;  /* 0x8000000516057210 */ /* 0x000fc40007ffe0ff */
[----:B------:R-:W-:Y:S02]  /*6990*/  CS2R R30, SRZ ;  /* 0x00000000001e7805 */ /* 0x000fe4000001ff00 */
[----:B------:R-:W-:Y:S01]  /*69a0*/  MOV R61, UR4 ;  /* 0x00000004003d7c02 */ /* 0x000fe20008000f00 */
[----:B------:R-:W-:Y:S01]  /*69b0*/  UMOV UR4, 0x400 ;  /* 0x0000040000047882 */ /* 0x000fe20000000000 */
[C---:B------:R-:W-:Y:S01]  /*69c0*/  ISETP.GT.OR P0, PT, R14.reuse, 0xd, P2 ;  /* 0x0000000d0e00780c */ /* 0x040fe20001704670 */
[----:B------:R-:W-:Y:S01]  /*69d0*/  UIADD3 UR4, UR4, 0x140, URZ ;  /* 0x0000014004047890 */ /* 0x000fe2000fffe03f */
[----:B------:R-:W-:Y:S02]  /*69e0*/  SHF.L.U32 R21, R14, 0x3, RZ ;  /* 0x000000030e157819 */ /* 0x000fe400000006ff */
[----:B------:R-:W-:Y:S02]  /*69f0*/  CS2R R28, SRZ ;  /* 0x00000000001c7805 */ /* 0x000fe4000001ff00 */
[----:B------:R-:W-:-:S02]  /*6a00*/  ISETP.NE.OR P3, PT, R8, R5, P0 ;  /* 0x000000050800720c */ /* 0x000fc40000765670 */
[----:B------:R-:W-:Y:S01]  /*6a10*/  ISETP.NE.AND P1, PT, R8, R5, PT ;  /* 0x000000050800720c */ /* 0x000fe20003f25270 */
[----:B------:R-:W-:Y:S01]  /*6a20*/  IMAD R33, R20, R63, R21 ;  /* 0x0000003f14217224 */ /* 0x000fe200078e0215 */
[----:B------:R-:W-:Y:S01]  /*6a30*/  ISETP.GT.AND P0, PT, R14, 0xd, PT ;  /* 0x0000000d0e00780c */ /* 0x000fe20003f04270 */
[----:B0-----:R-:W-:-:S03]  /*6a40*/  ULEA UR4, UR5, UR4, 0x18 ;  /* 0x0000000405047291 */ /* 0x001fc6000f8ec03f */
[----:B------:R-:W-:Y:S01]  /*6a50*/  SHF.R.S32.HI R36, RZ, 0x1f, R33 ;  /* 0x0000001fff247819 */ /* 0x000fe20000011421 */
[----:B-----5:R-:W-:Y:S02]  /*6a60*/  IMAD R6, R2, R61, R23 ;  /* 0x0000003d02067224 */ /* 0x020fe400078e0217 */
[----:B------:R-:W-:Y:S02]  /*6a70*/  LEA R35, R14, UR4, 0x4 ;  /* 0x000000040e237c11 */ /* 0x000fe4000f8e20ff */
[----:B------:R-:W-:-:S04]  /*6a80*/  IMAD R10, R6, 0x70, RZ ;  /* 0x00000070060a7824 */ /* 0x000fc800078e02ff */
[----:B------:R-:W-:-:S05]  /*6a90*/  IMAD R10, R10, R63, R21 ;  /* 0x0000003f0a0a7224 */ /* 0x000fca00078e0215 */
[----:B------:R-:W-:Y:S01]  /*6aa0*/  SHF.R.S32.HI R12, RZ, 0x1f, R10 ;  /* 0x0000001fff0c7819 */ /* 0x000fe2000001140a */
[----:B------:R-:W-:Y:S06]  /*6ab0*/  @P3 BRA `(.L_x_92) ;  /* 0x0000000000283947 */ /* 0x000fec0003800000 */
[----:B------:R-:W-:Y:S01]  /*6ac0*/  ULDC.64 UR4, c[0x0][0x240] ;  /* 0x0000900000047ab9 */ /* 0x000fe20000000a00 */
[----:B------:R-:W-:Y:S01]  /*6ad0*/  HFMA2.MMA R31, -RZ, RZ, 0, 0 ;  /* 0x00000000ff1f7435 */ /* 0x000fe200000001ff */
[----:B------:R-:W-:-:S04]  /*6ae0*/  ISETP.NE.U32.AND P3, PT, RZ, UR4, PT ;  /* 0x00000004ff007c0c */ /* 0x000fc8000bf65070 */
[----:B------:R-:W-:-:S13]  /*6af0*/  ISETP.NE.AND.EX P3, PT, RZ, UR5, PT, P3 ;  /* 0x00000005ff007c0c */ /* 0x000fda000bf65330 */
[----:B------:R-:W-:Y:S05]  /*6b00*/  @!P3 BRA `(.L_x_93) ;  /* 0x000000000010b947 */ /* 0x000fea0003800000 */
[----:B------:R-:W0:Y:S01]  /*6b10*/  LDC.64 R28, c[0x0][0x240] ;  /* 0x00009000ff1c7b82 */ /* 0x000e220000000a00 */
[----:B------:R-:W-:-:S04]  /*6b20*/  IMAD R3, R23, 0x70, R21 ;  /* 0x0000007017037824 */ /* 0x000fc800078e0215 */
[----:B0-----:R-:W-:-:S06]  /*6b30*/  IMAD.WIDE R28, R3, 0x2, R28 ;  /* 0x00000002031c7825 */ /* 0x001fcc00078e021c */
[----:B------:R-:W5:Y:S02]  /*6b40*/  LDG.E.128 R28, desc[UR36][R28.64] ;  /* 0x000000241c1c7981 */ /* 0x000f64000c1e1d00 */
.L_x_93:
[----:B-----5:R0:W-:Y:S02]  /*6b50*/  STS.128 [R35], R28 ;  /* 0x0000001c23007388 */ /* 0x0201e40000000c00 */
.L_x_92:
[----:B------:R-:W-:Y:S05]  /*6b60*/  BSYNC B0 ;  /* 0x0000000000007941 */ /* 0x000fea0003800000 */
.L_x_91:
[----:B------:R-:W-:Y:S01]  /*6b70*/  BAR.SYNC.DEFER_BLOCKING 0x0 ;  /* 0x0000000000007b1d */ /* 0x000fe20000010000 */
[----:B------:R-:W-:Y:S01]  /*6b80*/  HFMA2.MMA R34, -RZ, RZ, 0, 0 ;  /* 0x00000000ff227435 */ /* 0x000fe200000001ff */
[----:B------:R-:W-:Y:S01]  /*6b90*/  IMAD.MOV.U32 R0, RZ, RZ, RZ ;  /* 0x000000ffff007224 */ /* 0x000fe200078e00ff */
[----:B------:R-:W-:Y:S01]  /*6ba0*/  HFMA2.MMA R5, -RZ, RZ, 0, 0 ;  /* 0x00000000ff057435 */ /* 0x000fe200000001ff */
[----:B------:R-:W-:Y:S01]  /*6bb0*/  MOV R13, RZ ;  /* 0x000000ff000d7202 */ /* 0x000fe20000000f00 */
[----:B------:R-:W-:Y:S01]  /*6bc0*/  IMAD.MOV.U32 R9, RZ, RZ, RZ ;  /* 0x000000ffff097224 */ /* 0x000fe200078e00ff */
[----:B------:R-:W-:Y:S01]  /*6bd0*/  ULDC UR9, c[0x0][0x284] ;  /* 0x0000a10000097ab9 */ /* 0x000fe20000000800 */
[----:B------:R-:W-:Y:S01]  /*6be0*/  ULDC UR8, c[0x0][0x288] ;  /* 0x0000a20000087ab9 */ /* 0x000fe20000000800 */
[----:B------:R-:W-:Y:S01]  /*6bf0*/  ULDC.64 UR6, c[0x0][0x258] ;  /* 0x0000960000067ab9 */ /* 0x000fe20000000a00 */
[----:B------:R-:W-:Y:S01]  /*6c00*/  ULDC.64 UR10, c[0x0][0x250] ;  /* 0x00009400000a7ab9 */ /* 0x000fe20000000a00 */
[----:B------:R-:W-:Y:S01]  /*6c10*/  BSSY B0, `(.L_x_94) ;  /* 0x00001cf000007945 */ /* 0x000fe20003800000 */
[----:B------:R-:W-:Y:S01]  /*6c20*/  MOV R32, RZ ;  /* 0x000000ff00207202 */ /* 0x000fe20000000f00 */
[----:B------:R-:W-:Y:S01]  /*6c30*/  IMAD.MOV.U32 R3, RZ, RZ, RZ ;  /* 0x000000ffff037224 */ /* 0x000fe200078e00ff */
[----:B------:R-:W-:Y:S01]  /*6c40*/  MOV R20, RZ ;  /* 0x000000ff00147202 */ /* 0x000fe20000000f00 */
[----:B------:R-:W-:Y:S06]  /*6c50*/  @P0 BRA `(.L_x_95) ;  /* 0x0000001c00280947 */ /* 0x000fec0003800000 */
[----:B------:R-:W-:Y:S01]  /*6c60*/  IADD3 R37, R8, R213, RZ ;  /* 0x000000d508257210 */ /* 0x000fe20007ffe0ff */
[----:B------:R-:W-:Y:S01]  /*6c70*/  ULDC.64 UR4, c[0x0][0x250] ;  /* 0x0000940000047ab9 */ /* 0x000fe20000000a00 */
[----:B------:R-:W-:Y:S01]  /*6c80*/  VIMNMX R52, R22, R63, PT ;  /* 0x0000003f16347248 */ /* 0x000fe20003fe0100 */
[----:B------:R-:W-:Y:S01]  /*6c90*/  IMAD.U32 R60, RZ, RZ, UR4 ;  /* 0x00000004ff3c7e24 */ /* 0x000fe2000f8e00ff */
[----:B------:R-:W-:Y:S01]  /*6ca0*/  MOV R55, UR5 ;  /* 0x0000000500377c02 */ /* 0x000fe20008000f00 */
[----:B------:R-:W-:Y:S01]  /*6cb0*/  IMAD R7, R37, 0x70, RZ ;  /* 0x0000007025077824 */ /* 0x000fe200078e02ff */
[----:B------:R-:W-:Y:S01]  /*6cc0*/  BSSY B1, `(.L_x_96) ;  /* 0x00000bb000017945 */ /* 0x000fe20003800000 */
[----:B------:R-:W-:-:S03]  /*6cd0*/  LEA R53, R8, R26, 0x1 ;  /* 0x0000001a08357211 */ /* 0x000fc600078e08ff */
[----:B------:R-:W-:-:S04]  /*6ce0*/  IADD3 R0, P3, R10, R7, RZ ;  /* 0x000000070a007210 */ /* 0x000fc80007f7e0ff */
[----:B------:R-:W-:Y:S02]  /*6cf0*/  LEA.HI.X.SX32 R7, R7, R12, 0x1, P3 ;  /* 0x0000000c07077211 */ /* 0x000fe400018f0eff */
[----:B------:R-:W-:Y:S02]  /*6d00*/  ISETP.GE.AND P3, PT, R37, R52, PT ;  /* 0x000000342500720c */ /* 0x000fe40003f66270 */
[----:B------:R-:W-:-:S04]  /*6d10*/  LEA R18, P4, R0, R60, 0x1 ;  /* 0x0000003c00127211 */ /* 0x000fc800078808ff */
[----:B------:R-:W-:Y:S01]  /*6d20*/  LEA.HI.X R19, R0, R55, R7, 0x1, P4 ;  /* 0x0000003700137211 */ /* 0x000fe200020f0c07 */
[----:B------:R-:W-:-:S06]  /*6d30*/  IMAD.MOV.U32 R0, RZ, RZ, RZ ;  /* 0x000000ffff007224 */ /* 0x000fcc00078e00ff */
[----:B------:R-:W-:Y:S05]  /*6d40*/  @P3 BRA `(.L_x_97) ;  /* 0x0000000800c83947 */ /* 0x000fea0003800000 */
[----:B------:R-:W-:Y:S01]  /*6d50*/  LOP3.LUT R0, RZ, R63, RZ, 0x33, !PT ;  /* 0x0000003fff007212 */ /* 0x000fe200078e33ff */
[----:B------:R-:W1:Y:S01]  /*6d60*/  LDC.64 R38, c[0x0][0x2e8] ;  /* 0x0000ba00ff267b82 */ /* 0x000e620000000a00 */
[----:B------:R-:W-:Y:S01]  /*6d70*/  IADD3 R5, -R17, RZ, RZ ;  /* 0x000000ff11057210 */ /* 0x000fe20007ffe1ff */
[----:B------:R-:W-:Y:S01]  /*6d80*/  IMAD R20, R16, R61, R23 ;  /* 0x0000003d10147224 */ /* 0x000fe200078e0217 */
[----:B------:R-:W-:Y:S01]  /*6d90*/  BSSY B2, `(.L_x_98) ;  /* 0x0000044000027945 */ /* 0x000fe20003800000 */
[----:B------:R-:W-:Y:S01]  /*6da0*/  HFMA2.MMA R9, -RZ, RZ, 0, 0 ;  /* 0x00000000ff097435 */ /* 0x000fe200000001ff */
[----:B------:R-:W-:Y:S01]  /*6db0*/  VIMNMX R5, R0, R5, !PT ;  /* 0x0000000500057248 */ /* 0x000fe20007fe0100 */
[----:B------:R-:W-:Y:S01]  /*6dc0*/  IMAD R3, R20, 0x70, R21 ;  /* 0x0000007014037824 */ /* 0x000fe200078e0215 */
[----:B------:R-:W-:Y:S01]  /*6dd0*/  IADD3 R0, -R213, -0x2, -R8 ;  /* 0xfffffffed5007810 */ /* 0x000fe20007ffe908 */
[----:B------:R-:W-:Y:S01]  /*6de0*/  IMAD.MOV.U32 R20, RZ, RZ, RZ ;  /* 0x000000ffff147224 */ /* 0x000fe200078e00ff */
[----:B------:R-:W-:Y:S01]  /*6df0*/  MOV R7, R37 ;  /* 0x0000002500077202 */ /* 0x000fe20000000f00 */
[----:B------:R-:W-:Y:S01]  /*6e00*/  IMAD.MOV.U32 R34, RZ, RZ, RZ ;  /* 0x000000ffff227224 */ /* 0x000fe200078e00ff */
[----:B------:R-:W-:Y:S01]  /*6e10*/  IADD3 R44, R0, -R5, RZ ;  /* 0x80000005002c7210 */ /* 0x000fe20007ffe0ff */
[----:B------:R-:W-:Y:S01]  /*6e20*/  HFMA2.MMA R0, -RZ, RZ, 0, 0 ;  /* 0x00000000ff007435 */ /* 0x000fe200000001ff */
[----:B------:R-:W-:Y:S01]  /*6e30*/  IMAD.MOV.U32 R5, RZ, RZ, RZ ;  /* 0x000000ffff057224 */ /* 0x000fe200078e00ff */
[----:B------:R-:W-:-:S02]  /*6e40*/  MOV R32, RZ ;  /* 0x000000ff00207202 */ /* 0x000fc40000000f00 */
[----:B------:R-:W-:Y:S02]  /*6e50*/  LOP3.LUT P3, RZ, R44, 0x10, RZ, 0xc0, !PT ;  /* 0x000000102cff7812 */ /* 0x000fe4000786c0ff */
[----:B------:R-:W-:Y:S01]  /*6e60*/  MOV R13, RZ ;  /* 0x000000ff000d7202 */ /* 0x000fe20000000f00 */
[----:B-1----:R-:W-:Y:S01]  /*6e70*/  IMAD.WIDE R38, R3, 0x2, R38 ;  /* 0x0000000203267825 */ /* 0x002fe200078e0226 */
[----:B------:R-:W-:-:S09]  /*6e80*/  HFMA2.MMA R3, -RZ, RZ, 0, 0 ;  /* 0x00000000ff037435 */ /* 0x000fd200000001ff */
[----:B------:R-:W-:Y:S05]  /*6e90*/  @P3 BRA `(.L_x_99) ;  /* 0x0000000000cc3947 */ /* 0x000fea0003800000 */
[----:B------:R-:W-:Y:S01]  /*6ea0*/  IMAD R5, R2, R63, RZ ;  /* 0x0000003f02057224 */ /* 0x000fe200078e02ff */
[----:B------:R-:W-:Y:S01]  /*6eb0*/  SHF.R.S32.HI R0, RZ, 0x1f, R37 ;  /* 0x0000001fff007819 */ /* 0x000fe20000011425 */
[----:B------:R-:W-:-:S03]  /*6ec0*/  ULDC.64 UR4, c[0x0][0x258] ;  /* 0x0000960000047ab9 */ /* 0x000fc60000000a00 */
[----:B------:R-:W-:-:S04]  /*6ed0*/  IADD3 R3, P2, R5, R37, RZ ;  /* 0x0000002505037210 */ /* 0x000fc80007f5e0ff */
[----:B------:R-:W-:Y:S02]  /*6ee0*/  LEA.HI.X.SX32 R0, R5, R0, 0x1, P2 ;  /* 0x0000000005007211 */ /* 0x000fe400010f0eff */
[----:B------:R-:W-:Y:S01]  /*6ef0*/  LEA R40, P2, R3, UR4, 0x2 ;  /* 0x0000000403287c11 */ /* 0x000fe2000f8410ff */
[----:B------:R-:W-:-:S03]  /*6f00*/  ULDC UR4, c[0x0][0x29c] ;  /* 0x0000a70000047ab9 */ /* 0x000fc60000000800 */
[----:B------:R-:W-:-:S05]  /*6f10*/  LEA.HI.X R41, R3, UR5, R0, 0x2, P2 ;  /* 0x0000000503297c11 */ /* 0x000fca00090f1400 */
[----:B------:R-:W2:Y:S02]  /*6f20*/  LDG.E R40, desc[UR36][R40.64] ;  /* 0x0000002428287981 */ /* 0x000ea4000c1e1900 */
[----:B--2---:R-:W-:-:S04]  /*6f30*/  IMAD R0, R40, R61, RZ ;  /* 0x0000003d28007224 */ /* 0x004fc800078e02ff */
[----:B------:R-:W-:-:S04]  /*6f40*/  IMAD R0, R0, R63, R37 ;  /* 0x0000003f00007224 */ /* 0x000fc800078e0225 */
[----:B------:R-:W-:-:S05]  /*6f50*/  IMAD R0, R0, 0x70, RZ ;  /* 0x0000007000007824 */ /* 0x000fca00078e02ff */
[----:B------:R-:W-:-:S04]  /*6f60*/  IADD3 R3, P2, R33, R0, RZ ;  /* 0x0000000021037210 */ /* 0x000fc80007f5e0ff */
[----:B------:R-:W-:Y:S02]  /*6f70*/  LEA.HI.X.SX32 R0, R0, R36, 0x1, P2 ;  /* 0x0000002400007211 */ /* 0x000fe400010f0eff */
[----:B------:R-:W-:-:S04]  /*6f80*/  LEA R42, P2, R3, R60, 0x1 ;  /* 0x0000003c032a7211 */ /* 0x000fc800078408ff */
[----:B------:R-:W-:Y:S02]  /*6f90*/  LEA.HI.X R43, R3, R55, R0, 0x1, P2 ;  /* 0x00000037032b7211 */ /* 0x000fe400010f0c00 */
[----:B------:R-:W1:Y:S04]  /*6fa0*/  LDS.U16 R0, [R53] ;  /* 0x0000000035007984 */ /* 0x000e680000000400 */
[----:B------:R2:W5:Y:S01]  /*6fb0*/  LDG.E.128 R48, desc[UR36][R42.64] ;  /* 0x000000242a307981 */ /* 0x000562000c1e1d00 */
[----:B------:R-:W-:-:S06]  /*6fc0*/  UISETP.NE.AND UP0, UPT, UR4, URZ, UPT ;  /* 0x0000003f0400728c */ /* 0x000fcc000bf05270 */
[----:B------:R-:W-:Y:S01]  /*6fd0*/  PLOP3.LUT P2, PT, PT, PT, UP0, 0x80, 0x0 ;  /* 0x000000000000781c */ /* 0x000fe20003f4f008 */
[----:B-1----:R-:W-:-:S12]  /*6fe0*/  HADD2.F32 R0, -RZ, R0.H0_H0 ;  /* 0x20000000ff007230 */ /* 0x002fd80000004100 */
[----:B--2---:R-:W-:Y:S05]  /*6ff0*/  @P2 BRA `(.L_x_100) ;  /* 0x0000000000302947 */ /* 0x004fea0003800000 */
[----:B------:R-:W-:Y:S01]  /*7000*/  LOP3.LUT P5, RZ, R27, 0x1, RZ, 0xc0, !PT ;  /* 0x000000011bff7812 */ /* 0x000fe200078ac0ff */
[----:B------:R-:W1:-:S12]  /*7010*/  LDS.128 R40, [R35] ;  /* 0x0000000023287984 */ /* 0x000e580000000c00 */
[----:B------:R-:W2:Y:S01]  /*7020*/  @P5 LDG.E.128 R56, desc[UR36][R38.64] ;  /* 0x0000002426385981 */ /* 0x000ea2000c1e1d00 */
[----:B-1---5:R-:W-:Y:S01]  /*7030*/  HFMA2.MMA R48, R48, 1, 1, R40 ;  /* 0x3c003c0030307835 */ /* 0x022fe20000000028 */
[----:B------:R-:W-:Y:S01]  /*7040*/  HADD2 R49, R49, R41 ;  /* 0x0000002931317230 */ /* 0x000fe20000000000 */
[----:B------:R-:W-:Y:S01]  /*7050*/  HFMA2.MMA R50, R50, 1, 1, R42 ;  /* 0x3c003c0032327835 */ /* 0x000fe2000000002a */
[----:B------:R-:W-:-:S04]  /*7060*/  HADD2 R51, R51, R43 ;  /* 0x0000002b33337230 */ /* 0x000fc80000000000 */
[----:B--2---:R-:W-:-:S03]  /*7070*/  @P5 HFMA2.MMA R49, R49, R57, -RZ ;  /* 0x0000003931315235 */ /* 0x004fc600001000ff */
[----:B------:R-:W-:Y:S01]  /*7080*/  @P5 HMUL2 R48, R48, R56 ;  /* 0x0000003830305232 */ /* 0x000fe20000000000 */
[----:B------:R-:W-:Y:S01]  /*7090*/  @P5 HFMA2.MMA R51, R51, R59, -RZ ;  /* 0x0000003b33335235 */ /* 0x000fe200001000ff */
[----:B------:R-:W-:-:S06]  /*70a0*/  @P5 HMUL2 R50, R50, R58 ;  /* 0x0000003a32325232 */ /* 0x000fcc0000000000 */
[----:B------:R1:W-:Y:S04]  /*70b0*/  STG.E.128 desc[UR36][R18.64], R48 ;  /* 0x0000003012007986 */ /* 0x0003e8000c101d24 */
.L_x_100:
[--C-:B-----5:R-:W-:Y:S02]  /*70c0*/  HADD2.F32 R41, -RZ, R48.reuse.H0_H0 ;  /* 0x20000030ff297230 */ /* 0x120fe40000004100 */
[----:B------:R-:W-:Y:S02]  /*70d0*/  HADD2.F32 R3, -RZ, R48.H1_H1 ;  /* 0x30000030ff037230 */ /* 0x000fe40000004100 */
[--C-:B------:R-:W-:Y:S02]  /*70e0*/  HADD2.F32 R5, -RZ, R49.reuse.H0_H0 ;  /* 0x20000031ff057230 */ /* 0x100fe40000004100 */
[C---:B------:R-:W-:Y:S01]  /*70f0*/  FFMA.FTZ R20, R0.reuse, R41, RZ ;  /* 0x0000002900147223 */ /* 0x040fe200000100ff */
[----:B------:R-:W-:Y:S02]  /*7100*/  HADD2.F32 R7, -RZ, R49.H1_H1 ;  /* 0x30000031ff077230 */ /* 0x000fe40000004100 */
[----:B------:R-:W-:Y:S01]  /*7110*/  FFMA.FTZ R3, R0, R3, RZ ;  /* 0x0000000300037223 */ /* 0x000fe200000100ff */
[----:B------:R-:W-:-:S02]  /*7120*/  HADD2.F32 R9, -RZ, R50.H0_H0 ;  /* 0x20000032ff097230 */ /* 0x000fc40000004100 */
[C---:B------:R-:W-:Y:S01]  /*7130*/  FFMA.FTZ R5, R0.reuse, R5, RZ ;  /* 0x0000000500057223 */ /* 0x040fe200000100ff */
[----:B------:R-:W-:Y:S02]  /*7140*/  HADD2.F32 R11, -RZ, R50.H1_H1 ;  /* 0x30000032ff0b7230 */ /* 0x000fe40000004100 */
[C---:B------:R-:W-:Y:S01]  /*7150*/  FFMA.FTZ R32, R0.reuse, R7, RZ ;  /* 0x0000000700207223 */ /* 0x040fe200000100ff */
[--C-:B------:R-:W-:Y:S02]  /*7160*/  HADD2.F32 R13, -RZ, R51.reuse.H0_H0 ;  /* 0x20000033ff0d7230 */ /* 0x100fe40000004100 */
[C---:B------:R-:W-:Y:S01]  /*7170*/  FFMA.FTZ R9, R0.reuse, R9, RZ ;  /* 0x0000000900097223 */ /* 0x040fe200000100ff */
[----:B------:R-:W-:Y:S02]  /*7180*/  HADD2.F32 R15, -RZ, R51.H1_H1 ;  /* 0x30000033ff0f7230 */ /* 0x000fe40000004100 */
[----:B------:R-:W-:Y:S01]  /*7190*/  FFMA.FTZ R34, R0, R11, RZ ;  /* 0x0000000b00227223 */ /* 0x000fe200000100ff */
[----:B------:R-:W-:-:S02]  /*71a0*/  VIADD R7, R37, 0x10 ;  /* 0x0000001025077836 */ /* 0x000fc40000000000 */
[C---:B------:R-:W-:Y:S01]  /*71b0*/  FFMA.FTZ R13, R0.reuse, R13, RZ ;  /* 0x0000000d000d7223 */ /* 0x040fe200000100ff */
[----:B------:R-:W-:-:S07]  /*71c0*/  FFMA.FTZ R0, R0, R15, RZ ;  /* 0x0000000f00007223 */ /* 0x000fce00000100ff */
.L_x_99:
[----:B------:R-:W-:Y:S05]  /*71d0*/  BSYNC B2 ;  /* 0x0000000000027941 */ /* 0x000fea0003800000 */
.L_x_98:
[----:B------:R-:W-:-:S13]  /*71e0*/  LOP3.LUT P3, RZ, R44, 0xfffffff0, RZ, 0xc0, !PT ;  /* 0xfffffff02cff7812 */ /* 0x000fda000786c0ff */
[----:B------:R-:W-:Y:S05]  /*71f0*/  @!P3 BRA `(.L_x_97) ;  /* 0x00000004009cb947 */ /* 0x000fea0003800000 */
[----:B------:R-:W-:Y:S01]  /*7200*/  ULDC UR4, c[0x0][0x29c] ;  /* 0x0000a70000047ab9 */ /* 0x000fe20000000800 */
[----:B------:R-:W-:Y:S01]  /*7210*/  IMAD R66, R2, R63, RZ ;  /* 0x0000003f02427224 */ /* 0x000fe200078e02ff */
[----:B------:R-:W-:-:S06]  /*7220*/  UISETP.NE.AND UP0, UPT, UR4, URZ, UPT ;  /* 0x0000003f0400728c */ /* 0x000fcc000bf05270 */
[----:B------:R-:W-:-:S13]  /*7230*/  PLOP3.LUT P2, PT, PT, PT, UP0, 0x80, 0x0 ;  /* 0x000000000000781c */ /* 0x000fda0003f4f008 */
.L_x_103:
[----:B------:R-:W-:Y:S02]  /*7240*/  SHF.R.S32.HI R11, RZ, 0x1f, R7 ;  /* 0x0000001fff0b7819 */ /* 0x000fe40000011407 */
[C---:B------:R-:W-:Y:S02]  /*7250*/  IADD3 R15, P3, R66.reuse, R7, RZ ;  /* 0x00000007420f7210 */ /* 0x040fe40007f7e0ff */
[----:B------:R-:W-:Y:S02]  /*7260*/  LOP3.LUT P5, RZ, R27, 0x1, RZ, 0xc0, !PT ;  /* 0x000000011bff7812 */ /* 0x000fe400078ac0ff */
[----:B------:R-:W-:Y:S02]  /*7270*/  LEA.HI.X.SX32 R40, R66, R11, 0x1, P3 ;  /* 0x0000000b42287211 */ /* 0x000fe400018f0eff */
[----:B-1----:R-:W-:-:S04]  /*7280*/  LEA R48, P3, R15, UR6, 0x2 ;  /* 0x000000060f307c11 */ /* 0x002fc8000f8610ff */
[----:B------:R-:W-:-:S05]  /*7290*/  LEA.HI.X R49, R15, UR7, R40, 0x2, P3 ;  /* 0x000000070f317c11 */ /* 0x000fca00098f1428 */
[----:B------:R-:W2:Y:S01]  /*72a0*/  LDG.E R11, desc[UR36][R48.64] ;  /* 0x00000024300b7981 */ /* 0x000ea2000c1e1900 */
[----:B------:R-:W-:Y:S01]  /*72b0*/  MOV R61, UR8 ;  /* 0x00000008003d7c02 */ /* 0x000fe20008000f00 */
[----:B------:R-:W-:Y:S01]  /*72c0*/  IMAD.U32 R55, RZ, RZ, UR11 ;  /* 0x0000000bff377e24 */ /* 0x000fe2000f8e00ff */
[----:B------:R-:W-:Y:S02]  /*72d0*/  MOV R63, UR9 ;  /* 0x00000009003f7c02 */ /* 0x000fe40008000f00 */
[----:B------:R-:W-:Y:S01]  /*72e0*/  MOV R60, UR10 ;  /* 0x0000000a003c7c02 */ /* 0x000fe20008000f00 */
[----:B--2---:R-:W-:Y:S02]  /*72f0*/  IMAD R40, R11, R61, RZ ;  /* 0x0000003d0b287224 */ /* 0x004fe400078e02ff */
[----:B------:R-:W-:Y:S02]  /*7300*/  IMAD R11, R7, 0x70, RZ ;  /* 0x00000070070b7824 */ /* 0x000fe400078e02ff */
[----:B------:R-:W-:-:S03]  /*7310*/  IMAD R40, R40, R63, R7 ;  /* 0x0000003f28287224 */ /* 0x000fc600078e0207 */
[----:B------:R-:W-:Y:S01]  /*7320*/  IADD3 R15, P4, R10, R11, RZ ;  /* 0x0000000b0a0f7210 */ /* 0x000fe20007f9e0ff */
[----:B------:R-:W-:-:S03]  /*7330*/  IMAD R40, R40, 0x70, RZ ;  /* 0x0000007028287824 */ /* 0x000fc600078e02ff */
[----:B------:R-:W-:Y:S02]  /*7340*/  LEA.HI.X.SX32 R42, R11, R12, 0x1, P4 ;  /* 0x0000000c0b2a7211 */ /* 0x000fe400020f0eff */
[----:B------:R-:W-:Y:S02]  /*7350*/  IADD3 R41, P3, R33, R40, RZ ;  /* 0x0000002821297210 */ /* 0x000fe40007f7e0ff */
[----:B------:R-:W-:Y:S02]  /*7360*/  LEA R50, P4, R15, R60, 0x1 ;  /* 0x0000003c0f327211 */ /* 0x000fe400078808ff */
[----:B------:R-:W-:Y:S02]  /*7370*/  LEA.HI.X.SX32 R40, R40, R36, 0x1, P3 ;  /* 0x0000002428287211 */ /* 0x000fe400018f0eff */
[----:B------:R-:W-:Y:S02]  /*7380*/  LEA R44, P3, R41, R60, 0x1 ;  /* 0x0000003c292c7211 */ /* 0x000fe400078608ff */
[----:B------:R-:W-:-:S02]  /*7390*/  LEA.HI.X R51, R15, R55, R42, 0x1, P4 ;  /* 0x000000370f337211 */ /* 0x000fc400020f0c2a */
[----:B------:R-:W-:-:S06]  /*73a0*/  LEA.HI.X R45, R41, R55, R40, 0x1, P3 ;  /* 0x00000037292d7211 */ /* 0x000fcc00018f0c28 */
[----:B------:R-:W5:Y:S01]  /*73b0*/  LDG.E.128 R44, desc[UR36][R44.64] ;  /* 0x000000242c2c7981 */ /* 0x000f62000c1e1d00 */
[----:B------:R-:W-:Y:S05]  /*73c0*/  @P2 BRA `(.L_x_101) ;  /* 0x00000000002c2947 */ /* 0x000fea0003800000 */
[----:B------:R-:W2:Y:S04]  /*73d0*/  @P5 LDG.E.128 R56, desc[UR36][R38.64] ;  /* 0x0000002426385981 */ /* 0x000ea8000c1e1d00 */
[----:B------:R-:W1:Y:S02]  /*73e0*/  LDS.128 R40, [R35] ;  /* 0x0000000023287984 */ /* 0x000e640000000c00 */
        /* <DEDUP_REMOVED lines=9> */
.L_x_101:
[----:B------:R-:W2:Y:S01]  /*7480*/  LDG.E R48, desc[UR36][R48.64+0x40] ;  /* 0x0000402430307981 */ /* 0x000ea2000c1e1900 */
[----:B------:R-:W-:Y:S01]  /*7490*/  MOV R11, 0x70 ;  /* 0x00000070000b7802 */ /* 0x000fe20000000f00 */
[----:B--2---:R-:W-:-:S04]  /*74a0*/  IMAD R40, R48, R61, RZ ;  /* 0x0000003d30287224 */ /* 0x004fc800078e02ff */
[----:B------:R-:W-:-:S04]  /*74b0*/  IMAD R40, R40, R63, R7 ;  /* 0x0000003f28287224 */ /* 0x000fc800078e0207 */
[----:B------:R-:W-:-:S05]  /*74c0*/  IMAD R40, R40, R11, 0x700 ;  /* 0x0000070028287424 */ /* 0x000fca00078e020b */
[----:B------:R-:W-:-:S04]  /*74d0*/  IADD3 R11, P3, R33, R40, RZ ;  /* 0x00000028210b7210 */ /* 0x000fc80007f7e0ff */
[----:B------:R-:W-:Y:S02]  /*74e0*/  LEA.HI.X.SX32 R42, R40, R36, 0x1, P3 ;  /* 0x00000024282a7211 */ /* 0x000fe400018f0eff */
[----:B------:R-:W-:-:S04]  /*74f0*/  LEA R40, P3, R11, R60, 0x1 ;  /* 0x0000003c0b287211 */ /* 0x000fc800078608ff */
[----:B------:R-:W-:-:S06]  /*7500*/  LEA.HI.X R41, R11, R55, R42, 0x1, P3 ;  /* 0x000000370b297211 */ /* 0x000fcc00018f0c2a */
[----:B------:R-:W5:Y:S01]  /*7510*/  LDG.E.128 R40, desc[UR36][R40.64] ;  /* 0x0000002428287981 */ /* 0x000f62000c1e1d00 */
[----:B------:R-:W-:Y:S01]  /*7520*/  IADD3 R11, R7, -R213, RZ ;  /* 0x800000d5070b7210 */ /* 0x000fe20007ffe0ff */
[--C-:B-----5:R-:W-:Y:S02]  /*7530*/  HADD2.F32 R54, -RZ, R46.reuse.H0_H0 ;  /* 0x2000002eff367230 */ /* 0x120fe40000004100 */
[----:B------:R-:W-:Y:S01]  /*7540*/  HADD2.F32 R49, -RZ, R46.H1_H1 ;  /* 0x3000002eff317230 */ /* 0x000fe20000004100 */
[----:B------:R-:W-:Y:S01]  /*7550*/  LEA R56, R11, R26, 0x1 ;  /* 0x0000001a0b387211 */ /* 0x000fe200078e08ff */
[----:B------:R-:W-:Y:S02]  /*7560*/  HADD2.F32 R15, -RZ, R44.H0_H0 ;  /* 0x2000002cff0f7230 */ /* 0x000fe40000004100 */
[----:B------:R-:W-:Y:S02]  /*7570*/  HADD2.F32 R48, -RZ, R45.H0_H0 ;  /* 0x2000002dff307230 */ /* 0x000fe40000004100 */
[----:B------:R-:W2:Y:S01]  /*7580*/  LDS.U16 R11, [R56] ;  /* 0x00000000380b7984 */ /* 0x000ea20000000400 */
[----:B-1----:R-:W-:-:S02]  /*7590*/  HADD2.F32 R46, -RZ, R47.H0_H0 ;  /* 0x2000002fff2e7230 */ /* 0x002fc40000004100 */
[----:B------:R-:W-:Y:S02]  /*75a0*/  HADD2.F32 R44, -RZ, R44.H1_H1 ;  /* 0x3000002cff2c7230 */ /* 0x000fe40000004100 */
[----:B------:R-:W-:Y:S02]  /*75b0*/  HADD2.F32 R45, -RZ, R45.H1_H1 ;  /* 0x3000002dff2d7230 */ /* 0x000fe40000004100 */
[----:B------:R-:W-:Y:S02]  /*75c0*/  HADD2.F32 R47, -RZ, R47.H1_H1 ;  /* 0x3000002fff2f7230 */ /* 0x000fe40000004100 */
[----:B--2---:R-:W-:-:S05]  /*75d0*/  HADD2.F32 R11, -RZ, R11.H0_H0 ;  /* 0x2000000bff0b7230 */ /* 0x004fca0000004100 */
[C---:B------:R-:W-:Y:S01]  /*75e0*/  FFMA.FTZ R57, R11.reuse, R15, R20 ;  /* 0x0000000f0b397223 */ /* 0x040fe20000010014 */
[C---:B------:R-:W-:Y:S01]  /*75f0*/  FFMA.FTZ R58, R11.reuse, R44, R3 ;  /* 0x0000002c0b3a7223 */ /* 0x040fe20000010003 */
[C---:B------:R-:W-:Y:S01]  /*7600*/  FFMA.FTZ R48, R11.reuse, R48, R5 ;  /* 0x000000300b307223 */ /* 0x040fe20000010005 */
[C---:B------:R-:W-:Y:S01]  /*7610*/  FFMA.FTZ R32, R11.reuse, R45, R32 ;  /* 0x0000002d0b207223 */ /* 0x040fe20000010020 */
[C---:B------:R-:W-:Y:S01]  /*7620*/  FFMA.FTZ R54, R11.reuse, R54, R9 ;  /* 0x000000360b367223 */ /* 0x040fe20000010009 */
[C---:B------:R-:W-:Y:S01]  /*7630*/  FFMA.FTZ R34, R11.reuse, R49, R34 ;  /* 0x000000310b227223 */ /* 0x040fe20000010022 */
[C---:B------:R-:W-:Y:S01]  /*7640*/  FFMA.FTZ R62, R11.reuse, R46, R13 ;  /* 0x0000002e0b3e7223 */ /* 0x040fe2000001000d */
[----:B------:R-:W-:Y:S01]  /*7650*/  FFMA.FTZ R64, R11, R47, R0 ;  /* 0x0000002f0b407223 */ /* 0x000fe20000010000 */
[----:B------:R-:W-:Y:S06]  /*7660*/  @P2 BRA `(.L_x_102) ;  /* 0x00000000002c2947 */ /* 0x000fec0003800000 */
[----:B------:R-:W2:Y:S04]  /*7670*/  @P5 LDG.E.128 R44, desc[UR36][R38.64] ;  /* 0x00000024262c5981 */ /* 0x000ea8000c1e1d00 */
[----:B------:R-:W1:Y:S02]  /*7680*/  LDS.128 R68, [R35] ;  /* 0x0000000023447984 */ /* 0x000e640000000c00 */
[----:B-1----:R-:W-:Y:S01]  /*7690*/  HFMA2.MMA R40, R40, 1, 1, R68 ;  /* 0x3c003c0028287835 */ /* 0x002fe20000000044 */
        /* <DEDUP_REMOVED lines=8> */
.L_x_102:
[----:B------:R-:W2:Y:S01]  /*7720*/  LDS.U16 R0, [R56+0x20] ;  /* 0x0000200038007984 */ /* 0x000ea20000000400 */
[----:B------:R-:W-:Y:S02]  /*7730*/  VIADD R7, R7, 0x20 ;  /* 0x0000002007077836 */ /* 0x000fe40000000000 */
[--C-:B------:R-:W-:Y:S02]  /*7740*/  HADD2.F32 R3, -RZ, R40.reuse.H0_H0 ;  /* 0x20000028ff037230 */ /* 0x100fe40000004100 */
[----:B------:R-:W-:Y:S01]  /*7750*/  HADD2.F32 R5, -RZ, R40.H1_H1 ;  /* 0x30000028ff057230 */ /* 0x000fe20000004100 */
[----:B------:R-:W-:Y:S01]  /*7760*/  ISETP.GE.AND P3, PT, R7, R52, PT ;  /* 0x000000340700720c */ /* 0x000fe20003f66270 */
[--C-:B------:R-:W-:Y:S02]  /*7770*/  HADD2.F32 R9, -RZ, R41.reuse.H0_H0 ;  /* 0x20000029ff097230 */ /* 0x100fe40000004100 */
[----:B------:R-:W-:Y:S02]  /*7780*/  HADD2.F32 R13, -RZ, R42.H1_H1 ;  /* 0x3000002aff0d7230 */ /* 0x000fe40000004100 */
[----:B-1----:R-:W-:-:S02]  /*7790*/  HADD2.F32 R41, -RZ, R41.H1_H1 ;  /* 0x30000029ff297230 */ /* 0x002fc40000004100 */
[----:B------:R-:W-:Y:S02]  /*77a0*/  HADD2.F32 R11, -RZ, R42.H0_H0 ;  /* 0x2000002aff0b7230 */ /* 0x000fe40000004100 */
[--C-:B------:R-:W-:Y:S02]  /*77b0*/  HADD2.F32 R15, -RZ, R43.reuse.H0_H0 ;  /* 0x2000002bff0f7230 */ /* 0x100fe40000004100 */
        /* <DEDUP_REMOVED lines=10> */
[----:B------:R-:W-:Y:S06]  /*7860*/  @!P3 BRA `(.L_x_103) ;  /* 0xfffffff80074b947 */ /* 0x000fec000383ffff */
.L_x_97:
[----:B------:R-:W-:Y:S05]  /*7870*/  BSYNC B1 ;  /* 0x0000000000017941 */ /* 0x000fea0003800000 */
.L_x_96:
[----:B------:R-:W-:-:S13]  /*7880*/  ISETP.GE.AND P3, PT, R37, R22, PT ;  /* 0x000000162500720c */ /* 0x000fda0003f66270 */
[----:B------:R-:W-:Y:S05]  /*7890*/  @P3 BRA `(.L_x_95) ;  /* 0x0000001000183947 */ /* 0x000fea0003800000 */
[----:B------:R-:W2:Y:S01]  /*78a0*/  LDC.64 R38, c[0x0][0x2e8] ;  /* 0x0000ba00ff267b82 */ /* 0x000ea20000000a00 */
[----:B------:R-:W-:Y:S01]  /*78b0*/  IADD3 R40, -R8, -0x2, R17 ;  /* 0xfffffffe08287810 */ /* 0x000fe20007ffe111 */
[----:B------:R-:W-:Y:S03]  /*78c0*/  BSSY B1, `(.L_x_104) ;  /* 0x0000053000017945 */ /* 0x000fe60003800000 */
[----:B------:R-:W-:Y:S01]  /*78d0*/  IADD3 R7, R40, -R213, RZ ;  /* 0x800000d528077210 */ /* 0x000fe20007ffe0ff */
[----:B------:R-:W-:-:S03]  /*78e0*/  IMAD R40, R16, R61, R23 ;  /* 0x0000003d10287224 */ /* 0x000fc600078e0217 */
[----:B------:R-:W-:Y:S01]  /*78f0*/  LOP3.LUT P3, RZ, R7, 0x10, RZ, 0xc0, !PT ;  /* 0x0000001007ff7812 */ /* 0x000fe2000786c0ff */
[----:B------:R-:W-:-:S04]  /*7900*/  IMAD R11, R40, 0x70, R21 ;  /* 0x00000070280b7824 */ /* 0x000fc800078e0215 */
[----:B--2---:R-:W-:-:S08]  /*7910*/  IMAD.WIDE R38, R11, 0x2, R38 ;  /* 0x000000020b267825 */ /* 0x004fd000078e0226 */
[----:B------:R-:W-:Y:S05]  /*7920*/  @P3 BRA `(.L_x_105) ;  /* 0x0000000400303947 */ /* 0x000fea0003800000 */
[----:B------:R-:W-:Y:S01]  /*7930*/  ISETP.GE.AND P3, PT, R37, R63, PT ;  /* 0x0000003f2500720c */ /* 0x000fe20003f66270 */
[----:B------:R-:W-:-:S12]  /*7940*/  BSSY B2, `(.L_x_106) ;  /* 0x0000049000027945 */ /* 0x000fd80003800000 */
[----:B------:R-:W-:Y:S05]  /*7950*/  @!P3 BRA `(.L_x_107) ;  /* 0x00000004001cb947 */ /* 0x000fea0003800000 */
[----:B------:R-:W-:Y:S01]  /*7960*/  IABS R42, R63 ;  /* 0x0000003f002a7213 */ /* 0x000fe20000000000 */
[----:B------:R-:W-:Y:S01]  /*7970*/  IMAD.MOV.U32 R40, RZ, RZ, RZ ;  /* 0x000000ffff287224 */ /* 0x000fe200078e00ff */
[----:B------:R-:W-:Y:S01]  /*7980*/  IABS R15, R37 ;  /* 0x00000025000f7213 */ /* 0x000fe20000000000 */
[----:B------:R-:W-:Y:S01]  /*7990*/  ULDC.64 UR4, c[0x0][0x258] ;  /* 0x0000960000047ab9 */ /* 0x000fe20000000a00 */
[----:B------:R-:W2:Y:S01]  /*79a0*/  I2F.RP R43, R42 ;  /* 0x0000002a002b7306 */ /* 0x000ea20000209400 */
[----:B------:R-:W-:Y:S01]  /*79b0*/  ISETP.GE.AND P3, PT, R37, RZ, PT ;  /* 0x000000ff2500720c */ /* 0x000fe20003f66270 */
[----:B------:R-:W0:Y:S01]  /*79c0*/  LDS.U16 R53, [R53] ;  /* 0x0000000035357984 */ /* 0x000e220000000400 */
[----:B------:R-:W-:-:S05]  /*79d0*/  ISETP.NE.AND P4, PT, R63, RZ, PT ;  /* 0x000000ff3f00720c */ /* 0x000fca0003f85270 */
[----:B--2---:R-:W2:Y:S02]  /*79e0*/  MUFU.RCP R43, R43 ;  /* 0x0000002b002b7308 */ /* 0x004ea40000001000 */
[----:B--2---:R-:W-:-:S06]  /*79f0*/  IADD3 R41, R43, 0xffffffe, RZ ;  /* 0x0ffffffe2b297810 */ /* 0x004fcc0007ffe0ff */
[----:B------:R-:W2:Y:S02]  /*7a00*/  F2I.FTZ.U32.TRUNC.NTZ R41, R41 ;  /* 0x0000002900297305 */ /* 0x000ea4000021f000 */
        /* <DEDUP_REMOVED lines=8> */
[----:B------:R-:W-:-:S13]  /*7a90*/  ISETP.GT.U32.AND P2, PT, R42, R11, PT ;  /* 0x0000000b2a00720c */ /* 0x000fda0003f44070 */
[----:B------:R-:W-:Y:S01]  /*7aa0*/  @!P2 IADD3 R11, R11, -R42, RZ ;  /* 0x8000002a0b0ba210 */ /* 0x000fe20007ffe0ff */
[----:B------:R-:W-:-:S04]  /*7ab0*/  IMAD R42, R2, R63, RZ ;  /* 0x0000003f022a7224 */ /* 0x000fc800078e02ff */
[----:B------:R-:W-:Y:S01]  /*7ac0*/  @!P3 IMAD.MOV R11, RZ, RZ, -R11 ;  /* 0x000000ffff0bb224 */ /* 0x000fe200078e0a0b */
[----:B------:R-:W-:-:S04]  /*7ad0*/  @!P4 LOP3.LUT R11, RZ, R63, RZ, 0x33, !PT ;  /* 0x0000003fff0bc212 */ /* 0x000fc800078e33ff */
[----:B------:R-:W-:Y:S02]  /*7ae0*/  SHF.R.S32.HI R15, RZ, 0x1f, R11 ;  /* 0x0000001fff0f7819 */ /* 0x000fe4000001140b */
        /* <DEDUP_REMOVED lines=12> */
[----:B------:R-:W-:-:S05]  /*7bb0*/  LEA.HI.X R43, R11, R55, R44, 0x1, P2 ;  /* 0x000000370b2b7211 */ /* 0x000fca00010f0c2c */
[----:B------:R2:W5:Y:S01]  /*7bc0*/  LDG.E.128 R44, desc[UR36][R42.64] ;  /* 0x000000242a2c7981 */ /* 0x000562000c1e1d00 */
[----:B------:R-:W-:Y:S01]  /*7bd0*/  UISETP.NE.AND UP0, UPT, UR4, URZ, UPT ;  /* 0x0000003f0400728c */ /* 0x000fe2000bf05270 */
[----:B0-----:R-:W-:-:S05]  /*7be0*/  HADD2.F32 R11, -RZ, R53.H0_H0 ;  /* 0x20000035ff0b7230 */ /* 0x001fca0000004100 */
[----:B------:R-:W-:-:S13]  /*7bf0*/  PLOP3.LUT P2, PT, PT, PT, UP0, 0x80, 0x0 ;  /* 0x000000000000781c */ /* 0x000fda0003f4f008 */
[----:B--2---:R-:W-:Y:S05]  /*7c00*/  @P2 BRA `(.L_x_108) ;  /* 0x0000000000302947 */ /* 0x004fea0003800000 */
[----:B------:R-:W-:Y:S01]  /*7c10*/  LOP3.LUT P5, RZ, R27, 0x1, RZ, 0xc0, !PT ;  /* 0x000000011bff7812 */ /* 0x000fe200078ac0ff */
[----:B-1----:R-:W0:-:S12]  /*7c20*/  LDS.128 R48, [R35] ;  /* 0x0000000023307984 */ /* 0x002e180000000c00 */
[----:B------:R-:W2:Y:S01]  /*7c30*/  @P5 LDG.E.128 R40, desc[UR36][R38.64] ;  /* 0x0000002426285981 */ /* 0x000ea2000c1e1d00 */
[----:B0----5:R-:W-:Y:S01]  /*7c40*/  HFMA2.MMA R44, R44, 1, 1, R48 ;  /* 0x3c003c002c2c7835 */ /* 0x021fe20000000030 */
        /* <DEDUP_REMOVED lines=8> */
.L_x_108:
[--C-:B-----5:R-:W-:Y:S02]  /*7cd0*/  HADD2.F32 R15, -RZ, R44.reuse.H0_H0 ;  /* 0x2000002cff0f7230 */ /* 0x120fe40000004100 */
[----:B01----:R-:W-:Y:S02]  /*7ce0*/  HADD2.F32 R18, -RZ, R45.H0_H0 ;  /* 0x2000002dff127230 */ /* 0x003fe40000004100 */
[----:B------:R-:W-:Y:S02]  /*7cf0*/  HADD2.F32 R42, -RZ, R47.H0_H0 ;  /* 0x2000002fff2a7230 */ /* 0x000fe40000004100 */
[C---:B------:R-:W-:Y:S01]  /*7d00*/  FFMA.FTZ R20, R11.reuse, R15, R20 ;  /* 0x0000000f0b147223 */ /* 0x040fe20000010014 */
[----:B------:R-:W-:Y:S02]  /*7d10*/  HADD2.F32 R44, -RZ, R44.H1_H1 ;  /* 0x3000002cff2c7230 */ /* 0x000fe40000004100 */
[----:B------:R-:W-:Y:S01]  /*7d20*/  FFMA.FTZ R5, R11, R18, R5 ;  /* 0x000000120b057223 */ /* 0x000fe20000010005 */
[----:B------:R-:W-:-:S02]  /*7d30*/  HADD2.F32 R45, -RZ, R45.H1_H1 ;  /* 0x3000002dff2d7230 */ /* 0x000fc40000004100 */
[C---:B------:R-:W-:Y:S01]  /*7d40*/  FFMA.FTZ R13, R11.reuse, R42, R13 ;  /* 0x0000002a0b0d7223 */ /* 0x040fe2000001000d */
[--C-:B------:R-:W-:Y:S02]  /*7d50*/  HADD2.F32 R40, -RZ, R46.reuse.H0_H0 ;  /* 0x2000002eff287230 */ /* 0x100fe40000004100 */
[C---:B------:R-:W-:Y:S01]  /*7d60*/  FFMA.FTZ R3, R11.reuse, R44, R3 ;  /* 0x0000002c0b037223 */ /* 0x040fe20000010003 */
[----:B------:R-:W-:Y:S02]  /*7d70*/  HADD2.F32 R19, -RZ, R46.H1_H1 ;  /* 0x3000002eff137230 */ /* 0x000fe40000004100 */
[C---:B------:R-:W-:Y:S01]  /*7d80*/  FFMA.FTZ R32, R11.reuse, R45, R32 ;  /* 0x0000002d0b207223 */ /* 0x040fe20000010020 */
[----:B------:R-:W-:Y:S02]  /*7d90*/  HADD2.F32 R47, -RZ, R47.H1_H1 ;  /* 0x3000002fff2f7230 */ /* 0x000fe40000004100 */
[C---:B------:R-:W-:Y:S01]  /*7da0*/  FFMA.FTZ R9, R11.reuse, R40, R9 ;  /* 0x000000280b097223 */ /* 0x040fe20000010009 */
[----:B------:R-:W-:-:S02]  /*7db0*/  FFMA.FTZ R34, R11, R19, R34 ;  /* 0x000000130b227223 */ /* 0x000fc40000010022 */
[----:B------:R-:W-:-:S07]  /*7dc0*/  FFMA.FTZ R0, R11, R47, R0 ;  /* 0x0000002f0b007223 */ /* 0x000fce0000010000 */
.L_x_107:
[----:B------:R-:W-:Y:S05]  /*7dd0*/  BSYNC B2 ;  /* 0x0000000000027941 */ /* 0x000fea0003800000 */
.L_x_106:
[----:B------:R-:W-:-:S07]  /*7de0*/  IADD3 R37, R37, 0x10, RZ ;  /* 0x0000001025257810 */ /* 0x000fce0007ffe0ff */
.L_x_105:
[----:B------:R-:W-:Y:S05]  /*7df0*/  BSYNC B1 ;  /* 0x0000000000017941 */ /* 0x000fea0003800000 */
.L_x_104:
[----:B------:R-:W-:-:S13]  /*7e00*/  LOP3.LUT P3, RZ, R7, 0xfffffff0, RZ, 0xc0, !PT ;  /* 0xfffffff007ff7812 */ /* 0x000fda000786c0ff */
[----:B------:R-:W-:Y:S05]  /*7e10*/  @!P3 BRA `(.L_x_95) ;  /* 0x0000000800b8b947 */ /* 0x000fea0003800000 */
[----:B-1----:R-:W-:Y:S01]  /*7e20*/  LEA R18, R37, R25, 0x1 ;  /* 0x0000001925127211 */ /* 0x002fe200078e08ff */
[----:B------:R-:W-:Y:S01]  /*7e30*/  IMAD.MOV.U32 R11, RZ, RZ, RZ ;  /* 0x000000ffff0b7224 */ /* 0x000fe200078e00ff */
[----:B------:R-:W-:-:S03]  /*7e40*/  MOV R40, 0x70 ;  /* 0x0000007000287802 */ /* 0x000fc60000000f00 */
[----:B------:R-:W-:Y:S02]  /*7e50*/  IMAD R18, R213, -0x2, R18 ;  /* 0xfffffffed5127824 */ /* 0x000fe400078e0212 */
[----:B------:R-:W-:-:S03]  /*7e60*/  IMAD R7, R37, R40, 0x700 ;  /* 0x0000070025077424 */ /* 0x000fc600078e0228 */
[----:B------:R-:W-:-:S07]  /*7e70*/  IADD3 R56, R18, UR38, RZ ;  /* 0x0000002612387c10 */ /* 0x000fce000fffe0ff */
.L_x_115:
[----:B------:R-:W1:Y:S01]  /*7e80*/  LDC R57, c[0x0][0x284] ;  /* 0x0000a100ff397b82 */ /* 0x000e620000000800 */
[----:B------:R-:W-:Y:S01]  /*7e90*/  IADD3 R15, R7, -0x700, RZ ;  /* 0xfffff900070f7810 */ /* 0x000fe20007ffe0ff */
[----:B------:R-:W-:Y:S01]  /*7ea0*/  BSSY B1, `(.L_x_109) ;  /* 0x0000052000017945 */ /* 0x000fe20003800000 */
[----:B------:R-:W-:Y:S02]  /*7eb0*/  IADD3 R25, R56, R11, RZ ;  /* 0x0000000b38197210 */ /* 0x000fe40007ffe0ff */
[----:B------:R-:W-:-:S03]  /*7ec0*/  IADD3 R18, P3, R10, R15, RZ ;  /* 0x0000000f0a127210 */ /* 0x000fc60007f7e0ff */
[----:B------:R-:W2:Y:S01]  /*7ed0*/  LDC.64 R58, c[0x0][0x250] ;  /* 0x00009400ff3a7b82 */ /* 0x000ea20000000a00 */
[----:B------:R-:W-:Y:S02]  /*7ee0*/  LEA.HI.X.SX32 R15, R15, R12, 0x1, P3 ;  /* 0x0000000c0f0f7211 */ /* 0x000fe400018f0eff */
[----:B-1----:R-:W-:Y:S02]  /*7ef0*/  ISETP.GE.AND P3, PT, R37, R57, PT ;  /* 0x000000392500720c */ /* 0x002fe40003f66270 */
[----:B--2---:R-:W-:-:S04]  /*7f00*/  LEA R42, P4, R18, R58, 0x1 ;  /* 0x0000003a122a7211 */ /* 0x004fc800078808ff */
[----:B------:R-:W-:-:S07]  /*7f10*/  LEA.HI.X R43, R18, R59, R15, 0x1, P4 ;  /* 0x0000003b122b7211 */ /* 0x000fce00020f0c0f */
[----:B------:R-:W-:Y:S05]  /*7f20*/  @!P3 BRA `(.L_x_110) ;  /* 0x000000040024b947 */ /* 0x000fea0003800000 */
[----:B------:R-:W-:Y:S01]  /*7f30*/  IABS R40, R57 ;  /* 0x0000003900287213 */ /* 0x000fe20000000000 */
[----:B------:R-:W-:Y:S01]  /*7f40*/  HFMA2.MMA R18, -RZ, RZ, 0, 0 ;  /* 0x00000000ff127435 */ /* 0x000fe200000001ff */
[----:B------:R-:W-:Y:S01]  /*7f50*/  IABS R44, R37 ;  /* 0x00000025002c7213 */ /* 0x000fe20000000000 */
[----:B------:R-:W-:Y:S01]  /*7f60*/  ULDC.64 UR4, c[0x0][0x258] ;  /* 0x0000960000047ab9 */ /* 0x000fe20000000a00 */
[----:B------:R-:W1:Y:S01]  /*7f70*/  I2F.RP R41, R40 ;  /* 0x0000002800297306 */ /* 0x000e620000209400 */
[----:B------:R-:W-:Y:S02]  /*7f80*/  ISETP.GE.AND P3, PT, R37, RZ, PT ;  /* 0x000000ff2500720c */ /* 0x000fe40003f66270 */
[----:B------:R-:W-:-:S05]  /*7f90*/  ISETP.NE.AND P4, PT, R57, RZ, PT ;  /* 0x000000ff3900720c */ /* 0x000fca0003f85270 */
[----:B-1----:R-:W1:Y:S02]  /*7fa0*/  MUFU.RCP R41, R41 ;  /* 0x0000002900297308 */ /* 0x002e640000001000 */
[----:B-1----:R-:W-:-:S06]  /*7fb0*/  VIADD R19, R41, 0xffffffe ;  /* 0x0ffffffe29137836 */ /* 0x002fcc0000000000 */
[----:B------:R-:W1:Y:S02]  /*7fc0*/  F2I.FTZ.U32.TRUNC.NTZ R19, R19 ;  /* 0x0000001300137305 */ /* 0x000e64000021f000 */
[----:B-1----:R-:W-:-:S05]  /*7fd0*/  IADD3 R15, RZ, -R19, RZ ;  /* 0x80000013ff0f7210 */ /* 0x002fca0007ffe0ff */
[----:B------:R-:W-:-:S04]  /*7fe0*/  IMAD R15, R15, R40, RZ ;  /* 0x000000280f0f7224 */ /* 0x000fc800078e02ff */
[----:B------:R-:W-:Y:S01]  /*7ff0*/  IMAD.HI.U32 R15, R19, R15, R18 ;  /* 0x0000000f130f7227 */ /* 0x000fe200078e0012 */
[----:B------:R-:W-:-:S05]  /*8000*/  MOV R18, R44 ;  /* 0x0000002c00127202 */ /* 0x000fca0000000f00 */
[----:B------:R-:W-:-:S04]  /*8010*/  IMAD.HI.U32 R15, R15, R18, RZ ;  /* 0x000000120f0f7227 */ /* 0x000fc800078e00ff */
[----:B------:R-:W-:-:S04]  /*8020*/  IMAD.MOV R15, RZ, RZ, -R15 ;  /* 0x000000ffff0f7224 */ /* 0x000fc800078e0a0f */
[----:B------:R-:W-:-:S05]  /*8030*/  IMAD R15, R40, R15, R18 ;  /* 0x0000000f280f7224 */ /* 0x000fca00078e0212 */
[----:B------:R-:W-:-:S13]  /*8040*/  ISETP.GT.U32.AND P2, PT, R40, R15, PT ;  /* 0x0000000f2800720c */ /* 0x000fda0003f44070 */
[----:B------:R-:W-:-:S04]  /*8050*/  @!P2 IADD3 R15, R15, -R40, RZ ;  /* 0x800000280f0fa210 */ /* 0x000fc80007ffe0ff */
[----:B------:R-:W-:-:S13]  /*8060*/  ISETP.GT.U32.AND P2, PT, R40, R15, PT ;  /* 0x0000000f2800720c */ /* 0x000fda0003f44070 */
[----:B------:R-:W-:Y:S01]  /*8070*/  @!P2 IADD3 R15, R15, -R40, RZ ;  /* 0x800000280f0fa210 */ /* 0x000fe20007ffe0ff */
[----:B------:R-:W-:-:S03]  /*8080*/  IMAD R40, R2, R57, RZ ;  /* 0x0000003902287224 */ /* 0x000fc600078e02ff */
[----:B------:R-:W-:Y:S02]  /*8090*/  @!P3 IADD3 R15, -R15, RZ, RZ ;  /* 0x000000ff0f0fb210 */ /* 0x000fe40007ffe1ff */
        /* <DEDUP_REMOVED lines=8> */
[----:B--2---:R-:W-:Y:S01]  /*8120*/  IMAD R40, R18, UR4, RZ ;  /* 0x0000000412287c24 */ /* 0x004fe2000f8e02ff */
[----:B------:R-:W-:-:S03]  /*8130*/  ULDC UR4, c[0x0][0x29c] ;  /* 0x0000a70000047ab9 */ /* 0x000fc60000000800 */
        /* <DEDUP_REMOVED lines=24> */
.L_x_111:
[--C-:B-----5:R-:W-:Y:S02]  /*82c0*/  HADD2.F32 R48, -RZ, R46.reuse.H0_H0 ;  /* 0x2000002eff307230 */ /* 0x120fe40000004100 */
[----:B------:R-:W-:Y:S02]  /*82d0*/  HADD2.F32 R19, -RZ, R46.H1_H1 ;  /* 0x3000002eff137230 */ /* 0x000fe40000004100 */
[----:B------:R-:W-:Y:S02]  /*82e0*/  HADD2.F32 R18, -RZ, R44.H0_H0 ;  /* 0x2000002cff127230 */ /* 0x000fe40000004100 */
[C---:B------:R-:W-:Y:S01]  /*82f0*/  FFMA.FTZ R9, R15.reuse, R48, R9 ;  /* 0x000000300f097223 */ /* 0x040fe20000010009 */
[----:B------:R-:W-:Y:S02]  /*8300*/  HADD2.F32 R40, -RZ, R45.H0_H0 ;  /* 0x2000002dff287230 */ /* 0x000fe40000004100 */
[----:B------:R-:W-:Y:S01]  /*8310*/  FFMA.FTZ R34, R15, R19, R34 ;  /* 0x000000130f227223 */ /* 0x000fe20000010022 */
[----:B-1----:R-:W-:-:S02]  /*8320*/  HADD2.F32 R46, -RZ, R47.H0_H0 ;  /* 0x2000002fff2e7230 */ /* 0x002fc40000004100 */
[C---:B------:R-:W-:Y:S01]  /*8330*/  FFMA.FTZ R20, R15.reuse, R18, R20 ;  /* 0x000000120f147223 */ /* 0x040fe20000010014 */
[----:B------:R-:W-:Y:S02]  /*8340*/  HADD2.F32 R44, -RZ, R44.H1_H1 ;  /* 0x3000002cff2c7230 */ /* 0x000fe40000004100 */
[C---:B------:R-:W-:Y:S01]  /*8350*/  FFMA.FTZ R5, R15.reuse, R40, R5 ;  /* 0x000000280f057223 */ /* 0x040fe20000010005 */
[----:B------:R-:W-:Y:S02]  /*8360*/  HADD2.F32 R45, -RZ, R45.H1_H1 ;  /* 0x3000002dff2d7230 */ /* 0x000fe40000004100 */
[C---:B------:R-:W-:Y:S01]  /*8370*/  FFMA.FTZ R13, R15.reuse, R46, R13 ;  /* 0x0000002e0f0d7223 */ /* 0x040fe2000001000d */
[----:B------:R-:W-:Y:S02]  /*8380*/  HADD2.F32 R47, -RZ, R47.H1_H1 ;  /* 0x3000002fff2f7230 */ /* 0x000fe40000004100 */
[C---:B------:R-:W-:Y:S01]  /*8390*/  FFMA.FTZ R3, R15.reuse, R44, R3 ;  /* 0x0000002c0f037223 */ /* 0x040fe20000010003 */
[----:B------:R-:W-:-:S02]  /*83a0*/  FFMA.FTZ R32, R15, R45, R32 ;  /* 0x0000002d0f207223 */ /* 0x000fc40000010020 */
[----:B------:R-:W-:-:S07]  /*83b0*/  FFMA.FTZ R0, R15, R47, R0 ;  /* 0x0000002f0f007223 */ /* 0x000fce0000010000 */
.L_x_110:
[----:B------:R-:W-:Y:S05]  /*83c0*/  BSYNC B1 ;  /* 0x0000000000017941 */ /* 0x000fea0003800000 */
.L_x_109:
[----:B------:R-:W-:Y:S01]  /*83d0*/  VIADD R40, R37, 0x10 ;  /* 0x0000001025287836 */ /* 0x000fe20000000000 */
[----:B------:R-:W-:Y:S04]  /*83e0*/  BSSY B1, `(.L_x_112) ;  /* 0x000004c000017945 */ /* 0x000fe80003800000 */
[----:B------:R-:W-:-:S13]  /*83f0*/  ISETP.GE.AND P3, PT, R40, R57, PT ;  /* 0x000000392800720c */ /* 0x000fda0003f66270 */
[----:B------:R-:W-:Y:S05]  /*8400*/  @!P3 BRA `(.L_x_113) ;  /* 0x000000040024b947 */ /* 0x000fea0003800000 */
[-C--:B------:R-:W-:Y:S01]  /*8410*/  IABS R44, R57.reuse ;  /* 0x00000039002c7213 */ /* 0x080fe20000000000 */
[----:B------:R-:W-:Y:S01]  /*8420*/  ULDC.64 UR4, c[0x0][0x258] ;  /* 0x0000960000047ab9 */ /* 0x000fe20000000a00 */
[----:B------:R-:W-:Y:S02]  /*8430*/  MOV R18, RZ ;  /* 0x000000ff00127202 */ /* 0x000fe40000000f00 */
[----:B------:R-:W1:Y:S01]  /*8440*/  I2F.RP R41, R44 ;  /* 0x0000002c00297306 */ /* 0x000e620000209400 */
[----:B------:R-:W-:Y:S02]  /*8450*/  IABS R45, R40 ;  /* 0x00000028002d7213 */ /* 0x000fe40000000000 */
[----:B------:R-:W-:Y:S01]  /*8460*/  ISETP.GE.AND P3, PT, R40, RZ, PT ;  /* 0x000000ff2800720c */ /* 0x000fe20003f66270 */
[----:B------:R-:W-:Y:S01]  /*8470*/  IMAD R40, R2, R57, RZ ;  /* 0x0000003902287224 */ /* 0x000fe200078e02ff */
[----:B------:R-:W-:-:S03]  /*8480*/  ISETP.NE.AND P4, PT, R57, RZ, PT ;  /* 0x000000ff3900720c */ /* 0x000fc60003f85270 */
[----:B-1----:R-:W1:Y:S02]  /*8490*/  MUFU.RCP R41, R41 ;  /* 0x0000002900297308 */ /* 0x002e640000001000 */
[----:B-1----:R-:W-:-:S06]  /*84a0*/  IADD3 R19, R41, 0xffffffe, RZ ;  /* 0x0ffffffe29137810 */ /* 0x002fcc0007ffe0ff */
[----:B------:R-:W1:Y:S02]  /*84b0*/  F2I.FTZ.U32.TRUNC.NTZ R19, R19 ;  /* 0x0000001300137305 */ /* 0x000e64000021f000 */
[----:B-1----:R-:W-:-:S05]  /*84c0*/  IADD3 R15, RZ, -R19, RZ ;  /* 0x80000013ff0f7210 */ /* 0x002fca0007ffe0ff */
[----:B------:R-:W-:-:S04]  /*84d0*/  IMAD R15, R15, R44, RZ ;  /* 0x0000002c0f0f7224 */ /* 0x000fc800078e02ff */
[----:B------:R-:W-:-:S04]  /*84e0*/  IMAD.HI.U32 R15, R19, R15, R18 ;  /* 0x0000000f130f7227 */ /* 0x000fc800078e0012 */
[----:B------:R-:W-:-:S04]  /*84f0*/  IMAD.MOV.U32 R18, RZ, RZ, R45 ;  /* 0x000000ffff127224 */ /* 0x000fc800078e002d */
[----:B------:R-:W-:-:S05]  /*8500*/  IMAD.HI.U32 R15, R15, R18, RZ ;  /* 0x000000120f0f7227 */ /* 0x000fca00078e00ff */
[----:B------:R-:W-:-:S05]  /*8510*/  IADD3 R15, -R15, RZ, RZ ;  /* 0x000000ff0f0f7210 */ /* 0x000fca0007ffe1ff */
[----:B------:R-:W-:-:S05]  /*8520*/  IMAD R15, R44, R15, R18 ;  /* 0x0000000f2c0f7224 */ /* 0x000fca00078e0212 */
[----:B------:R-:W-:-:S13]  /*8530*/  ISETP.GT.U32.AND P2, PT, R44, R15, PT ;  /* 0x0000000f2c00720c */ /* 0x000fda0003f44070 */
[----:B------:R-:W-:-:S04]  /*8540*/  @!P2 IADD3 R15, R15, -R44, RZ ;  /* 0x8000002c0f0fa210 */ /* 0x000fc80007ffe0ff */
[----:B------:R-:W-:-:S13]  /*8550*/  ISETP.GT.U32.AND P2, PT, R44, R15, PT ;  /* 0x0000000f2c00720c */ /* 0x000fda0003f44070 */
[----:B------:R-:W-:-:S05]  /*8560*/  @!P2 IADD3 R15, R15, -R44, RZ ;  /* 0x8000002c0f0fa210 */ /* 0x000fca0007ffe0ff */
        /* <DEDUP_REMOVED lines=17> */
[----:B------:R-:W1:Y:S04]  /*8680*/  LDS.U16 R15, [R25+0x20] ;  /* 0x00002000190f7984 */ /* 0x000e680000000400 */
        /* <DEDUP_REMOVED lines=17> */
.L_x_114:
[--C-:B-1---5:R-:W-:Y:S02]  /*87a0*/  HADD2.F32 R42, -RZ, R46.reuse.H0_H0 ;  /* 0x2000002eff2a7230 */ /* 0x122fe40000004100 */
[----:B------:R-:W-:Y:S02]  /*87b0*/  HADD2.F32 R19, -RZ, R46.H1_H1 ;  /* 0x3000002eff137230 */ /* 0x000fe40000004100 */
[----:B------:R-:W-:Y:S02]  /*87c0*/  HADD2.F32 R18, -RZ, R44.H0_H0 ;  /* 0x2000002cff127230 */ /* 0x000fe40000004100 */
[C---:B------:R-:W-:Y:S01]  /*87d0*/  FFMA.FTZ R9, R15.reuse, R42, R9 ;  /* 0x0000002a0f097223 */ /* 0x040fe20000010009 */
[----:B------:R-:W-:Y:S02]  /*87e0*/  HADD2.F32 R40, -RZ, R45.H0_H0 ;  /* 0x2000002dff287230 */ /* 0x000fe40000004100 */
[----:B------:R-:W-:Y:S01]  /*87f0*/  FFMA.FTZ R34, R15, R19, R34 ;  /* 0x000000130f227223 */ /* 0x000fe20000010022 */
[----:B------:R-:W-:-:S02]  /*8800*/  HADD2.F32 R46, -RZ, R47.H0_H0 ;  /* 0x2000002fff2e7230 */ /* 0x000fc40000004100 */
        /* <DEDUP_REMOVED lines=9> */
.L_x_113:
[----:B------:R-:W-:Y:S05]  /*88a0*/  BSYNC B1 ;  /* 0x0000000000017941 */ /* 0x000fea0003800000 */
.L_x_112:
[----:B------:R-:W-:Y:S02]  /*88b0*/  IADD3 R37, R37, 0x20, RZ ;  /* 0x0000002025257810 */ /* 0x000fe40007ffe0ff */
[----:B------:R-:W-:Y:S02]  /*88c0*/  IADD3 R11, R11, 0x40, RZ ;  /* 0x000000400b0b7810 */ /* 0x000fe40007ffe0ff */
[----:B------:R-:W-:Y:S02]  /*88d0*/  ISETP.GE.AND P3, PT, R37, R22, PT ;  /* 0x000000162500720c */ /* 0x000fe40003f66270 */
[----:B------:R-:W-:-:S11]  /*88e0*/  IADD3 R7, R7, 0xe00, RZ ;  /* 0x00000e0007077810 */ /* 0x000fd60007ffe0ff */
[----:B------:R-:W-:Y:S05]  /*88f0*/  @!P3 BRA `(.L_x_115) ;  /* 0xfffffff40060b947 */ /* 0x000fea000383ffff */
.L_x_95:
[----:B------:R-:W-:Y:S05]  /*8900*/  BSYNC B0 ;  /* 0x0000000000007941 */ /* 0x000fea0003800000 */
.L_x_94:
[----:B------:R-:W-:Y:S01]  /*8910*/  ISETP.GT.OR P1, PT, R14, 0xd, P1 ;  /* 0x0000000d0e00780c */ /* 0x000fe20000f24670 */
[----:B------:R-:W-:-:S12]  /*8920*/  BSSY B0, `(.L_x_116) ;  /* 0x0000036000007945 */ /* 0x000fd80003800000 */
[----:B------:R-:W-:Y:S05]  /*8930*/  @P1 BRA `(.L_x_117) ;  /* 0x0000000000d01947 */ /* 0x000fea0003800000 */
[----:B------:R-:W2:Y:S01]  /*8940*/  LDC.64 R40, c[0x0][0x250] ;  /* 0x00009400ff287b82 */ /* 0x000ea20000000a00 */
[----:B------:R-:W-:-:S04]  /*8950*/  IMAD.MOV.U32 R2, RZ, RZ, 0x70 ;  /* 0x00000070ff027424 */ /* 0x000fc800078e00ff */
[----:B------:R-:W-:-:S05]  /*8960*/  IMAD R17, R17, R2, -0x70 ;  /* 0xffffff9011117424 */ /* 0x000fca00078e0202 */
[----:B------:R-:W-:-:S04]  /*8970*/  IADD3 R2, P1, R10, R17, RZ ;  /* 0x000000110a027210 */ /* 0x000fc80007f3e0ff */
[----:B------:R-:W-:Y:S02]  /*8980*/  LEA.HI.X.SX32 R17, R17, R12, 0x1, P1 ;  /* 0x0000000c11117211 */ /* 0x000fe400008f0eff */
[----:B--2---:R-:W-:-:S04]  /*8990*/  LEA R14, P1, R2, R40, 0x1 ;  /* 0x00000028020e7211 */ /* 0x004fc800078208ff */
[----:B------:R-:W-:-:S05]  /*89a0*/  LEA.HI.X R15, R2, R41, R17, 0x1, P1 ;  /* 0x00000029020f7211 */ /* 0x000fca00008f0c11 */
[----:B------:R2:W5:Y:S01]  /*89b0*/  LDG.E.128 R36, desc[UR36][R14.64] ;  /* 0x000000240e247981 */ /* 0x000562000c1e1d00 */
[----:B------:R-:W-:Y:S01]  /*89c0*/  IADD3 R213, R22, -R213, RZ ;  /* 0x800000d516d57210 */ /* 0x000fe20007ffe0ff */
[----:B------:R-:W-:Y:S03]  /*89d0*/  BSSY B1, `(.L_x_118) ;  /* 0x000001a000017945 */ /* 0x000fe60003800000 */
[----:B------:R-:W-:-:S06]  /*89e0*/  LEA R26, R213, R26, 0x1 ;  /* 0x0000001ad51a7211 */ /* 0x000fcc00078e08ff */
[----:B------:R-:W0:Y:S02]  /*89f0*/  LDS.U16 R26, [R26] ;  /* 0x000000001a1a7984 */ /* 0x000e240000000400 */
[----:B0-----:R-:W-:Y:S01]  /*8a00*/  HADD2.F32 R25, -RZ, R26.H0_H0 ;  /* 0x2000001aff197230 */ /* 0x001fe20000004100 */
[----:B--2---:R-:W-:Y:S06]  /*8a10*/  @P2 BRA `(.L_x_119) ;  /* 0x0000000000542947 */ /* 0x004fec0003800000 */
[----:B------:R-:W-:-:S13]  /*8a20*/  LOP3.LUT P3, RZ, R27, 0x1, RZ, 0xc0, !PT ;  /* 0x000000011bff7812 */ /* 0x000fda000786c0ff */
[----:B------:R-:W0:Y:S08]  /*8a30*/  @P3 LDC R2, c[0x0][0x288] ;  /* 0x0000a200ff023b82 */ /* 0x000e300000000800 */
[----:B------:R-:W2:Y:S01]  /*8a40*/  @P3 LDC.64 R14, c[0x0][0x2e8] ;  /* 0x0000ba00ff0e3b82 */ /* 0x000ea20000000a00 */
[----:B0-----:R-:W-:-:S04]  /*8a50*/  @P3 IMAD R2, R16, R2, R23 ;  /* 0x0000000210023224 */ /* 0x001fc800078e0217 */
[----:B------:R-:W-:-:S04]  /*8a60*/  @P3 IMAD R7, R2, 0x70, R21 ;  /* 0x0000007002073824 */ /* 0x000fc800078e0215 */
[----:B--2---:R-:W-:-:S05]  /*8a70*/  @P3 IMAD.WIDE R14, R7, 0x2, R14 ;  /* 0x00000002070e3825 */ /* 0x004fca00078e020e */
[----:B-1----:R-:W2:Y:S01]  /*8a80*/  @P3 LDG.E.128 R16, desc[UR36][R14.64] ;  /* 0x000000240e103981 */ /* 0x002ea2000c1e1d00 */
[----:B------:R-:W-:Y:S01]  /*8a90*/  IMAD R7, R24, 0x70, RZ ;  /* 0x0000007018077824 */ /* 0x000fe200078e02ff */
[----:B-----5:R-:W-:Y:S01]  /*8aa0*/  HFMA2.MMA R36, R36, 1, 1, R28 ;  /* 0x3c003c0024247835 */ /* 0x020fe2000000001c */
[----:B------:R-:W-:Y:S01]  /*8ab0*/  HADD2 R37, R37, R29 ;  /* 0x0000001d25257230 */ /* 0x000fe20000000000 */
[----:B------:R-:W-:Y:S01]  /*8ac0*/  HFMA2.MMA R38, R38, 1, 1, R30 ;  /* 0x3c003c0026267835 */ /* 0x000fe2000000001e */
[----:B------:R-:W-:Y:S01]  /*8ad0*/  HADD2 R39, R39, R31 ;  /* 0x0000001f27277230 */ /* 0x000fe20000000000 */
[----:B------:R-:W-:-:S04]  /*8ae0*/  IADD3 R2, P1, R10, R7, RZ ;  /* 0x000000070a027210 */ /* 0x000fc80007f3e0ff */
[----:B------:R-:W-:Y:S02]  /*8af0*/  LEA.HI.X.SX32 R7, R7, R12, 0x1, P1 ;  /* 0x0000000c07077211 */ /* 0x000fe400008f0eff */
[----:B------:R-:W-:-:S04]  /*8b00*/  LEA R10, P1, R2, R40, 0x1 ;  /* 0x00000028020a7211 */ /* 0x000fc800078208ff */
[----:B------:R-:W-:Y:S01]  /*8b10*/  LEA.HI.X R11, R2, R41, R7, 0x1, P1 ;  /* 0x00000029020b7211 */ /* 0x000fe200008f0c07 */
[----:B--2---:R-:W-:Y:S01]  /*8b20*/  @P3 HFMA2.MMA R37, R37, R17, -RZ ;  /* 0x0000001125253235 */ /* 0x004fe200001000ff */
[----:B------:R-:W-:Y:S01]  /*8b30*/  @P3 HMUL2 R36, R36, R16 ;  /* 0x0000001024243232 */ /* 0x000fe20000000000 */
[----:B------:R-:W-:Y:S01]  /*8b40*/  @P3 HFMA2.MMA R39, R39, R19, -RZ ;  /* 0x0000001327273235 */ /* 0x000fe200001000ff */
[----:B------:R-:W-:-:S06]  /*8b50*/  @P3 HMUL2 R38, R38, R18 ;  /* 0x0000001226263232 */ /* 0x000fcc0000000000 */
[----:B------:R0:W-:Y:S04]  /*8b60*/  STG.E.128 desc[UR36][R10.64], R36 ;  /* 0x000000240a007986 */ /* 0x0001e8000c101d24 */
.L_x_119:
[----:B------:R-:W-:Y:S05]  /*8b70*/  BSYNC B1 ;  /* 0x0000000000017941 */ /* 0x000fea0003800000 */
.L_x_118:
[--C-:B-----5:R-:W-:Y:S02]  /*8b80*/  HADD2.F32 R2, -RZ, R36.reuse.H0_H0 ;  /* 0x20000024ff027230 */ /* 0x120fe40000004100 */
[----:B0-----:R-:W-:Y:S02]  /*8b90*/  HADD2.F32 R10, -RZ, R37.H0_H0 ;  /* 0x20000025ff0a7230 */ /* 0x001fe40000004100 */
        /* <DEDUP_REMOVED lines=14> */
.L_x_117:
[----:B------:R-:W-:Y:S05]  /*8c80*/  BSYNC B0 ;  /* 0x0000000000007941 */ /* 0x000fea0003800000 */
.L_x_116:
[----:B------:R-:W-:Y:S06]  /*8c90*/  BAR.SYNC.DEFER_BLOCKING 0x0 ;  /* 0x0000000000007b1d */ /* 0x000fec0000010000 */
[----:B------:R-:W-:Y:S05]  /*8ca0*/  @P0 BRA `(.L_x_120) ;  /* 0x00000008001c0947 */ /* 0x000fea0003800000 */
[----:B------:R-:W-:Y:S01]  /*8cb0*/  LOP3.LUT R2, R4, 0xffffff80, RZ, 0xc0, !PT ;  /* 0xffffff8004027812 */ /* 0x000fe200078ec0ff */
[----:B------:R-:W-:Y:S01]  /*8cc0*/  IMAD R8, R8, 0x70, R21 ;  /* 0x0000007008087824 */ /* 0x000fe200078e0215 */
[----:B------:R-:W-:Y:S02]  /*8cd0*/  ISETP.GT.AND P1, PT, R4, 0x3f, PT ;  /* 0x0000003f0400780c */ /* 0x000fe40003f24270 */
[----:B------:R-:W-:Y:S02]  /*8ce0*/  ISETP.NE.AND P6, PT, R2, 0x80, PT ;  /* 0x000000800200780c */ /* 0x000fe40003fc5270 */
[C---:B------:R-:W-:Y:S02]  /*8cf0*/  LOP3.LUT R2, R4.reuse, 0xfffffff0, RZ, 0xc0, !PT ;  /* 0xfffffff004027812 */ /* 0x040fe400078ec0ff */
[C---:B------:R-:W-:Y:S02]  /*8d00*/  LOP3.LUT R7, R4.reuse, 0xffffffc0, RZ, 0xc0, !PT ;  /* 0xffffffc004077812 */ /* 0x040fe400078ec0ff */
[----:B------:R-:W-:-:S02]  /*8d10*/  LOP3.LUT R10, R4, 0xffffffe0, RZ, 0xc0, !PT ;  /* 0xffffffe0040a7812 */ /* 0x000fc400078ec0ff */
[----:B------:R-:W-:Y:S02]  /*8d20*/  ISETP.NE.AND P3, PT, R2, 0x10, PT ;  /* 0x000000100200780c */ /* 0x000fe40003f65270 */
[----:B------:R-:W-:Y:S02]  /*8d30*/  P2R R2, PR, RZ, 0x2 ;  /* 0x00000002ff027803 */ /* 0x000fe40000000000 */
[----:B------:R-:W-:Y:S02]  /*8d40*/  ISETP.NE.AND P5, PT, R7, 0x40, PT ;  /* 0x000000400700780c */ /* 0x000fe40003fa5270 */
[----:B------:R-:W-:Y:S02]  /*8d50*/  ISETP.NE.AND P4, PT, R10, 0x20, PT ;  /* 0x000000200a00780c */ /* 0x000fe40003f85270 */
[----:B------:R-:W-:Y:S02]  /*8d60*/  ISETP.GT.AND P2, PT, R4, 0x7f, PT ;  /* 0x0000007f0400780c */ /* 0x000fe40003f44270 */
[----:B------:R-:W-:-:S02]  /*8d70*/  LEA R8, R8, UR38, 0x1 ;  /* 0x0000002608087c11 */ /* 0x000fc4000f8e08ff */
[----:B------:R-:W-:Y:S01]  /*8d80*/  ISETP.GT.AND P1, PT, R4, 0x1f, PT ;  /* 0x0000001f0400780c */ /* 0x000fe20003f24270 */
[----:B------:R-:W-:-:S12]  /*8d90*/  @P6 BRA `(.L_x_121) ;  /* 0x0000000000146947 */ /* 0x000fd80003800000 */
[----:B------:R-:W-:Y:S02]  /*8da0*/  F2FP.F16.F32.PACK_AB R16, R3, R20 ;  /* 0x000000140310723e */ /* 0x000fe400000000ff */
[----:B------:R-:W-:Y:S02]  /*8db0*/  F2FP.F16.F32.PACK_AB R17, R32, R5 ;  /* 0x000000052011723e */ /* 0x000fe400000000ff */
[----:B-1----:R-:W-:Y:S02]  /*8dc0*/  F2FP.F16.F32.PACK_AB R18, R34, R9 ;  /* 0x000000092212723e */ /* 0x002fe400000000ff */
[----:B------:R-:W-:-:S05]  /*8dd0*/  F2FP.F16.F32.PACK_AB R19, R0, R13 ;  /* 0x0000000d0013723e */ /* 0x000fca00000000ff */
[----:B------:R2:W-:Y:S02]  /*8de0*/  STS.128 [R8+-0x700], R16 ;  /* 0xfff9001008007388 */ /* 0x0005e40000000c00 */
.L_x_121:
[----:B------:R-:W-:Y:S05]  /*8df0*/  WARPSYNC.ALL ;  /* 0x0000000000007948 */ /* 0x000fea0003800000 */
[----:B------:R-:W-:Y:S01]  /*8e00*/  BAR.SYNC.DEFER_BLOCKING 0x0 ;  /* 0x0000000000007b1d */ /* 0x000fe20000010000 */
[----:B------:R-:W-:-:S05]  /*8e10*/  ISETP.GT.AND P6, PT, R4, 0xf, PT ;  /* 0x0000000f0400780c */ /* 0x000fca0003fc4270 */
[----:B------:R-:W-:Y:S04]  /*8e20*/  BSSY B0, `(.L_x_122) ;  /* 0x0000013000007945 */ /* 0x000fe80003800000 */
[----:B------:R-:W-:Y:S05]  /*8e30*/  @P2 BRA `(.L_x_123) ;  /* 0x0000000000442947 */ /* 0x000fea0003800000 */
[----:B-12---:R-:W1:Y:S02]  /*8e40*/  LDS.128 R16, [R8] ;  /* 0x0000000008107984 */ /* 0x006e640000000c00 */
[--C-:B-1----:R-:W-:Y:S02]  /*8e50*/  HADD2.F32 R7, -RZ, R16.reuse.H0_H0 ;  /* 0x20000010ff077230 */ /* 0x102fe40000004100 */
[----:B------:R-:W-:Y:S02]  /*8e60*/  HADD2.F32 R2, -RZ, R17.H0_H0 ;  /* 0x20000011ff027230 */ /* 0x000fe40000004100 */
[----:B------:R-:W-:Y:S02]  /*8e70*/  HADD2.F32 R12, -RZ, R19.H0_H0 ;  /* 0x20000013ff0c7230 */ /* 0x000fe40000004100 */
[----:B------:R-:W-:Y:S01]  /*8e80*/  FADD.FTZ R20, R20, R7 ;  /* 0x0000000714147221 */ /* 0x000fe20000010000 */
[----:B------:R-:W-:Y:S02]  /*8e90*/  HADD2.F32 R16, -RZ, R16.H1_H1 ;  /* 0x30000010ff107230 */ /* 0x000fe40000004100 */
[----:B------:R-:W-:Y:S01]  /*8ea0*/  FADD.FTZ R5, R5, R2 ;  /* 0x0000000205057221 */ /* 0x000fe20000010000 */
[----:B------:R-:W-:-:S02]  /*8eb0*/  HADD2.F32 R17, -RZ, R17.H1_H1 ;  /* 0x30000011ff117230 */ /* 0x000fc40000004100 */
[----:B------:R-:W-:Y:S01]  /*8ec0*/  FADD.FTZ R13, R13, R12 ;  /* 0x0000000c0d0d7221 */ /* 0x000fe20000010000 */
[--C-:B------:R-:W-:Y:S02]  /*8ed0*/  HADD2.F32 R10, -RZ, R18.reuse.H0_H0 ;  /* 0x20000012ff0a7230 */ /* 0x100fe40000004100 */
[----:B------:R-:W-:Y:S01]  /*8ee0*/  FADD.FTZ R3, R3, R16 ;  /* 0x0000001003037221 */ /* 0x000fe20000010000 */
[----:B------:R-:W-:Y:S02]  /*8ef0*/  HADD2.F32 R11, -RZ, R18.H1_H1 ;  /* 0x30000012ff0b7230 */ /* 0x000fe40000004100 */
[----:B------:R-:W-:Y:S01]  /*8f00*/  FADD.FTZ R32, R32, R17 ;  /* 0x0000001120207221 */ /* 0x000fe20000010000 */
[----:B------:R-:W-:Y:S02]  /*8f10*/  HADD2.F32 R19, -RZ, R19.H1_H1 ;  /* 0x30000013ff137230 */ /* 0x000fe40000004100 */
[----:B------:R-:W-:Y:S01]  /*8f20*/  FADD.FTZ R9, R9, R10 ;  /* 0x0000000a09097221 */ /* 0x000fe20000010000 */
[----:B------:R-:W-:-:S02]  /*8f30*/  FADD.FTZ R34, R34, R11 ;  /* 0x0000000b22227221 */ /* 0x000fc40000010000 */
[----:B------:R-:W-:-:S07]  /*8f40*/  FADD.FTZ R0, R0, R19 ;  /* 0x0000001300007221 */ /* 0x000fce0000010000 */
.L_x_123:
[----:B------:R-:W-:Y:S05]  /*8f50*/  BSYNC B0 ;  /* 0x0000000000007941 */ /* 0x000fea0003800000 */
.L_x_122:
[----:B------:R-:W-:Y:S06]  /*8f60*/  BAR.SYNC.DEFER_BLOCKING 0x0 ;  /* 0x0000000000007b1d */ /* 0x000fec0000010000 */
[----:B------:R-:W-:Y:S04]  /*8f70*/  BSSY B0, `(.L_x_124) ;  /* 0x0000007000007945 */ /* 0x000fe80003800000 */
[----:B------:R-:W-:Y:S05]  /*8f80*/  @P5 BRA `(.L_x_125) ;  /* 0x0000000000145947 */ /* 0x000fea0003800000 */
[----:B--2---:R-:W-:Y:S02]  /*8f90*/  F2FP.F16.F32.PACK_AB R16, R3, R20 ;  /* 0x000000140310723e */ /* 0x004fe400000000ff */
[----:B------:R-:W-:Y:S02]  /*8fa0*/  F2FP.F16.F32.PACK_AB R17, R32, R5 ;  /* 0x000000052011723e */ /* 0x000fe400000000ff */
[----:B-1----:R-:W-:Y:S02]  /*8fb0*/  F2FP.F16.F32.PACK_AB R18, R34, R9 ;  /* 0x000000092212723e */ /* 0x002fe400000000ff */
[----:B------:R-:W-:-:S05]  /*8fc0*/  F2FP.F16.F32.PACK_AB R19, R0, R13 ;  /* 0x0000000d0013723e */ /* 0x000fca00000000ff */
[----:B------:R1:W-:Y:S02]  /*8fd0*/  STS.128 [R8+-0x380], R16 ;  /* 0xfffc801008007388 */ /* 0x0003e40000000c00 */
.L_x_125:
[----:B------:R-:W-:Y:S05]  /*8fe0*/  BSYNC B0 ;  /* 0x0000000000007941 */ /* 0x000fea0003800000 */
.L_x_124:
[----:B------:R-:W-:Y:S01]  /*8ff0*/  BAR.SYNC.DEFER_BLOCKING 0x0 ;  /* 0x0000000000007b1d */ /* 0x000fe20000010000 */
[----:B------:R-:W-:-:S05]  /*9000*/  ISETP.GT.AND P2, PT, R4, 0x3f, PT ;  /* 0x0000003f0400780c */ /* 0x000fca0003f44270 */
[----:B------:R-:W-:Y:S08]  /*9010*/  BSSY B0, `(.L_x_126) ;  /* 0x0000013000007945 */ /* 0x000ff00003800000 */
        /* <DEDUP_REMOVED lines=18> */
.L_x_127:
[----:B------:R-:W-:Y:S05]  /*9140*/  BSYNC B0 ;  /* 0x0000000000007941 */ /* 0x000fea0003800000 */
.L_x_126:
[----:B------:R-:W-:Y:S06]  /*9150*/  BAR.SYNC.DEFER_BLOCKING 0x0 ;  /* 0x0000000000007b1d */ /* 0x000fec0000010000 */
[----:B------:R-:W-:Y:S04]  /*9160*/  BSSY B0, `(.L_x_128) ;  /* 0x0000007000007945 */ /* 0x000fe80003800000 */
[----:B------:R-:W-:Y:S05]  /*9170*/  @P4 BRA `(.L_x_129) ;  /* 0x0000000000144947 */ /* 0x000fea0003800000 */
[----:B-12---:R-:W-:Y:S02]  /*9180*/  F2FP.F16.F32.PACK_AB R16, R3, R20 ;  /* 0x000000140310723e */ /* 0x006fe400000000ff */
[----:B------:R-:W-:Y:S02]  /*9190*/  F2FP.F16.F32.PACK_AB R17, R32, R5 ;  /* 0x000000052011723e */ /* 0x000fe400000000ff */
[----:B------:R-:W-:Y:S02]  /*91a0*/  F2FP.F16.F32.PACK_AB R18, R34, R9 ;  /* 0x000000092212723e */ /* 0x000fe400000000ff */
[----:B------:R-:W-:-:S05]  /*91b0*/  F2FP.F16.F32.PACK_AB R19, R0, R13 ;  /* 0x0000000d0013723e */ /* 0x000fca00000000ff */
[----:B------:R1:W-:Y:S02]  /*91c0*/  STS.128 [R8+-0x1c0], R16 ;  /* 0xfffe401008007388 */ /* 0x0003e40000000c00 */
.L_x_129:
[----:B------:R-:W-:Y:S05]  /*91d0*/  BSYNC B0 ;  /* 0x0000000000007941 */ /* 0x000fea0003800000 */
.L_x_128:
[----:B------:R-:W-:Y:S06]  /*91e0*/  BAR.SYNC.DEFER_BLOCKING 0x0 ;  /* 0x0000000000007b1d */ /* 0x000fec0000010000 */
        /* <DEDUP_REMOVED lines=19> */
.L_x_131:
[----:B------:R-:W-:Y:S05]  /*9320*/  BSYNC B0 ;  /* 0x0000000000007941 */ /* 0x000fea0003800000 */
.L_x_130:
        /* <DEDUP_REMOVED lines=8> */
.L_x_133:
[----:B------:R-:W-:Y:S05]  /*93b0*/  BSYNC B0 ;  /* 0x0000000000007941 */ /* 0x000fea0003800000 */
.L_x_132:
        /* <DEDUP_REMOVED lines=20> */
.L_x_135:
[----:B------:R-:W-:Y:S05]  /*9500*/  BSYNC B0 ;  /* 0x0000000000007941 */ /* 0x000fea0003800000 */
.L_x_134:
[----:B------:R-:W-:Y:S06]  /*9510*/  BAR.SYNC.DEFER_BLOCKING 0x0 ;  /* 0x0000000000007b1d */ /* 0x000fec0000010000 */
.L_x_120:
[----:B------:R-:W-:-:S04]  /*9520*/  IADD3 R4, R4, 0xf, RZ ;  /* 0x0000000f04047810 */ /* 0x000fc80007ffe0ff */
[----:B------:R-:W-:-:S13]  /*9530*/  ISETP.GT.U32.OR P0, PT, R4, 0x1e, P0 ;  /* 0x0000001e0400780c */ /* 0x000fda0000704470 */
[----:B------:R-:W-:Y:S05]  /*9540*/  @P0 EXIT ;  /* 0x000000000000094d */ /* 0x000fea0003800000 */
[----:B------:R-:W5:Y:S02]  /*9550*/  LDC R2, c[0x0][0x308] ;  /* 0x0000c200ff027b82 */ /* 0x000f640000000800 */
[----:B-----5:R-:W-:-:S13]  /*9560*/  ISETP.NE.AND P0, PT, R2, 0x2, PT ;  /* 0x000000020200780c */ /* 0x020fda0003f05270 */
[----:B------:R-:W-:Y:S05]  /*9570*/  @!P0 BRA `(.L_x_136) ;  /* 0x0000000000308947 */ /* 0x000fea0003800000 */
[----:B------:R-:W5:Y:S01]  /*9580*/  LDC.64 R10, c[0x0][0x210] ;  /* 0x00008400ff0a7b82 */ /* 0x000f620000000a00 */
[----:B------:R-:W-:Y:S01]  /*9590*/  IMAD R21, R6, 0x70, R21 ;  /* 0x0000007006157824 */ /* 0x000fe200078e0215 */
[----:B------:R-:W-:Y:S02]  /*95a0*/  F2FP.F16.F32.PACK_AB R7, R3, R20 ;  /* 0x000000140307723e */ /* 0x000fe400000000ff */
[----:B------:R-:W-:Y:S02]  /*95b0*/  F2FP.F16.F32.PACK_AB R5, R32, R5 ;  /* 0x000000052005723e */ /* 0x000fe400000000ff */
[----:B------:R-:W-:Y:S02]  /*95c0*/  F2FP.F16.F32.PACK_AB R9, R34, R9 ;  /* 0x000000092209723e */ /* 0x000fe400000000ff */
[----:B------:R-:W-:Y:S01]  /*95d0*/  F2FP.F16.F32.PACK_AB R13, R0, R13 ;  /* 0x0000000d000d723e */ /* 0x000fe200000000ff */
[----:B-----5:R-:W-:-:S05]  /*95e0*/  IMAD.WIDE R2, R21, 0x2, R10 ;  /* 0x0000000215027825 */ /* 0x020fca00078e020a */
[----:B------:R-:W-:Y:S04]  /*95f0*/  STG.E desc[UR36][R2.64], R7 ;  /* 0x0000000702007986 */ /* 0x000fe8000c101924 */
[----:B------:R-:W-:Y:S04]  /*9600*/  STG.E desc[UR36][R2.64+0x4], R5 ;  /* 0x0000040502007986 */ /* 0x000fe8000c101924 */
[----:B------:R-:W-:Y:S04]  /*9610*/  STG.E desc[UR36][R2.64+0x8], R9 ;  /* 0x0000080902007986 */ /* 0x000fe8000c101924 */
[----:B------:R-:W-:Y:S01]  /*9620*/  STG.E desc[UR36][R2.64+0xc], R13 ;  /* 0x00000c0d02007986 */ /* 0x000fe2000c101924 */
[----:B------:R-:W-:Y:S05]  /*9630*/  EXIT ;  /* 0x000000000000794d */ /* 0x000fea0003800000 */
.L_x_136:
[----:B------:R-:W5:Y:S01]  /*9640*/  LDC.64 R10, c[0x0][0x300] ;  /* 0x0000c000ff0a7b82 */ /* 0x000f620000000a00 */
[----:B------:R-:W-:Y:S01]  /*9650*/  IMAD R6, R6, 0x70, R21 ;  /* 0x0000007006067824 */ /* 0x000fe200078e0215 */
[----:B------:R-:W-:Y:S01]  /*9660*/  ULDC.64 UR4, c[0x0][0x210] ;  /* 0x0000840000047ab9 */ /* 0x000fe20000000a00 */
[----:B-----5:R-:W5:Y:S02]  /*9670*/  LDG.E R10, desc[UR36][R10.64] ;  /* 0x000000240a0a7981 */ /* 0x020f64000c1e1900 */
[C---:B-----5:R-:W-:Y:S01]  /*9680*/  FMUL.FTZ R3, R10.reuse, R3 ;  /* 0x000000030a037220 */ /* 0x060fe20000410000 */
[C---:B------:R-:W-:Y:S01]  /*9690*/  FMUL.FTZ R5, R10.reuse, R5 ;  /* 0x000000050a057220 */ /* 0x040fe20000410000 */
[C---:B------:R-:W-:Y:S01]  /*96a0*/  FMUL.FTZ R32, R10.reuse, R32 ;  /* 0x000000200a207220 */ /* 0x040fe20000410000 */
[C---:B------:R-:W-:Y:S01]  /*96b0*/  FMUL.FTZ R9, R10.reuse, R9 ;  /* 0x000000090a097220 */ /* 0x040fe20000410000 */
[C---:B------:R-:W-:Y:S01]  /*96c0*/  FMUL.FTZ R20, R10.reuse, R20 ;  /* 0x000000140a147220 */ /* 0x040fe20000410000 */
[C---:B------:R-:W-:Y:S01]  /*96d0*/  FMUL.FTZ R34, R10.reuse, R34 ;  /* 0x000000220a227220 */ /* 0x040fe20000410000 */
[----:B------:R-:W5:Y:S01]  /*96e0*/  F2I.S8.NTZ R3, R3 ;  /* 0x0000000300037305 */ /* 0x000f620000202100 */
[C---:B------:R-:W-:Y:S01]  /*96f0*/  FMUL.FTZ R13, R10.reuse, R13 ;  /* 0x0000000d0a0d7220 */ /* 0x040fe20000410000 */
[----:B------:R-:W-:-:S06]  /*9700*/  FMUL.FTZ R0, R10, R0 ;  /* 0x000000000a007220 */ /* 0x000fcc0000410000 */
[----:B------:R-:W0:Y:S01]  /*9710*/  F2I.S8.NTZ R5, R5 ;  /* 0x0000000500057305 */ /* 0x000e220000202100 */
[----:B-----5:R-:W-:-:S07]  /*9720*/  PRMT R2, R3, 0x8880, RZ ;  /* 0x0000888003027816 */ /* 0x020fce00000000ff */
[----:B------:R-:W5:Y:S01]  /*9730*/  F2I.S8.NTZ R32, R32 ;  /* 0x0000002000207305 */ /* 0x000f620000202100 */
[----:B------:R-:W-:Y:S02]  /*9740*/  PRMT R2, R2, 0x7710, RZ ;  /* 0x0000771002027816 */ /* 0x000fe400000000ff */
[----:B0-----:R-:W-:-:S05]  /*9750*/  PRMT R3, R5, 0x8880, RZ ;  /* 0x0000888005037816 */ /* 0x001fca00000000ff */
[----:B------:R-:W0:Y:S01]  /*9760*/  F2I.S8.NTZ R9, R9 ;  /* 0x0000000900097305 */ /* 0x000e220000202100 */
[----:B------:R-:W-:Y:S02]  /*9770*/  LOP3.LUT R11, R2, 0xff, RZ, 0xc0, !PT ;  /* 0x000000ff020b7812 */ /* 0x000fe400078ec0ff */
[----:B------:R-:W-:Y:S02]  /*9780*/  PRMT R3, R3, 0x7710, RZ ;  /* 0x0000771003037816 */ /* 0x000fe400000000ff */
[----:B-----5:R-:W-:-:S03]  /*9790*/  PRMT R4, R32, 0x8880, RZ ;  /* 0x0000888020047816 */ /* 0x020fc600000000ff */
[----:B------:R-:W5:Y:S01]  /*97a0*/  F2I.S8.NTZ R20, R20 ;  /* 0x0000001400147305 */ /* 0x000f620000202100 */
[----:B-12---:R-:W-:Y:S02]  /*97b0*/  LOP3.LUT R8, R3, 0xff, RZ, 0xc0, !PT ;  /* 0x000000ff03087812 */ /* 0x006fe400078ec0ff */
[----:B------:R-:W-:Y:S02]  /*97c0*/  PRMT R4, R4, 0x7710, RZ ;  /* 0x0000771004047816 */ /* 0x000fe400000000ff */
[----:B------:R-:W-:Y:S02]  /*97d0*/  SHF.L.U64.HI R3, R8, 0x10, RZ ;  /* 0x0000001008037819 */ /* 0x000fe400000102ff */
[----:B------:R-:W-:Y:S01]  /*97e0*/  LOP3.LUT R7, R4, 0xff, RZ, 0xc0, !PT ;  /* 0x000000ff04077812 */ /* 0x000fe200078ec0ff */
[----:B------:R-:W1:Y:S01]  /*97f0*/  F2I.S8.NTZ R34, R34 ;  /* 0x0000002200227305 */ /* 0x000e620000202100 */
[----:B0-----:R-:W-:Y:S02]  /*9800*/  PRMT R2, R9, 0x8880, RZ ;  /* 0x0000888009027816 */ /* 0x001fe400000000ff */
[----:B------:R-:W-:-:S02]  /*9810*/  SHF.L.U64.HI R9, R11, 0x8, RZ ;  /* 0x000000080b097819 */ /* 0x000fc400000102ff */
[----:B------:R-:W-:Y:S02]  /*9820*/  SHF.L.U64.HI R4, R7, 0x18, RZ ;  /* 0x0000001807047819 */ /* 0x000fe400000102ff */
[----:B-----5:R-:W-:Y:S01]  /*9830*/  PRMT R20, R20, 0x8880, RZ ;  /* 0x0000888014147816 */ /* 0x020fe200000000ff */
[----:B------:R-:W0:Y:S01]  /*9840*/  F2I.S8.NTZ R13, R13 ;  /* 0x0000000d000d7305 */ /* 0x000e220000202100 */
[----:B------:R-:W-:Y:S02]  /*9850*/  PRMT R2, R2, 0x7710, RZ ;  /* 0x0000771002027816 */ /* 0x000fe400000000ff */
[----:B------:R-:W-:Y:S02]  /*9860*/  LOP3.LUT R4, R4, R3, R9, 0xfe, !PT ;  /* 0x0000000304047212 */ /* 0x000fe400078efe09 */
[----:B------:R-:W-:Y:S02]  /*9870*/  LOP3.LUT R3, R2, 0xff, RZ, 0xc0, !PT ;  /* 0x000000ff02037812 */ /* 0x000fe400078ec0ff */
[----:B-1----:R-:W-:Y:S01]  /*9880*/  PRMT R34, R34, 0x8880, RZ ;  /* 0x0000888022227816 */ /* 0x002fe200000000ff */
[----:B------:R1:W2:Y:S01]  /*9890*/  F2I.S8.NTZ R5, R0 ;  /* 0x0000000000057305 */ /* 0x0002a20000202100 */
[----:B------:R-:W-:Y:S01]  /*98a0*/  LOP3.LUT R3, R3, 0xffffff00, R4, 0xf8, !PT ;  /* 0xffffff0003037812 */ /* 0x000fe200078ef804 */
[----:B------:R-:W-:Y:S01]  /*98b0*/  IMAD.U32 R4, R8, 0x10000, RZ ;  /* 0x0001000008047824 */ /* 0x000fe200078e00ff */
[----:B------:R-:W-:-:S02]  /*98c0*/  PRMT R2, R34, 0x7710, RZ ;  /* 0x0000771022027816 */ /* 0x000fc400000000ff */
[----:B0-----:R-:W-:Y:S02]  /*98d0*/  PRMT R13, R13, 0x8880, RZ ;  /* 0x000088800d0d7816 */ /* 0x001fe400000000ff */
[----:B-1----:R-:W-:Y:S02]  /*98e0*/  PRMT R0, R20, 0x7710, RZ ;  /* 0x0000771014007816 */ /* 0x002fe400000000ff */
[----:B------:R-:W-:Y:S02]  /*98f0*/  PRMT R2, R2, 0x7604, RZ ;  /* 0x0000760402027816 */ /* 0x000fe400000000ff */
[----:B------:R-:W-:Y:S02]  /*9900*/  PRMT R9, R0, 0x6540, R11 ;  /* 0x0000654000097816 */ /* 0x000fe4000000000b */
[----:B------:R-:W-:Y:S02]  /*9910*/  PRMT R0, R13, 0x7710, RZ ;  /* 0x000077100d007816 */ /* 0x000fe400000000ff */
[----:B------:R-:W-:-:S02]  /*9920*/  LOP3.LUT R3, R2, 0xffff00ff, R3, 0xf8, !PT ;  /* 0xffff00ff02037812 */ /* 0x000fc400078ef803 */
[----:B------:R-:W-:Y:S02]  /*9930*/  PRMT R0, R0, 0x7054, RZ ;  /* 0x0000705400007816 */ /* 0x000fe400000000ff */
[----:B--2---:R-:W-:Y:S02]  /*9940*/  PRMT R5, R5, 0x8880, RZ ;  /* 0x0000888005057816 */ /* 0x004fe400000000ff */
[----:B------:R-:W-:Y:S02]  /*9950*/  LOP3.LUT R2, R4, 0xff00ffff, R9, 0xf8, !PT ;  /* 0xff00ffff04027812 */ /* 0x000fe400078ef809 */
[----:B------:R-:W-:Y:S02]  /*9960*/  LOP3.LUT R3, R0, 0xff00ffff, R3, 0xf8, !PT ;  /* 0xff00ffff00037812 */ /* 0x000fe400078ef803 */
[----:B------:R-:W-:Y:S02]  /*9970*/  IADD3 R4, P0, R6, UR4, RZ ;  /* 0x0000000406047c10 */ /* 0x000fe4000ff1e0ff */
[----:B------:R-:W-:-:S02]  /*9980*/  PRMT R0, R5, 0x7710, RZ ;  /* 0x0000771005007816 */ /* 0x000fc400000000ff */
[----:B------:R-:W-:Y:S02]  /*9990*/  PRMT R2, R2, 0x4210, R7 ;  /* 0x0000421002027816 */ /* 0x000fe40000000007 */
[----:B------:R-:W-:Y:S02]  /*99a0*/  LEA.HI.X.SX32 R5, R6, UR5, 0x1, P0 ;  /* 0x0000000506057c11 */ /* 0x000fe400080f0eff */
[----:B------:R-:W-:-:S05]  /*99b0*/  PRMT R3, R3, 0x4210, R0 ;  /* 0x0000421003037816 */ /* 0x000fca0000000000 */
[----:B------:R-:W-:Y:S01]  /*99c0*/  STG.E.64 desc[UR36][R4.64], R2 ;  /* 0x0000000204007986 */ /* 0x000fe2000c101b24 */
[----:B------:R-:W-:Y:S05]  /*99d0*/  EXIT ;  /* 0x000000000000794d */ /* 0x000fea0003800000 */
.L_x_22:
[----:B------:R-:W-:Y:S02]  /*99e0*/  MOV R12, 0x10 ;  /* 0x00000010000c7802 */ /* 0x000fe40000000f00 */
[----:B------:R-:W-:Y:S02]  /*99f0*/  MOV R11, 0x1f ;  /* 0x0000001f000b7802 */ /* 0x000fe40000000f00 */
[----:B------:R-:W-:-:S07]  /*9a00*/  MOV R15, 0xffffffff ;  /* 0xffffffff000f7802 */ /* 0x000fce0000000f00 */
[----:B-1----:R-:W-:Y:S05]  /*9a10*/  WARPSYNC.COLLECTIVE R15, `(.L_x_137) ;  /* 0x000000000f087348 */ /* 0x002fea0003c00000 */
[----:B------:R0:W2:Y:S02]  /*9a20*/  SHFL.BFLY P6, R14, R13, R12, R11 ;  /* 0x0c00000c0d0e7389 */ /* 0x0000a400000c000b */
[----:B012---:R-:W-:Y:S01]  /*9a30*/  ENDCOLLECTIVE ;  /* 0x000000000000791b */ /* 0x007fe20003800000 */
.L_x_137:
[----:B------:R-:W-:Y:S01]  /*9a40*/  MOV R12, 0x8 ;  /* 0x00000008000c7802 */ /* 0x000fe20000000f00 */
[----:B------:R-:W-:-:S04]  /*9a50*/  FADD.FTZ R0, R13, R14 ;  /* 0x0000000e0d007221 */ /* 0x000fc80000010000 */
[----:B------:R-:W-:-:S07]  /*9a60*/  IMAD.MOV.U32 R13, RZ, RZ, R0 ;  /* 0x000000ffff0d7224 */ /* 0x000fce00078e0000 */
[----:B------:R-:W-:Y:S05]  /*9a70*/  WARPSYNC.COLLECTIVE R15, `(.L_x_138) ;  /* 0x000000000f087348 */ /* 0x000fea0003c00000 */
[----:B------:R0:W1:Y:S02]  /*9a80*/  SHFL.BFLY P6, R14, R13, R12, R11 ;  /* 0x0c00000c0d0e7389 */ /* 0x00006400000c000b */
[----:B01----:R-:W-:Y:S01]  /*9a90*/  ENDCOLLECTIVE ;  /* 0x000000000000791b */ /* 0x003fe20003800000 */
.L_x_138:
[----:B------:R-:W-:Y:S01]  /*9aa0*/  MOV R12, 0x4 ;  /* 0x00000004000c7802 */ /* 0x000fe20000000f00 */
[----:B------:R-:W-:-:S05]  /*9ab0*/  FADD.FTZ R3, R0, R14 ;  /* 0x0000000e00037221 */ /* 0x000fca0000010000 */
[----:B------:R-:W-:-:S07]  /*9ac0*/  MOV R13, R3 ;  /* 0x00000003000d7202 */ /* 0x000fce0000000f00 */
[----:B------:R-:W-:Y:S05]  /*9ad0*/  WARPSYNC.COLLECTIVE R15, `(.L_x_139) ;  /* 0x000000000f087348 */ /* 0x000fea0003c00000 */
[----:B------:R0:W1:Y:S02]  /*9ae0*/  SHFL.BFLY P6, R14, R13, R12, R11 ;  /* 0x0c00000c0d0e7389 */ /* 0x00006400000c000b */
[----:B01----:R-:W-:Y:S01]  /*9af0*/  ENDCOLLECTIVE ;  /* 0x000000000000791b */ /* 0x003fe20003800000 */
.L_x_139:
[----:B------:R-:W-:Y:S01]  /*9b00*/  MOV R12, 0x2 ;  /* 0x00000002000c7802 */ /* 0x000fe20000000f00 */
[----:B------:R-:W-:-:S04]  /*9b10*/  FADD.FTZ R4, R3, R14 ;  /* 0x0000000e03047221 */ /* 0x000fc80000010000 */
[----:B------:R-:W-:-:S07]  /*9b20*/  IMAD.MOV.U32 R13, RZ, RZ, R4 ;  /* 0x000000ffff0d7224 */ /* 0x000fce00078e0004 */
[----:B------:R-:W-:Y:S05]  /*9b30*/  WARPSYNC.COLLECTIVE R15, `(.L_x_140) ;  /* 0x000000000f087348 */ /* 0x000fea0003c00000 */
[----:B------:R0:W1:Y:S02]  /*9b40*/  SHFL.BFLY P6, R14, R13, R12, R11 ;  /* 0x0c00000c0d0e7389 */ /* 0x00006400000c000b */
[----:B01----:R-:W-:Y:S01]  /*9b50*/  ENDCOLLECTIVE ;  /* 0x000000000000791b */ /* 0x003fe20003800000 */
.L_x_140:
[----:B------:R-:W-:Y:S01]  /*9b60*/  MOV R12, 0x1 ;  /* 0x00000001000c7802 */ /* 0x000fe20000000f00 */
[----:B------:R-:W-:-:S05]  /*9b70*/  FADD.FTZ R5, R4, R14 ;  /* 0x0000000e04057221 */ /* 0x000fca0000010000 */
[----:B------:R-:W-:-:S07]  /*9b80*/  MOV R13, R5 ;  /* 0x00000005000d7202 */ /* 0x000fce0000000f00 */
[----:B------:R-:W-:Y:S05]  /*9b90*/  WARPSYNC.COLLECTIVE R15, `(.L_x_141) ;  /* 0x000000000f087348 */ /* 0x000fea0003c00000 */
[----:B------:R0:W1:Y:S02]  /*9ba0*/  SHFL.BFLY P6, R14, R13, R12, R11 ;  /* 0x0c00000c0d0e7389 */ /* 0x00006400000c000b */
[----:B01----:R-:W-:Y:S01]  /*9bb0*/  ENDCOLLECTIVE ;  /* 0x000000000000791b */ /* 0x003fe20003800000 */
.L_x_141:
[----:B------:R-:W-:Y:S05]  /*9bc0*/  BRA `(.L_x_142) ;  /* 0xffffff8400487947 */ /* 0x000fea000383ffff */
.L_x_143:
[----:B------:R-:W-:-:S00]  /*9bd0*/  BRA `(.L_x_143) ;  /* 0xfffffffc00fc7947 */ /* 0x000fc0000383ffff */
[----:B------:R-:W-:-:S00]  /*9be0*/  NOP ;  /* 0x0000000000007918 */ /* 0x000fc00000000000 */
        /* <DEDUP_REMOVED lines=9> */
.L_x_3319:


//--------------------- .text._ZN4mmha33masked_multihead_attention_kernelItLi112ELi128ELi2ELi16ELi128ELb1ELb1EEEv26Multihead_attention_paramsIT_XT5_EE --------------------------
	.section	.text._ZN4mmha33masked_multihead_attention_kernelItLi112ELi128ELi2ELi16ELi128ELb1ELb1EEEv26Multihead_attention_paramsIT_XT5_EE,"ax",@progbits
	.align	128
        .global         _ZN4mmha33masked_multihead_attention_kernelItLi112ELi128ELi2ELi16ELi128ELb1ELb1EEEv26Multihead_attention_paramsIT_XT5_EE
        .type           _ZN4mmha33masked_multihead_attention_kernelItLi112ELi128ELi2ELi16ELi128ELb1ELb1EEEv26Multihead_attention_paramsIT_XT5_EE,@function
        .size           _ZN4mmha33masked_multihead_attention_kernelItLi112ELi128ELi2ELi16ELi128ELb1ELb1EEEv26Multihead_attention_paramsIT_XT5_EE,(.L_x_3320 - _ZN4mmha33masked_multihead_attention_kernelItLi112ELi128ELi2ELi16ELi128ELb1ELb1EEEv26Multihead_attention_paramsIT_XT5_EE)
        .other          _ZN4mmha33masked_multihead_attention_kernelItLi112ELi128ELi2ELi16ELi128ELb1ELb1EEEv26Multihead_attention_paramsIT_XT5_EE,@"STO_CUDA_ENTRY STV_DEFAULT"
_ZN4mmha33masked_multihead_attention_kernelItLi112ELi128ELi2ELi16ELi128ELb1ELb1EEEv26Multihead_attention_paramsIT_XT5_EE:
.text._ZN4mmha33masked_multihead_attention_kernelItLi112ELi128ELi2ELi16ELi128ELb1ELb1EEEv26Multihead_attention_paramsIT_XT5_EE:
        /* <DEDUP_REMOVED lines=12> */
.L_x_144:
[----:B------:R-:W0:Y:S01]  /*00c0*/  LDC R9, c[0x0][0x280] ;  /* 0x0000a000ff097b82 */ /* 0x000e220000000800 */
[----:B------:R-:W-:Y:S01]  /*00d0*/  IABS R7, R2 ;  /* 0x0000000200077213 */ /* 0x000fe20000000000 */
[----:B------:R-:W-:-:S06]  /*00e0*/  IMAD.MOV.U32 R16, RZ, RZ, RZ ;  /* 0x000000ffff107224 */ /* 0x000fcc00078e00ff */
[----:B------:R-:W1:Y:S08]  /*00f0*/  LDC.64 R10, c[0x0][0x2f0] ;  /* 0x0000bc00ff0a7b82 */ /* 0x000e700000000a00 */
[----:B------:R-:W2:Y:S01]  /*0100*/  LDC R35, c[0x0][0x29c] ;  /* 0x0000a700ff237b82 */ /* 0x000ea20000000800 */
[----:B------:R-:W3:Y:S01]  /*0110*/  S2R R18, SR_TID.X ;  /* 0x0000000000127919 */ /* 0x000ee20000002100 */
[----:B------:R-:W-:Y:S01]  /*0120*/  ULDC UR5, c[0x0][0x288] ;  /* 0x0000a20000057ab9 */ /* 0x000fe20000000800 */
[----:B0-----:R-:W-:Y:S01]  /*0130*/  IABS R6, R9 ;  /* 0x0000000900067213 */ /* 0x001fe20000000000 */
[----:B------:R-:W0:Y:S04]  /*0140*/  S2R R19, SR_CTAID.X ;  /* 0x0000000000137919 */ /* 0x000e280000002500 */
        /* <DEDUP_REMOVED lines=9> */
[----:B------:R-:W-:Y:S01]  /*01e0*/  P2R R28, PR, RZ, 0x8 ;  /* 0x00000008ff1c7803 */ /* 0x000fe20000000000 */
[----:B--2---:R-:W-:-:S04]  /*01f0*/  VIADD R4, R0, 0xffffffe ;  /* 0x0ffffffe00047836 */ /* 0x004fc80000000000 */
[----:B------:R2:W3:Y:S02]  /*0200*/  F2I.FTZ.U32.TRUNC.NTZ R5, R4 ;  /* 0x0000000400057305 */ /* 0x0004e4000021f000 */
[----:B--2---:R-:W-:Y:S01]  /*0210*/  HFMA2.MMA R4, -RZ, RZ, 0, 0 ;  /* 0x00000000ff047435 */ /* 0x004fe200000001ff */
[----:B---3--:R-:W-:-:S04]  /*0220*/  IMAD.MOV R3, RZ, RZ, -R5 ;  /* 0x000000ffff037224 */ /* 0x008fc800078e0a05 */
[----:B------:R-:W-:-:S05]  /*0230*/  IMAD R3, R3, R6, RZ ;  /* 0x0000000603037224 */ /* 0x000fca00078e02ff */
[----:B------:R-:W-:-:S04]  /*0240*/  IMAD.HI.U32 R5, R5, R3, R4 ;  /* 0x0000000305057227 */ /* 0x000fc800078e0004 */
[----:B------:R-:W-:-:S04]  /*0250*/  IMAD.MOV.U32 R3, RZ, RZ, R7 ;  /* 0x000000ffff037224 */ /* 0x000fc800078e0007 */
[----:B------:R-:W-:-:S04]  /*0260*/  IMAD.HI.U32 R0, R5, R3, RZ ;  /* 0x0000000305007227 */ /* 0x000fc800078e00ff */
[----:B------:R-:W-:-:S04]  /*0270*/  IMAD.MOV R4, RZ, RZ, -R0 ;  /* 0x000000ffff047224 */ /* 0x000fc800078e0a00 */
[C---:B------:R-:W-:Y:S02]  /*0280*/  IMAD R3, R6.reuse, R4, R3 ;  /* 0x0000000406037224 */ /* 0x040fe400078e0203 */
[----:B------:R-:W2:Y:S03]  /*0290*/  LDC.64 R4, c[0x0][0x328] ;  /* 0x0000ca00ff047b82 */ /* 0x000ea60000000a00 */
[----:B------:R-:W-:-:S13]  /*02a0*/  ISETP.GT.U32.AND P1, PT, R6, R3, PT ;  /* 0x000000030600720c */ /* 0x000fda0003f24070 */
[-C--:B------:R-:W-:Y:S01]  /*02b0*/  @!P1 IADD3 R3, R3, -R6.reuse, RZ ;  /* 0x8000000603039210 */ /* 0x080fe20007ffe0ff */
[----:B------:R-:W-:Y:S01]  /*02c0*/  @!P1 VIADD R0, R0, 0x1 ;  /* 0x0000000100009836 */ /* 0x000fe20000000000 */
[----:B------:R-:W-:Y:S02]  /*02d0*/  ISETP.NE.AND P1, PT, R9, RZ, PT ;  /* 0x000000ff0900720c */ /* 0x000fe40003f25270 */
[----:B------:R-:W-:Y:S02]  /*02e0*/  ISETP.GE.U32.AND P0, PT, R3, R6, PT ;  /* 0x000000060300720c */ /* 0x000fe40003f06070 */
[----:B------:R-:W3:Y:S01]  /*02f0*/  @P3 LDC.64 R6, c[0x0][0x2f0] ;  /* 0x0000bc00ff063b82 */ /* 0x000ee20000000a00 */
[C---:B------:R-:W-:Y:S01]  /*0300*/  LOP3.LUT R3, R2.reuse, R9, RZ, 0x3c, !PT ;  /* 0x0000000902037212 */ /* 0x040fe200078e3cff */
[----:B--2---:R-:W-:-:S03]  /*0310*/  IMAD.WIDE R4, R2, 0x4, R4 ;  /* 0x0000000402047825 */ /* 0x004fc600078e0204 */
[----:B------:R-:W-:-:S06]  /*0320*/  ISETP.GE.AND P2, PT, R3, RZ, PT ;  /* 0x000000ff0300720c */ /* 0x000fcc0003f46270 */
[----:B------:R-:W-:Y:S02]  /*0330*/  @P0 VIADD R0, R0, 0x1 ;  /* 0x0000000100000836 */ /* 0x000fe40000000000 */
[----:B0-----:R-:W-:Y:S01]  /*0340*/  IMAD R22, R2, UR5, R19 ;  /* 0x0000000502167c24 */ /* 0x001fe2000f8e0213 */
[----:B------:R-:W-:Y:S01]  /*0350*/  UIADD3 UR4, UR4, 0x220, URZ ;  /* 0x0000022004047890 */ /* 0x000fe2000fffe03f */
[----:B------:R0:W5:Y:S01]  /*0360*/  LDG.E R17, desc[UR36][R4.64] ;  /* 0x0000002404117981 */ /* 0x000162000c1e1900 */
[----:B------:R-:W-:Y:S02]  /*0370*/  MOV R41, R0 ;  /* 0x0000000000297202 */ /* 0x000fe40000000f00 */
[----:B------:R-:W0:Y:S03]  /*0380*/  LDC R0, c[0x0][0x278] ;  /* 0x00009e00ff007b82 */ /* 0x000e260000000800 */
[----:B------:R-:W-:Y:S01]  /*0390*/  @!P2 IMAD.MOV R41, RZ, RZ, -R41 ;  /* 0x000000ffff29a224 */ /* 0x000fe200078e0a29 */
        /* <DEDUP_REMOVED lines=8> */
[----:B------:R-:W-:Y:S02]  /*0420*/  ISETP.NE.AND P1, PT, R0, RZ, PT ;  /* 0x000000ff0000720c */ /* 0x000fe40003f25270 */
[----:B------:R-:W-:Y:S02]  /*0430*/  CS2R R38, SRZ ;  /* 0x0000000000267805 */ /* 0x000fe4000001ff00 */
[----:B------:R-:W-:-:S02]  /*0440*/  SHF.L.U32 R14, R18, 0x2, RZ ;  /* 0x00000002120e7819 */ /* 0x000fc400000006ff */
[----:B------:R-:W-:Y:S01]  /*0450*/  SEL R0, R32, R5, !P1 ;  /* 0x0000000520007207 */ /* 0x000fe20004800000 */
[----:B-12---:R-:W-:Y:S06]  /*0460*/  @P0 BRA `(.L_x_146) ;  /* 0x00000000006c0947 */ /* 0x006fec0003800000 */
[----:B------:R-:W0:Y:S01]  /*0470*/  LDC R4, c[0x0][0x308] ;  /* 0x0000c200ff047b82 */ /* 0x000e220000000800 */
[----:B------:R-:W-:Y:S01]  /*0480*/  IMAD.IADD R7, R0, 0x1, R14 ;  /* 0x0000000100077824 */ /* 0x000fe200078e020e */
        /* <DEDUP_REMOVED lines=25> */
.L_x_146:
[----:B------:R-:W-:Y:S05]  /*0620*/  BSYNC B0 ;  /* 0x0000000000007941 */ /* 0x000fea0003800000 */
.L_x_145:
[----:B------:R-:W1:Y:S01]  /*0630*/  LDC R26, c[0x0][0x284] ;  /* 0x0000a100ff1a7b82 */ /* 0x000e620000000800 */
[C---:B------:R-:W-:Y:S02]  /*0640*/  LEA.HI R33, R18.reuse, R18, RZ, 0x1 ;  /* 0x0000001212217211 */ /* 0x040fe400078f08ff */
[----:B------:R-:W-:Y:S02]  /*0650*/  CS2R R30, SRZ ;  /* 0x00000000001e7805 */ /* 0x000fe4000001ff00 */
[----:B------:R-:W-:Y:S01]  /*0660*/  ISETP.LT.AND P2, PT, R18, 0x20, P3 ;  /* 0x000000201200780c */ /* 0x000fe20001f41270 */
[----:B------:R-:W-:Y:S01]  /*0670*/  ULDC.64 UR6, c[0x0][0x220] ;  /* 0x0000880000067ab9 */ /* 0x000fe20000000a00 */
[----:B------:R-:W-:Y:S02]  /*0680*/  LOP3.LUT R29, R33, 0x3ffffffe, RZ, 0xc0, !PT ;  /* 0x3ffffffe211d7812 */ /* 0x000fe400078ec0ff */
[----:B------:R-:W-:Y:S02]  /*0690*/  CS2R R20, SRZ ;  /* 0x0000000000147805 */ /* 0x000fe4000001ff00 */
[----:B------:R-:W-:Y:S01]  /*06a0*/  ISETP.NE.U32.AND P3, PT, R12, RZ, PT ;  /* 0x000000ff0c00720c */ /* 0x000fe20003f65070 */
[----:B0-----:R-:W0:Y:S01]  /*06b0*/  @!P0 LDC.64 R4, c[0x0][0x248] ;  /* 0x00009200ff048b82 */ /* 0x001e220000000a00 */
[----:B------:R-:W-:Y:S01]  /*06c0*/  SHF.R.S32.HI R33, RZ, 0x1, R33 ;  /* 0x00000001ff217819 */ /* 0x000fe20000011421 */
[----:B------:R-:W-:Y:S01]  /*06d0*/  IMAD.IADD R29, R18, 0x1, -R29 ;  /* 0x00000001121d7824 */ /* 0x000fe200078e0a1d */
[----:B------:R-:W-:Y:S01]  /*06e0*/  ISETP.NE.AND.EX P3, PT, R13, RZ, PT, P3 ;  /* 0x000000ff0d00720c */ /* 0x000fe20003f65330 */
[----:B------:R-:W-:Y:S01]  /*06f0*/  IMAD.MOV.U32 R24, RZ, RZ, RZ ;  /* 0x000000ffff187224 */ /* 0x000fe200078e00ff */
[----:B-----5:R-:W-:Y:S01]  /*0700*/  IADD3 R23, R17, -0x1, RZ ;  /* 0xffffffff11177810 */ /* 0x020fe20007ffe0ff */
[----:B------:R-:W-:Y:S01]  /*0710*/  IMAD.SHL.U32 R34, R29, 0x4, RZ ;  /* 0x000000041d227824 */ /* 0x000fe200078e00ff */
[----:B------:R-:W-:Y:S01]  /*0720*/  SHF.R.S32.HI R0, RZ, 0x1f, R2 ;  /* 0x0000001fff007819 */ /* 0x000fe20000011402 */
[----:B------:R-:W2:Y:S01]  /*0730*/  @P2 LDC.64 R8, c[0x0][0x2e0] ;  /* 0x0000b800ff082b82 */ /* 0x000ea20000000a00 */
[----:B------:R-:W-:Y:S01]  /*0740*/  IMAD R40, R33, 0x8, R32 ;  /* 0x0000000821287824 */ /* 0x000fe200078e0220 */
[----:B------:R-:W-:-:S02]  /*0750*/  ISETP.EQ.U32.AND P1, PT, RZ, UR6, PT ;  /* 0x00000006ff007c0c */ /* 0x000fc4000bf22070 */
[----:B------:R-:W-:Y:S02]  /*0760*/  @!P0 LEA R11, R23, R34, 0x3 ;  /* 0x00000022170b8211 */ /* 0x000fe400078e18ff */
[----:B------:R-:W-:Y:S02]  /*0770*/  ISETP.EQ.OR.EX P1, PT, RZ, UR7, P0, P1 ;  /* 0x00000007ff007c0c */ /* 0x000fe40008722710 */
[----:B------:R-:W-:Y:S01]  /*0780*/  @P3 LEA R10, P4, R2, R12, 0x2 ;  /* 0x0000000c020a3211 */ /* 0x000fe200078810ff */
[----:B-1----:R-:W-:Y:S01]  /*0790*/  @!P0 IMAD R11, R40, R26, R11 ;  /* 0x0000001a280b8224 */ /* 0x002fe200078e020b */
[----:B------:R-:W-:-:S03]  /*07a0*/  IADD3 R15, R3, R14, RZ ;  /* 0x0000000e030f7210 */ /* 0x000fc60007ffe0ff */
[----:B0-----:R-:W-:Y:S01]  /*07b0*/  @!P0 IMAD.WIDE R4, R11, 0x2, R4 ;  /* 0x000000020b048825 */ /* 0x001fe200078e0204 */
[----:B------:R-:W-:Y:S02]  /*07c0*/  @P3 LEA.HI.X R11, R2, R13, R0, 0x2, P4 ;  /* 0x0000000d020b3211 */ /* 0x000fe400020f1400 */
[----:B------:R-:W-:Y:S01]  /*07d0*/  IABS R36, R26 ;  /* 0x0000001a00247213 */ /* 0x000fe20000000000 */
[----:B------:R-:W-:Y:S01]  /*07e0*/  @P2 IMAD R13, R16, UR5, R19 ;  /* 0x00000005100d2c24 */ /* 0x000fe2000f8e0213 */
[----:B------:R-:W5:Y:S01]  /*07f0*/  @!P0 LDG.E.64 R30, desc[UR36][R4.64] ;  /* 0x00000024041e8981 */ /* 0x000f62000c1e1b00 */
[----:B------:R-:W0:Y:S02]  /*0800*/  @!P1 LDC.64 R6, c[0x0][0x220] ;  /* 0x00008800ff069b82 */ /* 0x000e240000000a00 */
[----:B------:R-:W-:Y:S01]  /*0810*/  @P2 IMAD R13, R13, 0x70, R14 ;  /* 0x000000700d0d2824 */ /* 0x000fe200078e020e */
[----:B------:R-:W-:Y:S01]  /*0820*/  IABS R25, R23 ;  /* 0x0000001700197213 */ /* 0x000fe20000000000 */
[----:B------:R-:W5:Y:S02]  /*0830*/  @P3 LDG.E R24, desc[UR36][R10.64] ;  /* 0x000000240a183981 */ /* 0x000f64000c1e1900 */
[----:B--2---:R-:W-:-:S06]  /*0840*/  @P2 IMAD.WIDE R8, R13, 0x2, R8 ;  /* 0x000000020d082825 */ /* 0x004fcc00078e0208 */
[----:B------:R-:W5:Y:S01]  /*0850*/  @P2 LDG.E.64 R8, desc[UR36][R8.64] ;  /* 0x0000002408082981 */ /* 0x000f62000c1e1b00 */
[----:B------:R-:W1:Y:S01]  /*0860*/  I2F.RP R0, R36 ;  /* 0x0000002400007306 */ /* 0x000e620000209400 */
[----:B0-----:R-:W-:-:S07]  /*0870*/  @!P1 IMAD.WIDE R6, R15, 0x2, R6 ;  /* 0x000000020f069825 */ /* 0x001fce00078e0206 */
[----:B-1----:R-:W0:Y:S01]  /*0880*/  MUFU.RCP R0, R0 ;  /* 0x0000000000007308 */ /* 0x002e220000001000 */
[----:B------:R1:W5:Y:S01]  /*0890*/  @!P1 LDG.E.64 R20, desc[UR36][R6.64] ;  /* 0x0000002406149981 */ /* 0x000362000c1e1b00 */
[----:B------:R-:W-:Y:S02]  /*08a0*/  ISETP.NE.AND P5, PT, R35, RZ, PT ;  /* 0x000000ff2300720c */ /* 0x000fe40003fa5270 */
[----:B------:R-:W-:Y:S01]  /*08b0*/  ISETP.GE.AND P4, PT, R23, RZ, PT ;  /* 0x000000ff1700720c */ /* 0x000fe20003f86270 */
[----:B-1----:R-:W1:Y:S01]  /*08c0*/  LDC R7, c[0x0][0x290] ;  /* 0x0000a400ff077b82 */ /* 0x002e620000000800 */
[----:B0-----:R-:W-:-:S04]  /*08d0*/  VIADD R12, R0, 0xffffffe ;  /* 0x0ffffffe000c7836 */ /* 0x001fc80000000000 */
        /* <DEDUP_REMOVED lines=9> */
[----:B------:R-:W-:-:S05]  /*0970*/  @!P1 IMAD.IADD R25, R25, 0x1, -R36 ;  /* 0x0000000119199824 */ /* 0x000fca00078e0a24 */
[----:B------:R-:W-:Y:S02]  /*0980*/  ISETP.GT.U32.AND P3, PT, R36, R25, PT ;  /* 0x000000192400720c */ /* 0x000fe40003f64070 */
[C---:B------:R-:W-:Y:S01]  /*0990*/  ISETP.NE.AND P1, PT, R26.reuse, RZ, PT ;  /* 0x000000ff1a00720c */ /* 0x040fe20003f25270 */
[----:B------:R-:W-:-:S05]  /*09a0*/  VIADD R0, R26, 0x4 ;  /* 0x000000041a007836 */ /* 0x000fca0000000000 */
[----:B------:R-:W-:-:S05]  /*09b0*/  SHF.R.S32.HI R3, RZ, 0x1f, R0 ;  /* 0x0000001fff037819 */ /* 0x000fca0000011400 */
[----:B------:R-:W-:Y:S02]  /*09c0*/  @!P3 IADD3 R25, R25, -R36, RZ ;  /* 0x800000241919b210 */ /* 0x000fe40007ffe0ff */
[----:B------:R-:W-:Y:S02]  /*09d0*/  CS2R R36, SRZ ;  /* 0x0000000000247805 */ /* 0x000fe4000001ff00 */
[----:B------:R-:W-:Y:S02]  /*09e0*/  LEA.HI R3, R3, R0, RZ, 0x2 ;  /* 0x0000000003037211 */ /* 0x000fe400078f10ff */
[----:B------:R-:W-:Y:S02]  /*09f0*/  @!P4 IADD3 R25, -R25, RZ, RZ ;  /* 0x000000ff1919c210 */ /* 0x000fe40007ffe1ff */
        /* <DEDUP_REMOVED lines=12> */
.L_x_148:
[----:B------:R-:W-:Y:S05]  /*0ac0*/  BSYNC B0 ;  /* 0x0000000000007941 */ /* 0x000fea0003800000 */
.L_x_147:
        /* <DEDUP_REMOVED lines=9> */
[----:B------:R-:W-:Y:S01]  /*0b60*/  ISETP.GE.AND P0, PT, R18, 0x20, PT ;  /* 0x000000201200780c */ /* 0x000fe20003f06270 */
[----:B------:R-:W-:Y:S01]  /*0b70*/  HADD2 R39, R39, R21 ;  /* 0x0000001527277230 */ /* 0x000fe20000000000 */
[----:B------:R-:W-:Y:S01]  /*0b80*/  LOP3.LUT R26, R3, 0xfffffff0, RZ, 0xc0, !PT ;  /* 0xfffffff0031a7812 */ /* 0x000fe200078ec0ff */
[----:B------:R-:W-:Y:S01]  /*0b90*/  @P2 HFMA2.MMA R31, R31, R9, -RZ ;  /* 0x000000091f1f2235 */ /* 0x000fe200001000ff */
[----:B------:R-:W-:-:S02]  /*0ba0*/  @P2 HMUL2 R30, R30, R8 ;  /* 0x000000081e1e2232 */ /* 0x000fc40000000000 */
[----:B------:R-:W-:Y:S01]  /*0bb0*/  IMAD R68, R41, UR5, RZ ;  /* 0x0000000529447c24 */ /* 0x000fe2000f8e02ff */
[----:B------:R-:W-:-:S03]  /*0bc0*/  IADD3 R27, R26, UR38, RZ ;  /* 0x000000261a1b7c10 */ /* 0x000fc6000fffe0ff */
[----:B------:R-:W-:Y:S05]  /*0bd0*/  @!P1 BRA P3, `(.L_x_149) ;  /* 0x0000000c00309947 */ /* 0x000fea0001800000 */
        /* <DEDUP_REMOVED lines=9> */
[----:B0-----:R-:W-:-:S02]  /*0c70*/  VIADD R4, R0, 0xffffffe ;  /* 0x0ffffffe00047836 */ /* 0x001fc40000000000 */
[----:B------:R-:W-:-:S04]  /*0c80*/  IMAD.MOV R0, RZ, RZ, -R10 ;  /* 0x000000ffff007224 */ /* 0x000fc800078e0a0a */
[----:B------:R0:W1:Y:S02]  /*0c90*/  F2I.FTZ.U32.TRUNC.NTZ R5, R4 ;  /* 0x0000000400057305 */ /* 0x000064000021f000 */
[----:B0-----:R-:W-:Y:S02]  /*0ca0*/  MOV R4, RZ ;  /* 0x000000ff00047202 */ /* 0x001fe40000000f00 */
[----:B-1----:R-:W-:-:S05]  /*0cb0*/  IADD3 R6, RZ, -R5, RZ ;  /* 0x80000005ff067210 */ /* 0x002fca0007ffe0ff */
[----:B------:R-:W-:Y:S02]  /*0cc0*/  IMAD R9, R6, R3, RZ ;  /* 0x0000000306097224 */ /* 0x000fe400078e02ff */
[----:B------:R-:W-:Y:S02]  /*0cd0*/  IMAD.MOV.U32 R6, RZ, RZ, R8 ;  /* 0x000000ffff067224 */ /* 0x000fe400078e0008 */
[----:B------:R-:W-:-:S06]  /*0ce0*/  IMAD.HI.U32 R5, R5, R9, R4 ;  /* 0x0000000905057227 */ /* 0x000fcc00078e0004 */
[----:B------:R-:W-:-:S04]  /*0cf0*/  IMAD.HI.U32 R5, R5, R6, RZ ;  /* 0x0000000605057227 */ /* 0x000fc800078e00ff */
[----:B------:R-:W-:-:S05]  /*0d00*/  IMAD R0, R5, R0, R6 ;  /* 0x0000000005007224 */ /* 0x000fca00078e0206 */
[----:B------:R-:W-:-:S13]  /*0d10*/  ISETP.GT.U32.AND P3, PT, R3, R0, PT ;  /* 0x000000000300720c */ /* 0x000fda0003f64070 */
[-C--:B------:R-:W-:Y:S01]  /*0d20*/  @!P3 IADD3 R0, R0, -R3.reuse, RZ ;  /* 0x800000030000b210 */ /* 0x080fe20007ffe0ff */
[----:B------:R-:W-:Y:S01]  /*0d30*/  @!P3 VIADD R5, R5, 0x1 ;  /* 0x000000010505b836 */ /* 0x000fe20000000000 */
[----:B------:R-:W-:Y:S02]  /*0d40*/  ISETP.NE.AND P3, PT, R41, RZ, PT ;  /* 0x000000ff2900720c */ /* 0x000fe40003f65270 */
[----:B------:R-:W-:Y:S02]  /*0d50*/  ISETP.GE.U32.AND P1, PT, R0, R3, PT ;  /* 0x000000030000720c */ /* 0x000fe40003f26070 */
[----:B------:R-:W-:-:S04]  /*0d60*/  LOP3.LUT R0, R14, R41, RZ, 0x3c, !PT ;  /* 0x000000290e007212 */ /* 0x000fc800078e3cff */
[----:B------:R-:W-:-:S07]  /*0d70*/  ISETP.GE.AND P2, PT, R0, RZ, PT ;  /* 0x000000ff0000720c */ /* 0x000fce0003f46270 */
[----:B------:R-:W-:Y:S02]  /*0d80*/  @P1 IADD3 R5, R5, 0x1, RZ ;  /* 0x0000000105051810 */ /* 0x000fe40007ffe0ff */
[----:B------:R-:W-:Y:S02]  /*0d90*/  ISETP.LT.AND P1, PT, R14, R7, !P0 ;  /* 0x000000070e00720c */ /* 0x000fe40004721270 */
[----:B------:R-:W-:Y:S01]  /*0da0*/  LOP3.LUT P0, RZ, R41, 0x3, RZ, 0xc0, !PT ;  /* 0x0000000329ff7812 */ /* 0x000fe2000780c0ff */
[----:B------:R-:W-:Y:S01]  /*0db0*/  IMAD.MOV.U32 R42, RZ, RZ, R5 ;  /* 0x000000ffff2a7224 */ /* 0x000fe200078e0005 */
[----:B------:R-:W-:-:S04]  /*0dc0*/  P2R R44, PR, RZ, 0x2 ;  /* 0x00000002ff2c7803 */ /* 0x000fc80000000000 */
        /* <DEDUP_REMOVED lines=10> */
[----:B------:R-:W-:Y:S01]  /*0e70*/  IMAD.U32 R5, RZ, RZ, UR5 ;  /* 0x00000005ff057e24 */ /* 0x000fe2000f8e00ff */
[----:B------:R-:W-:Y:S01]  /*0e80*/  ULDC.64 UR4, c[0x4][0xd0] ;  /* 0x0100340000047ab9 */ /* 0x000fe20000000a00 */
[----:B------:R-:W-:Y:S01]  /*0e90*/  HFMA2.MMA R8, -RZ, RZ, 0, 8.0049037933349609375e-05 ;  /* 0x0000053fff087435 */ /* 0x000fe200000001ff */
[----:B------:R-:W-:Y:S01]  /*0ea0*/  MOV R6, UR4 ;  /* 0x0000000400067c02 */ /* 0x000fe20008000f00 */
[----:B------:R-:W-:Y:S01]  /*0eb0*/  IMAD.U32 R7, RZ, RZ, UR5 ;  /* 0x00000005ff077e24 */ /* 0x000fe2000f8e00ff */
[----:B------:R-:W-:Y:S01]  /*0ec0*/  MOV R10, UR6 ;  /* 0x00000006000a7c02 */ /* 0x000fe20008000f00 */
[----:B------:R-:W-:Y:S01]  /*0ed0*/  IMAD.U32 R11, RZ, RZ, UR7 ;  /* 0x00000007ff0b7e24 */ /* 0x000fe2000f8e00ff */
[----:B------:R-:W-:Y:S01]  /*0ee0*/  MOV R13, RZ ;  /* 0x000000ff000d7202 */ /* 0x000fe20000000f00 */
[----:B0-----:R-:W-:-:S07]  /*0ef0*/  IMAD.MOV.U32 R12, RZ, RZ, 0x1 ;  /* 0x00000001ff0c7424 */ /* 0x001fce00078e00ff */
[----:B------:R-:W-:-:S07]  /*0f00*/  LEPC R20, `(.L_x_151) ;  /* 0x000000001014794e */ /* 0x000fce0000000000 */
[----:B-1----:R-:W-:Y:S05]  /*0f10*/  CALL.ABS.NOINC R14 ;  /* 0x000000000e007343 */ /* 0x002fea0003c00000 */
.L_x_151:
[----:B------:R-:W0:Y:S01]  /*0f20*/  LDC R4, c[0x0][0x290] ;  /* 0x0000a400ff047b82 */ /* 0x000e220000000800 */
[----:B------:R-:W-:Y:S01]  /*0f30*/  ISETP.NE.AND P6, PT, R44, RZ, PT ;  /* 0x000000ff2c00720c */ /* 0x000fe20003fc5270 */
[----:B------:R-:W-:-:S05]  /*0f40*/  IMAD R0, R41, R42, R43 ;  /* 0x0000002a29007224 */ /* 0x000fca00078e022b */
[----:B------:R-:W-:-:S05]  /*0f50*/  LEA R13, R0, UR38, 0x1 ;  /* 0x00000026000d7c11 */ /* 0x000fca000f8e08ff */
[----:B0-----:R-:W-:Y:S02]  /*0f60*/  IMAD R14, R4, 0x2, R13 ;  /* 0x00000002040e7824 */ /* 0x001fe400078e020d */
[----:B------:R-:W-:Y:S05]  /*0f70*/  @!P6 BRA `(.L_x_152) ;  /* 0x00000000000ce947 */ /* 0x000fea0003800000 */
[----:B------:R-:W-:Y:S01]  /*0f80*/  ISETP.NE.AND P5, PT, R35, RZ, PT ;  /* 0x000000ff2300720c */ /* 0x000fe20003fa5270 */
[----:B------:R0:W-:-:S12]  /*0f90*/  STS.64 [R13], R38 ;  /* 0x000000260d007388 */ /* 0x0001d80000000a00 */
[----:B------:R0:W-:Y:S02]  /*0fa0*/  @!P5 STS.64 [R14], R30 ;  /* 0x0000001e0e00d388 */ /* 0x0001e40000000a00 */
.L_x_152:
        /* <DEDUP_REMOVED lines=61> */
.L_x_156:
[C---:B------:R-:W-:Y:S01]  /*1380*/  IMAD R12, R4.reuse, 0x2, R20 ;  /* 0x00000002040c7824 */ /* 0x040fe200078e0214 */
[----:B------:R-:W-:Y:S01]  /*1390*/  LEA R21, R4, R15, 0x1 ;  /* 0x0000000f04157211 */ /* 0x000fe200078e08ff */
[----:B------:R-:W-:Y:S01]  /*13a0*/  BSSY B2, `(.L_x_158) ;  /* 0x000003c000027945 */ /* 0x000fe20003800000 */
[----:B------:R-:W-:Y:S02]  /*13b0*/  LEA.HI R3, R3, R3, RZ, 0x1 ;  /* 0x0000000303037211 */ /* 0x000fe400078f08ff */
[----:B------:R-:W-:Y:S03]  /*13c0*/  LDS R31, [R12] ;  /* 0x000000000c1f7984 */ /* 0x000fe60000000800 */
[----:B------:R-:W-:Y:S01]  /*13d0*/  IMAD.SHL.U32 R3, R3, 0x2, RZ ;  /* 0x0000000203037824 */ /* 0x000fe200078e00ff */
[----:B------:R-:W0:Y:S04]  /*13e0*/  LDS R0, [R21] ;  /* 0x0000000015007984 */ /* 0x000e280000000800 */
        /* <DEDUP_REMOVED lines=55> */
.L_x_159:
[----:B------:R-:W-:Y:S05]  /*1760*/  BSYNC B2 ;  /* 0x0000000000027941 */ /* 0x000fea0003800000 */
.L_x_158:
[C-C-:B------:R-:W-:Y:S02]  /*1770*/  PRMT R0, R30.reuse, 0x5410, R31.reuse ;  /* 0x000054101e007816 */ /* 0x140fe4000000001f */
[----:B------:R-:W-:-:S03]  /*1780*/  PRMT R3, R30, 0x7632, R31 ;  /* 0x000076321e037816 */ /* 0x000fc6000000001f */
[----:B------:R0:W-:Y:S04]  /*1790*/  STS [R21], R0 ;  /* 0x0000000015007388 */ /* 0x0001e80000000800 */
[----:B------:R0:W-:Y:S02]  /*17a0*/  STS [R12], R3 ;  /* 0x000000030c007388 */ /* 0x0001e40000000800 */
.L_x_157:
[----:B------:R-:W-:Y:S05]  /*17b0*/  BSYNC B1 ;  /* 0x0000000000017941 */ /* 0x000fea0003800000 */
.L_x_155:
[C-C-:B0-----:R-:W-:Y:S02]  /*17c0*/  PRMT R0, R38.reuse, 0x5410, R39.reuse ;  /* 0x0000541026007816 */ /* 0x141fe40000000027 */
[----:B------:R-:W-:-:S03]  /*17d0*/  PRMT R3, R38, 0x7632, R39 ;  /* 0x0000763226037816 */ /* 0x000fc60000000027 */
[----:B------:R1:W-:Y:S04]  /*17e0*/  STS [R15], R0 ;  /* 0x000000000f007388 */ /* 0x0003e80000000800 */
[----:B------:R1:W-:Y:S02]  /*17f0*/  STS [R20], R3 ;  /* 0x0000000314007388 */ /* 0x0003e40000000800 */
.L_x_154:
[----:B------:R-:W-:Y:S05]  /*1800*/  BSYNC B0 ;  /* 0x0000000000007941 */ /* 0x000fea0003800000 */
.L_x_153:
[----:B------:R-:W-:Y:S06]  /*1810*/  BAR.SYNC.DEFER_BLOCKING 0x0 ;  /* 0x0000000000007b1d */ /* 0x000fec0000010000 */
[----:B------:R-:W-:Y:S04]  /*1820*/  BSSY B0, `(.L_x_160) ;  /* 0x0000005000007945 */ /* 0x000fe80003800000 */
[----:B------:R-:W-:Y:S05]  /*1830*/  @!P6 BRA `(.L_x_161) ;  /* 0x00000000000ce947 */ /* 0x000fea0003800000 */
[----:B------:R-:W-:Y:S01]  /*1840*/  ISETP.NE.AND P0, PT, R35, RZ, PT ;  /* 0x000000ff2300720c */ /* 0x000fe20003f05270 */
[----:B0-----:R2:W3:-:S12]  /*1850*/  LDS.64 R38, [R13] ;  /* 0x000000000d267984 */ /* 0x0014d80000000a00 */
[----:B------:R2:W4:Y:S02]  /*1860*/  @!P0 LDS.64 R30, [R14] ;  /* 0x000000000e1e8984 */ /* 0x0005240000000a00 */
.L_x_161:
[----:B------:R-:W-:Y:S05]  /*1870*/  BSYNC B0 ;  /* 0x0000000000007941 */ /* 0x000fea0003800000 */
.L_x_160:
[----:B------:R-:W-:Y:S06]  /*1880*/  BAR.SYNC.DEFER_BLOCKING 0x0 ;  /* 0x0000000000007b1d */ /* 0x000fec0000010000 */
[----:B------:R-:W-:Y:S05]  /*1890*/  BRA `(.L_x_150) ;  /* 0x0000000400707947 */ /* 0x000fea0003800000 */
.L_x_149:
        /* <DEDUP_REMOVED lines=41> */
.L_x_162:
[----:B------:R-:W-:-:S13]  /*1b30*/  ISETP.GE.AND P0, PT, R14, R7, PT ;  /* 0x000000070e00720c */ /* 0x000fda0003f06270 */
[----:B------:R-:W-:Y:S05]  /*1b40*/  @P0 BRA `(.L_x_163) ;  /* 0x0000000000c00947 */ /* 0x000fea0003800000 */
[----:B------:R-:W-:Y:S01]  /*1b50*/  I2FP.F32.S32 R7, R7 ;  /* 0x0000000700077245 */ /* 0x000fe20000201400 */
[----:B------:R-:W-:Y:S01]  /*1b60*/  VIADD R0, R14, 0x2 ;  /* 0x000000020e007836 */ /* 0x000fe20000000000 */
[----:B------:R-:W-:Y:S01]  /*1b70*/  I2FP.F32.S32 R14, R14 ;  /* 0x0000000e000e7245 */ /* 0x000fe20000201400 */
[--C-:B------:R-:W-:Y:S01]  /*1b80*/  HADD2.F32 R10, -RZ, R31.reuse.H1_H1 ;  /* 0x3000001fff0a7230 */ /* 0x100fe20000004100 */
[----:B------:R-:W-:Y:S01]  /*1b90*/  I2FP.F32.S32 R35, R35 ;  /* 0x0000002300237245 */ /* 0x000fe20000201400 */
[----:B------:R-:W-:Y:S01]  /*1ba0*/  HADD2.F32 R11, -RZ, R31.H0_H0 ;  /* 0x2000001fff0b7230 */ /* 0x000fe20000004100 */
[----:B------:R-:W0:Y:S01]  /*1bb0*/  MUFU.RCP R7, R7 ;  /* 0x0000000700077308 */ /* 0x000e220000001000 */
[----:B------:R-:W-:-:S05]  /*1bc0*/  I2FP.F32.S32 R0, R0 ;  /* 0x0000000000007245 */ /* 0x000fca0000201400 */
[-C--:B0-----:R-:W-:Y:S01]  /*1bd0*/  FMUL.FTZ R0, R0, R7.reuse ;  /* 0x0000000700007220 */ /* 0x081fe20000410000 */
[----:B------:R-:W-:-:S03]  /*1be0*/  FMUL.FTZ R14, R14, R7 ;  /* 0x000000070e0e7220 */ /* 0x000fc60000410000 */
[----:B------:R-:W-:Y:S01]  /*1bf0*/  FMUL.FTZ R0, R0, 13.28771209716796875 ;  /* 0x41549a7800007820 */ /* 0x000fe20000410000 */
[----:B------:R-:W-:-:S05]  /*1c00*/  FMUL.FTZ R14, R14, 13.28771209716796875 ;  /* 0x41549a780e0e7820 */ /* 0x000fca0000410000 */
[----:B------:R-:W0:Y:S08]  /*1c10*/  MUFU.EX2 R0, -R0 ;  /* 0x8000000000007308 */ /* 0x000e300000000800 */
[----:B------:R-:W1:Y:S01]  /*1c20*/  MUFU.EX2 R14, -R14 ;  /* 0x8000000e000e7308 */ /* 0x000e620000000800 */
[----:B0-----:R-:W-:Y:S01]  /*1c30*/  FMUL.FTZ R3, R35, R0 ;  /* 0x0000000023037220 */ /* 0x001fe20000410000 */
[----:B------:R-:W-:-:S02]  /*1c40*/  HADD2.F32 R0, -RZ, R39.H1_H1 ;  /* 0x30000027ff007230 */ /* 0x000fc40000004100 */
[----:B------:R-:W-:Y:S02]  /*1c50*/  HADD2.F32 R39, -RZ, R39.H0_H0 ;  /* 0x20000027ff277230 */ /* 0x000fe40000004100 */
[----:B------:R-:W-:-:S04]  /*1c60*/  FMUL.RZ R3, R3, 0.15915493667125701904 ;  /* 0x3e22f98303037820 */ /* 0x000fc8000040c000 */
[----:B------:R-:W0:Y:S01]  /*1c70*/  MUFU.SIN R4, R3 ;  /* 0x0000000300047308 */ /* 0x000e220000000400 */
[----:B-1----:R-:W-:-:S04]  /*1c80*/  FMUL.FTZ R35, R35, R14 ;  /* 0x0000000e23237220 */ /* 0x002fc80000410000 */
[----:B------:R-:W-:-:S03]  /*1c90*/  FMUL.RZ R35, R35, 0.15915493667125701904 ;  /* 0x3e22f98323237820 */ /* 0x000fc6000040c000 */
[----:B------:R-:W1:Y:S08]  /*1ca0*/  MUFU.COS R7, R3 ;  /* 0x0000000300077308 */ /* 0x000e700000000000 */
[----:B------:R-:W2:Y:S01]  /*1cb0*/  MUFU.SIN R6, R35 ;  /* 0x0000002300067308 */ /* 0x000ea20000000400 */
[----:B0-----:R-:W-:-:S07]  /*1cc0*/  FMUL.FTZ R8, R4, R0 ;  /* 0x0000000004087220 */ /* 0x001fce0000410000 */
[----:B------:R-:W0:Y:S01]  /*1cd0*/  MUFU.COS R5, R35 ;  /* 0x0000002300057308 */ /* 0x000e220000000000 */
[C---:B-1----:R-:W-:Y:S01]  /*1ce0*/  FMUL.FTZ R9, R7.reuse, R0 ;  /* 0x0000000007097220 */ /* 0x042fe20000410000 */
[CC--:B------:R-:W-:Y:S01]  /*1cf0*/  FMUL.FTZ R0, R4.reuse, R10.reuse ;  /* 0x0000000a04007220 */ /* 0x0c0fe20000410000 */
[C---:B------:R-:W-:Y:S01]  /*1d00*/  FMUL.FTZ R3, R7.reuse, R10 ;  /* 0x0000000a07037220 */ /* 0x040fe20000410000 */
[CC--:B------:R-:W-:Y:S01]  /*1d10*/  FFMA.FTZ R10, R7.reuse, R39.reuse, -R8 ;  /* 0x00000027070a7223 */ /* 0x0c0fe20000010808 */
[C---:B------:R-:W-:Y:S01]  /*1d20*/  FFMA.FTZ R39, R4.reuse, R39, R9 ;  /* 0x0000002704277223 */ /* 0x040fe20000010009 */
[-C--:B------:R-:W-:Y:S01]  /*1d30*/  FFMA.FTZ R31, R7, R11.reuse, -R0 ;  /* 0x0000000b071f7223 */ /* 0x080fe20000010800 */
[----:B------:R-:W-:Y:S02]  /*1d40*/  HADD2.F32 R0, -RZ, R38.H1_H1 ;  /* 0x30000026ff007230 */ /* 0x000fe40000004100 */
[----:B------:R-:W-:Y:S01]  /*1d50*/  FFMA.FTZ R4, R4, R11, R3 ;  /* 0x0000000b04047223 */ /* 0x000fe20000010003 */
[----:B------:R-:W-:Y:S01]  /*1d60*/  HADD2.F32 R3, -RZ, R30.H1_H1 ;  /* 0x3000001eff037230 */ /* 0x000fe20000004100 */
[----:B------:R-:W-:Y:S01]  /*1d70*/  F2FP.F16.F32.PACK_AB R39, R39, R10 ;  /* 0x0000000a2727723e */ /* 0x000fe200000000ff */
[----:B------:R-:W-:-:S02]  /*1d80*/  HADD2.F32 R38, -RZ, R38.H0_H0 ;  /* 0x20000026ff267230 */ /* 0x000fc40000004100 */
[-C--:B--2---:R-:W-:Y:S01]  /*1d90*/  FMUL.FTZ R8, R6, R0.reuse ;  /* 0x0000000006087220 */ /* 0x084fe20000410000 */
[----:B------:R-:W-:Y:S01]  /*1da0*/  HADD2.F32 R9, -RZ, R30.H0_H0 ;  /* 0x2000001eff097230 */ /* 0x000fe20000004100 */
[----:B------:R-:W-:Y:S01]  /*1db0*/  F2FP.F16.F32.PACK_AB R31, R4, R31 ;  /* 0x0000001f041f723e */ /* 0x000fe200000000ff */
[C---:B0-----:R-:W-:Y:S01]  /*1dc0*/  FMUL.FTZ R7, R5.reuse, R0 ;  /* 0x0000000005077220 */ /* 0x041fe20000410000 */
        /* <DEDUP_REMOVED lines=8> */
.L_x_163:
[----:B------:R-:W-:Y:S05]  /*1e50*/  BSYNC B0 ;  /* 0x0000000000007941 */ /* 0x000fea0003800000 */
.L_x_150:
[----:B------:R-:W-:Y:S01]  /*1e60*/  ISETP.GT.AND P0, PT, R18, 0x1f, PT ;  /* 0x0000001f1200780c */ /* 0x000fe20003f04270 */
[----:B------:R-:W-:Y:S01]  /*1e70*/  BSSY B0, `(.L_x_164) ;  /* 0x0000027000007945 */ /* 0x000fe20003800000 */
[----:B0-2---:R-:W-:-:S11]  /*1e80*/  HFMA2.MMA R14, -RZ, RZ, 0, 0 ;  /* 0x00000000ff0e7435 */ /* 0x005fd600000001ff */
[----:B------:R-:W-:Y:S05]  /*1e90*/  @P0 BRA `(.L_x_165) ;  /* 0x0000000000900947 */ /* 0x000fea0003800000 */
[----:B-1----:R-:W0:Y:S01]  /*1ea0*/  LDC R0, c[0x0][0x29c] ;  /* 0x0000a700ff007b82 */ /* 0x002e220000000800 */
[----:B------:R-:W1:Y:S01]  /*1eb0*/  S2R R7, SR_CgaCtaId ;  /* 0x0000000000077919 */ /* 0x000e620000008800 */
[----:B------:R-:W-:Y:S01]  /*1ec0*/  MOV R6, 0x400 ;  /* 0x0000040000067802 */ /* 0x000fe20000000f00 */
[----:B---34-:R-:W-:Y:S01]  /*1ed0*/  HMUL2 R15, R39, R31 ;  /* 0x0000001f270f7232 */ /* 0x018fe20000000000 */
[----:B------:R-:W-:-:S05]  /*1ee0*/  UMOV UR4, 0xffffffff ;  /* 0xffffffff00047882 */ /* 0x000fca0000000000 */
[----:B------:R-:W-:-:S10]  /*1ef0*/  HFMA2.MMA R15, R38, R30, R15 ;  /* 0x0000001e260f7235 */ /* 0x000fd4000000000f */
[----:B------:R-:W-:Y:S01]  /*1f00*/  HADD2.F32 R13, -RZ, R15.H0_H0 ;  /* 0x2000000fff0d7230 */ /* 0x000fe20000004100 */
[----:B0-----:R-:W-:Y:S01]  /*1f10*/  ISETP.NE.AND P1, PT, R0, RZ, PT ;  /* 0x000000ff0000720c */ /* 0x001fe20003f25270 */
[----:B------:R-:W-:-:S03]  /*1f20*/  VIADD R0, R6, 0x20 ;  /* 0x0000002006007836 */ /* 0x000fc60000000000 */
[----:B------:R-:W-:Y:S02]  /*1f30*/  ISETP.GT.OR P0, PT, R18, 0x1b, P1 ;  /* 0x0000001b1200780c */ /* 0x000fe40000f04670 */
[----:B-1----:R-:W-:Y:S01]  /*1f40*/  LEA R3, R7, R0, 0x18 ;  /* 0x0000000007037211 */ /* 0x002fe200078ec0ff */
[----:B------:R-:W-:-:S06]  /*1f50*/  HADD2.F32 R0, -RZ, R15.H1_H1 ;  /* 0x3000000fff007230 */ /* 0x000fcc0000004100 */
[----:B------:R-:W-:Y:S02]  /*1f60*/  @!P1 IADD3 R6, R6, 0x120, RZ ;  /* 0x0000012006069810 */ /* 0x000fe40007ffe0ff */
[C---:B------:R-:W-:Y:S01]  /*1f70*/  LEA R3, R18.reuse, R3, 0x3 ;  /* 0x0000000312037211 */ /* 0x040fe200078e18ff */
[----:B------:R-:W-:Y:S01]  /*1f80*/  FADD.FTZ R13, R13, R0 ;  /* 0x000000000d0d7221 */ /* 0x000fe20000010000 */
[----:B------:R-:W0:Y:S01]  /*1f90*/  @!P0 LDC R8, c[0x0][0x284] ;  /* 0x0000a100ff088b82 */ /* 0x000e220000000800 */
[----:B------:R-:W-:Y:S01]  /*1fa0*/  @!P0 IMAD R9, R25, 0x8, R34 ;  /* 0x0000000819098824 */ /* 0x000fe200078e0222 */
[----:B------:R-:W-:Y:S01]  /*1fb0*/  @!P1 LEA R7, R7, R6, 0x18 ;  /* 0x0000000607079211 */ /* 0x000fe200078ec0ff */
[----:B------:R1:W-:Y:S04]  /*1fc0*/  STS.64 [R3], R38 ;  /* 0x0000002603007388 */ /* 0x0003e80000000a00 */
[----:B------:R-:W-:Y:S01]  /*1fd0*/  @!P1 IMAD R7, R18, 0x8, R7 ;  /* 0x0000000812079824 */ /* 0x000fe200078e0207 */
[----:B------:R-:W2:Y:S04]  /*1fe0*/  @!P0 LDC.64 R4, c[0x0][0x248] ;  /* 0x00009200ff048b82 */ /* 0x000ea80000000a00 */
[----:B------:R1:W-:Y:S01]  /*1ff0*/  @!P1 STS.64 [R7], R36 ;  /* 0x0000002407009388 */ /* 0x0003e20000000a00 */
[----:B0-----:R-:W-:-:S04]  /*2000*/  @!P0 IMAD R9, R40, R8, R9 ;  /* 0x0000000828098224 */ /* 0x001fc800078e0209 */
[----:B--2---:R-:W-:-:S05]  /*2010*/  @!P0 IMAD.WIDE R4, R9, 0x2, R4 ;  /* 0x0000000209048825 */ /* 0x004fca00078e0204 */
        /* <DEDUP_REMOVED lines=11> */
.L_x_284:
[----:B-1----:R-:W-:-:S07]  /*20d0*/  FADD.FTZ R14, R5, R14 ;  /* 0x0000000e050e7221 */ /* 0x002fce0000010000 */
.L_x_165:
[----:B------:R-:W-:Y:S05]  /*20e0*/  BSYNC B0 ;  /* 0x0000000000007941 */ /* 0x000fea0003800000 */
.L_x_164:
[----:B-1----:R-:W4:Y:S01]  /*20f0*/  LDC R15, c[0x0][0x284] ;  /* 0x0000a100ff0f7b82 */ /* 0x002f220000000800 */
[----:B------:R-:W-:Y:S02]  /*2100*/  ISETP.NE.AND P0, PT, R18, RZ, PT ;  /* 0x000000ff1200720c */ /* 0x000fe40003f05270 */
[----:B------:R-:W-:Y:S02]  /*2110*/  MOV R0, 0xff7fffff ;  /* 0xff7fffff00007802 */ /* 0x000fe40000000f00 */
[----:B----4-:R-:W-:-:S09]  /*2120*/  VIADDMNMX R30, R17, -R15, RZ, !PT ;  /* 0x8000000f111e7246 */ /* 0x010fd200078001ff */
[----:B------:R-:W-:Y:S05]  /*2130*/  @P0 BRA `(.L_x_167) ;  /* 0x0000000000440947 */ /* 0x000fea0003800000 */
[----:B------:R-:W-:Y:S02]  /*2140*/  ULDC.64 UR4, c[0x0][0x2c8] ;  /* 0x0000b20000047ab9 */ /* 0x000fe40000000a00 */
[----:B------:R-:W-:Y:S01]  /*2150*/  ISETP.NE.U32.AND P0, PT, RZ, UR4, PT ;  /* 0x00000004ff007c0c */ /* 0x000fe2000bf05070 */
[----:B------:R-:W-:-:S03]  /*2160*/  ULDC UR4, c[0x0][0x2a0] ;  /* 0x0000a80000047ab9 */ /* 0x000fc60000000800 */
[----:B------:R-:W-:-:S13]  /*2170*/  ISETP.NE.AND.EX P0, PT, RZ, UR5, PT, P0 ;  /* 0x00000005ff007c0c */ /* 0x000fda000bf05300 */
[----:B------:R-:W1:Y:S01]  /*2180*/  @P0 LDC R6, c[0x0][0x2d0] ;  /* 0x0000b400ff060b82 */ /* 0x000e620000000800 */
[----:B------:R-:W-:-:S07]  /*2190*/  @P0 IMAD.IADD R0, R23, 0x1, -R24 ;  /* 0x0000000117000824 */ /* 0x000fce00078e0a18 */
[----:B0-----:R-:W0:Y:S01]  /*21a0*/  @P0 LDC.64 R4, c[0x0][0x2c8] ;  /* 0x0000b200ff040b82 */ /* 0x001e220000000a00 */
[----:B-1----:R-:W-:-:S04]  /*21b0*/  @P0 IMAD R3, R19, R6, R0 ;  /* 0x0000000613030224 */ /* 0x002fc800078e0200 */
        /* <DEDUP_REMOVED lines=9> */
.L_x_167:
[----:B------:R-:W-:Y:S05]  /*2250*/  WARPSYNC.ALL ;  /* 0x0000000000007948 */ /* 0x000fea0003800000 */
[----:B------:R-:W2:Y:S01]  /*2260*/  S2UR UR6, SR_CgaCtaId ;  /* 0x00000000000679c3 */ /* 0x000ea20000008800 */
[----:B------:R-:W-:-:S07]  /*2270*/  UMOV UR4, 0x400 ;  /* 0x0000040000047882 */ /* 0x000fce0000000000 */
[----:B------:R-:W-:Y:S01]  /*2280*/  BAR.SYNC.DEFER_BLOCKING 0x0 ;  /* 0x0000000000007b1d */ /* 0x000fe20000010000 */
[----:B------:R-:W-:Y:S01]  /*2290*/  UIADD3 UR5, UR4, 0x20, URZ ;  /* 0x0000002004057890 */ /* 0x000fe2000fffe03f */
[--C-:B------:R-:W-:Y:S01]  /*22a0*/  IADD3 R4, R23, 0xf, -R30.reuse ;  /* 0x0000000f17047810 */ /* 0x100fe20007ffe81e */
[----:B------:R-:W-:-:S03]  /*22b0*/  IMAD.IADD R8, R33, 0x1, R30 ;  /* 0x0000000121087824 */ /* 0x000fc600078e021e */
[----:B0-----:R-:W-:-:S04]  /*22c0*/  SHF.R.S32.HI R5, RZ, 0x1f, R4 ;  /* 0x0000001fff057819 */ /* 0x001fc80000011404 */
[----:B------:R-:W-:-:S04]  /*22d0*/  LEA.HI R5, R5, R4, RZ, 0x4 ;  /* 0x0000000405057211 */ /* 0x000fc800078f20ff */
[----:B------:R-:W-:-:S04]  /*22e0*/  LOP3.LUT R5, R5, 0xfffffff0, RZ, 0xc0, !PT ;  /* 0xfffffff005057812 */ /* 0x000fc800078ec0ff */
[----:B------:R-:W-:Y:S01]  /*22f0*/  IADD3 R31, R5, R30, RZ ;  /* 0x0000001e051f7210 */ /* 0x000fe20007ffe0ff */
[----:B--2---:R-:W-:-:S03]  /*2300*/  ULEA UR5, UR6, UR5, 0x18 ;  /* 0x0000000506057291 */ /* 0x004fc6000f8ec03f */
[----:B------:R-:W-:-:S03]  /*2310*/  ISETP.GE.AND P0, PT, R8, R31, PT ;  /* 0x0000001f0800720c */ /* 0x000fc60003f06270 */
[----:B------:R-:W-:Y:S01]  /*2320*/  LEA R3, R29, UR5, 0x3 ;  /* 0x000000051d037c11 */ /* 0x000fe2000f8e18ff */
[----:B------:R-:W-:Y:S02]  /*2330*/  ULDC UR5, c[0x0][0x29c] ;  /* 0x0000a70000057ab9 */ /* 0x000fe40000000800 */
[----:B------:R-:W-:Y:S02]  /*2340*/  UISETP.NE.AND UP0, UPT, UR5, URZ, UPT ;  /* 0x0000003f0500728c */ /* 0x000fe4000bf05270 */
[----:B------:R-:W0:Y:S01]  /*2350*/  LDS.64 R36, [R3] ;  /* 0x0000000003247984 */ /* 0x000e220000000a00 */
[----:B------:R-:W-:-:S03]  /*2360*/  ULDC UR5, c[0x0][0x280] ;  /* 0x0000a00000057ab9 */ /* 0x000fc60000000800 */
[----:B------:R-:W-:Y:S01]  /*2370*/  PLOP3.LUT P2, PT, PT, PT, UP0, 0x80, 0x0 ;  /* 0x000000000000781c */ /* 0x000fe20003f4f008 */
[----:B---3--:R-:W2:Y:S04]  /*2380*/  LDS.64 R38, [R3+0x10] ;  /* 0x0000100003267984 */ /* 0x008ea80000000a00 */
[----:B------:R-:W3:Y:S04]  /*2390*/  LDS.64 R40, [R3+0x20] ;  /* 0x0000200003287984 */ /* 0x000ee80000000a00 */
[----:B------:R-:W4:Y:S04]  /*23a0*/  LDS.64 R42, [R3+0x30] ;  /* 0x00003000032a7984 */ /* 0x000f280000000a00 */
[----:B------:R-:W0:Y:S04]  /*23b0*/  LDS.64 R44, [R3+0x40] ;  /* 0x00004000032c7984 */ /* 0x000e280000000a00 */
        /* <DEDUP_REMOVED lines=10> */
[----:B------:R5:W0:Y:S02]  /*2460*/  LDS.64 R66, [R3+0xf0] ;  /* 0x0000f00003427984 */ /* 0x000a240000000a00 */
[----:B-----5:R-:W-:Y:S01]  /*2470*/  IMAD R3, R68, UR5, R19 ;  /* 0x0000000544037c24 */ /* 0x020fe2000f8e0213 */
[----:B--234-:R-:W-:Y:S06]  /*2480*/  @P2 BRA `(.L_x_168) ;  /* 0x00000000004c2947 */ /* 0x01cfec0003800000 */
[----:B------:R-:W-:-:S04]  /*2490*/  UIADD3 UR4, UR4, 0x120, URZ ;  /* 0x0000012004047890 */ /* 0x000fc8000fffe03f */
[----:B------:R-:W-:-:S06]  /*24a0*/  ULEA UR4, UR6, UR4, 0x18 ;  /* 0x0000000406047291 */ /* 0x000fcc000f8ec03f */
[----:B------:R-:W-:-:S05]  /*24b0*/  LEA R29, R29, UR4, 0x3 ;  /* 0x000000041d1d7c11 */ /* 0x000fca000f8e18ff */
[----:B------:R2:W3:Y:S04]  /*24c0*/  LDS.64 R68, [R29] ;  /* 0x000000001d447984 */ /* 0x0004e80000000a00 */
[----:B------:R2:W4:Y:S04]  /*24d0*/  LDS.64 R70, [R29+0x10] ;  /* 0x000010001d467984 */ /* 0x0005280000000a00 */
[----:B------:R2:W0:Y:S04]  /*24e0*/  LDS.64 R72, [R29+0x20] ;  /* 0x000020001d487984 */ /* 0x0004280000000a00 */
        /* <DEDUP_REMOVED lines=12> */
[----:B---34-:R2:W0:Y:S02]  /*25b0*/  LDS.64 R98, [R29+0xf0] ;  /* 0x0000f0001d627984 */ /* 0x0184240000000a00 */
.L_x_168:
[----:B------:R-:W-:Y:S01]  /*25c0*/  ULDC UR5, c[0x0][0x29c] ;  /* 0x0000a70000057ab9 */ /* 0x000fe20000000800 */
[----:B------:R-:W-:Y:S01]  /*25d0*/  ULDC UR10, c[0x0][0x2a0] ;  /* 0x0000a800000a7ab9 */ /* 0x000fe20000000800 */
[----:B------:R-:W-:Y:S01]  /*25e0*/  ULDC.64 UR8, c[0x0][0x258] ;  /* 0x0000960000087ab9 */ /* 0x000fe20000000a00 */
[----:B------:R-:W-:Y:S01]  /*25f0*/  ULDC.64 UR6, c[0x0][0x2b0] ;  /* 0x0000ac0000067ab9 */ /* 0x000fe20000000a00 */
[----:B------:R-:W-:Y:S01]  /*2600*/  ULDC.64 UR12, c[0x0][0x2c8] ;  /* 0x0000b200000c7ab9 */ /* 0x000fe20000000a00 */
[----:B------:R-:W-:Y:S01]  /*2610*/  BSSY B0, `(.L_x_169) ;  /* 0x00002a3000007945 */ /* 0x000fe20003800000 */
[----:B--2---:R-:W-:-:S03]  /*2620*/  IMAD R29, R3, 0x70, RZ ;  /* 0x00000070031d7824 */ /* 0x004fc600078e02ff */
[----:B------:R-:W-:Y:S05]  /*2630*/  @P0 BRA `(.L_x_170) ;  /* 0x0000002800800947 */ /* 0x000fea0003800000 */
[-C--:B------:R-:W-:Y:S01]  /*2640*/  IABS R21, R15.reuse ;  /* 0x0000000f00157213 */ /* 0x080fe20000000000 */
[----:B------:R-:W2:Y:S01]  /*2650*/  LDC.64 R12, c[0x0][0x2e0] ;  /* 0x0000b800ff0c7b82 */ /* 0x000ea20000000a00 */
[----:B------:R-:W-:Y:S01]  /*2660*/  ULDC UR4, c[0x0][0x288] ;  /* 0x0000a20000047ab9 */ /* 0x000fe20000000800 */
[----:B------:R-:W-:Y:S01]  /*2670*/  IMAD R9, R29, R15, R34 ;  /* 0x0000000f1d097224 */ /* 0x000fe200078e0222 */
[----:B------:R-:W3:Y:S01]  /*2680*/  I2F.RP R6, R21 ;  /* 0x0000001500067306 */ /* 0x000ee20000209400 */
[----:B------:R-:W-:Y:S01]  /*2690*/  IMAD R3, R16, UR4, R19 ;  /* 0x0000000410037c24 */ /* 0x000fe2000f8e0213 */
[----:B------:R-:W-:-:S03]  /*26a0*/  ULDC UR4, c[0x0][0x298] ;  /* 0x0000a60000047ab9 */ /* 0x000fc60000000800 */
[----:B------:R-:W4:Y:S01]  /*26b0*/  LDC R11, c[0x0][0x2c0] ;  /* 0x0000b000ff0b7b82 */ /* 0x000f220000000800 */
[----:B------:R-:W-:Y:S02]  /*26c0*/  IMAD R3, R3, 0x70, R34 ;  /* 0x0000007003037824 */ /* 0x000fe400078e0222 */
[----:B---3--:R-:W3:Y:S02]  /*26d0*/  MUFU.RCP R6, R6 ;  /* 0x0000000600067308 */ /* 0x008ee40000001000 */
[----:B---3--:R-:W-:-:S06]  /*26e0*/  VIADD R4, R6, 0xffffffe ;  /* 0x0ffffffe06047836 */ /* 0x008fcc0000000000 */
[----:B------:R3:W5:Y:S02]  /*26f0*/  F2I.FTZ.U32.TRUNC.NTZ R5, R4 ;  /* 0x0000000400057305 */ /* 0x000764000021f000 */
[----:B---3--:R-:W-:Y:S01]  /*2700*/  IMAD.MOV.U32 R4, RZ, RZ, RZ ;  /* 0x000000ffff047224 */ /* 0x008fe200078e00ff */
[----:B-----5:R-:W-:-:S05]  /*2710*/  IADD3 R10, RZ, -R5, RZ ;  /* 0x80000005ff0a7210 */ /* 0x020fca0007ffe0ff */
[----:B-1----:R-:W-:Y:S02]  /*2720*/  IMAD R7, R10, R21, RZ ;  /* 0x000000150a077224 */ /* 0x002fe400078e02ff */
[----:B------:R-:W-:Y:S02]  /*2730*/  IMAD R10, R32, R15, R34 ;  /* 0x0000000f200a7224 */ /* 0x000fe400078e0222 */
[----:B------:R-:W-:Y:S01]  /*2740*/  IMAD.HI.U32 R20, R5, R7, R4 ;  /* 0x0000000705147227 */ /* 0x000fe200078e0004 */
[----:B------:R-:W-:Y:S02]  /*2750*/  SHF.R.S32.HI R5, RZ, 0x1f, R9 ;  /* 0x0000001fff057819 */ /* 0x000fe40000011409 */
[----:B------:R-:W-:Y:S01]  /*2760*/  SHF.R.S32.HI R6, RZ, 0x1f, R10 ;  /* 0x0000001fff067819 */ /* 0x000fe2000001140a */
[----:B--2---:R-:W-:Y:S01]  /*2770*/  IMAD.WIDE R32, R3, 0x2, R12 ;  /* 0x0000000203207825 */ /* 0x004fe200078e020c */
[----:B----4-:R-:W-:-:S03]  /*2780*/  IADD3 R4, R11, UR4, RZ ;  /* 0x000000040b047c10 */ /* 0x010fc6000fffe0ff */
[----:B------:R-:W-:Y:S02]  /*2790*/  IMAD R7, R15, 0x70, RZ ;  /* 0x000000700f077824 */ /* 0x000fe400078e02ff */
[----:B------:R-:W-:-:S07]  /*27a0*/  VIADD R3, R3, 0x8 ;  /* 0x0000000803037836 */ /* 0x000fce0000000000 */
.L_x_206:
[----:B01----:R-:W1:Y:S01]  /*27b0*/  LDC R11, c[0x0][0x284] ;  /* 0x0000a100ff0b7b82 */ /* 0x003e620000000800 */
[----:B------:R-:W-:-:S04]  /*27c0*/  ISETP.NE.U32.AND P0, PT, RZ, UR6, PT ;  /* 0x00000006ff007c0c */ /* 0x000fc8000bf05070 */
[----:B------:R-:W-:Y:S02]  /*27d0*/  ISETP.NE.AND.EX P0, PT, RZ, UR7, PT, P0 ;  /* 0x00000007ff007c0c */ /* 0x000fe4000bf05300 */
[----:B------:R-:W-:-:S11]  /*27e0*/  IABS R131, R8 ;  /* 0x0000000800837213 */ /* 0x000fd60000000000 */
[----:B------:R-:W-:Y:S01]  /*27f0*/  @P0 SHF.R.S32.HI R13, RZ, 0x1f, R8 ;  /* 0x0000001fff0d0819 */ /* 0x000fe20000011408 */
[----:B-1----:R-:W-:-:S05]  /*2800*/  IMAD R15, R2, R11, RZ ;  /* 0x0000000b020f7224 */ /* 0x002fca00078e02ff */
[--C-:B------:R-:W-:Y:S02]  /*2810*/  @P0 SHF.R.S32.HI R14, RZ, 0x1f, R15.reuse ;  /* 0x0000001fff0e0819 */ /* 0x100fe4000001140f */
[----:B------:R-:W-:-:S04]  /*2820*/  @P0 IADD3 R12, P1, P3, R8, UR6, R15 ;  /* 0x00000006080c0c10 */ /* 0x000fc8000fb3e00f */
[----:B------:R-:W-:Y:S01]  /*2830*/  @P0 IADD3.X R13, R13, UR7, R14, P1, P3 ;  /* 0x000000070d0d0c10 */ /* 0x000fe20008fe640e */
[----:B------:R-:W-:Y:S01]  /*2840*/  IMAD.HI.U32 R14, R20, R131, RZ ;  /* 0x00000083140e7227 */ /* 0x000fe200078e00ff */
[----:B------:R-:W-:Y:S02]  /*2850*/  IABS R133, R11 ;  /* 0x0000000b00857213 */ /* 0x000fe40000000000 */
[----:B------:R-:W-:Y:S01]  /*2860*/  ISETP.GE.AND P3, PT, R8, RZ, PT ;  /* 0x000000ff0800720c */ /* 0x000fe20003f66270 */
[----:B------:R1:W5:Y:S01]  /*2870*/  @P0 LDG.E.U8 R12, desc[UR36][R12.64] ;  /* 0x000000240c0c0981 */ /* 0x000362000c1e1100 */
[----:B------:R-:W-:Y:S01]  /*2880*/  IADD3 R14, -R14, RZ, RZ ;  /* 0x000000ff0e0e7210 */ /* 0x000fe20007ffe1ff */
[----:B------:R-:W-:Y:S01]  /*2890*/  BSSY B1, `(.L_x_171) ;  /* 0x0000030000017945 */ /* 0x000fe20003800000 */
[----:B------:R-:W-:-:S03]  /*28a0*/  ISETP.NE.AND P4, PT, R11, RZ, PT ;  /* 0x000000ff0b00720c */ /* 0x000fc60003f85270 */
[----:B------:R-:W-:Y:S02]  /*28b0*/  IMAD R136, R133, R14, R131 ;  /* 0x0000000e85887224 */ /* 0x000fe400078e0283 */
[----:B--2---:R-:W2:Y:S03]  /*28c0*/  LDC.64 R130, c[0x0][0x2e0] ;  /* 0x0000b800ff827b82 */ /* 0x004ea60000000a00 */
[----:B------:R-:W-:-:S13]  /*28d0*/  ISETP.GT.U32.AND P1, PT, R21, R136, PT ;  /* 0x000000881500720c */ /* 0x000fda0003f24070 */
[----:B------:R-:W-:-:S05]  /*28e0*/  @!P1 IMAD.IADD R136, R136, 0x1, -R133 ;  /* 0x0000000188889824 */ /* 0x000fca00078e0a85 */
[----:B------:R-:W-:Y:S01]  /*28f0*/  ISETP.GT.U32.AND P1, PT, R21, R136, PT ;  /* 0x000000881500720c */ /* 0x000fe20003f24070 */
[----:B--2---:R-:W-:-:S12]  /*2900*/  IMAD.WIDE R130, R3, 0x2, R130 ;  /* 0x0000000203827825 */ /* 0x004fd800078e0282 */
[----:B------:R-:W-:-:S05]  /*2910*/  @!P1 IADD3 R136, R136, -R133, RZ ;  /* 0x8000008588889210 */ /* 0x000fca0007ffe0ff */
[----:B------:R-:W-:Y:S01]  /*2920*/  @!P3 IMAD.MOV R136, RZ, RZ, -R136 ;  /* 0x000000ffff88b224 */ /* 0x000fe200078e0a88 */
[----:B------:R-:W-:-:S04]  /*2930*/  @!P4 LOP3.LUT R136, RZ, R11, RZ, 0x33, !PT ;  /* 0x0000000bff88c212 */ /* 0x000fc800078e33ff */
[----:B------:R-:W-:Y:S02]  /*2940*/  SHF.R.S32.HI R14, RZ, 0x1f, R136 ;  /* 0x0000001fff0e7819 */ /* 0x000fe40000011488 */
[----:B-1----:R-:W-:-:S04]  /*2950*/  IADD3 R13, P1, R136, R15, RZ ;  /* 0x0000000f880d7210 */ /* 0x002fc80007f3e0ff */
[----:B------:R-:W-:Y:S02]  /*2960*/  LEA.HI.X.SX32 R132, R15, R14, 0x1, P1 ;  /* 0x0000000e0f847211 */ /* 0x000fe400008f0eff */
[----:B------:R-:W-:Y:S02]  /*2970*/  ISETP.GE.AND P1, PT, R8, R23, PT ;  /* 0x000000170800720c */ /* 0x000fe40003f26270 */
[----:B------:R-:W-:-:S04]  /*2980*/  LEA R14, P3, R13, UR8, 0x2 ;  /* 0x000000080d0e7c11 */ /* 0x000fc8000f8610ff */
[----:B------:R-:W-:-:S07]  /*2990*/  LEA.HI.X R15, R13, UR9, R132, 0x2, P3 ;  /* 0x000000090d0f7c11 */ /* 0x000fce00098f1484 */
[----:B---34-:R-:W-:Y:S05]  /*29a0*/  @P1 BRA `(.L_x_172) ;  /* 0x0000000000781947 */ /* 0x018fea0003800000 */
[----:B------:R-:W-:-:S04]  /*29b0*/  SHF.L.U32 R138, R136, 0x3, RZ ;  /* 0x00000003888a7819 */ /* 0x000fc800000006ff */
[----:B------:R-:W-:-:S13]  /*29c0*/  ISETP.GE.AND P2, PT, R138, R7, PT ;  /* 0x000000078a00720c */ /* 0x000fda0003f46270 */
[----:B------:R-:W2:Y:S01]  /*29d0*/  @!P2 LDG.E R13, desc[UR36][R14.64] ;  /* 0x000000240e0da981 */ /* 0x000ea2000c1e1900 */
[----:B------:R-:W2:Y:S08]  /*29e0*/  @!P2 LDC R100, c[0x0][0x288] ;  /* 0x0000a200ff64ab82 */ /* 0x000eb00000000800 */
[----:B------:R-:W1:Y:S01]  /*29f0*/  @!P2 LDC.64 R132, c[0x0][0x248] ;  /* 0x00009200ff84ab82 */ /* 0x000e620000000a00 */
[----:B------:R-:W-:Y:S01]  /*2a00*/  UISETP.NE.AND UP0, UPT, UR5, URZ, UPT ;  /* 0x0000003f0500728c */ /* 0x000fe2000bf05270 */
[----:B--2---:R-:W-:-:S04]  /*2a10*/  @!P2 IMAD R13, R13, R100, RZ ;  /* 0x000000640d0da224 */ /* 0x004fc800078e02ff */
[----:B------:R-:W-:-:S04]  /*2a20*/  @!P2 IMAD R100, R13, 0x70, RZ ;  /* 0x000000700d64a824 */ /* 0x000fc800078e02ff */
[----:B------:R-:W-:-:S05]  /*2a30*/  @!P2 IMAD R100, R100, R11, R138 ;  /* 0x0000000b6464a224 */ /* 0x000fca00078e028a */
[----:B------:R-:W-:-:S04]  /*2a40*/  @!P2 IADD3 R13, P3, R9, R100, RZ ;  /* 0x00000064090da210 */ /* 0x000fc80007f7e0ff */
[----:B------:R-:W-:Y:S02]  /*2a50*/  @!P2 LEA.HI.X.SX32 R100, R100, R5, 0x1, P3 ;  /* 0x000000056464a211 */ /* 0x000fe400018f0eff */
[----:B-1----:R-:W-:-:S04]  /*2a60*/  @!P2 LEA R132, P3, R13, R132, 0x1 ;  /* 0x000000840d84a211 */ /* 0x002fc800078608ff */
[----:B------:R-:W-:Y:S02]  /*2a70*/  @!P2 LEA.HI.X R133, R13, R133, R100, 0x1, P3 ;  /* 0x000000850d85a211 */ /* 0x000fe400018f0c64 */
[----:B------:R-:W-:-:S06]  /*2a80*/  CS2R R100, SRZ ;  /* 0x0000000000647805 */ /* 0x000fcc000001ff00 */
[----:B------:R1:W5:Y:S01]  /*2a90*/  @!P2 LDG.E.64 R100, desc[UR36][R132.64] ;  /* 0x000000248464a981 */ /* 0x000362000c1e1b00 */
[----:B------:R-:W-:-:S13]  /*2aa0*/  PLOP3.LUT P2, PT, PT, PT, UP0, 0x80, 0x0 ;  /* 0x000000000000781c */ /* 0x000fda0003f4f008 */
[----:B-1----:R-:W-:Y:S05]  /*2ab0*/  @P2 BRA `(.L_x_172) ;  /* 0x0000000000342947 */ /* 0x002fea0003800000 */
[----:B------:R-:W-:-:S13]  /*2ac0*/  ISETP.NE.AND P5, PT, R28, RZ, PT ;  /* 0x000000ff1c00720c */ /* 0x000fda0003fa5270 */
[----:B------:R-:W2:Y:S01]  /*2ad0*/  @P5 LDG.E.64 R132, desc[UR36][R32.64] ;  /* 0x0000002420845981 */ /* 0x000ea2000c1e1b00 */
[----:B------:R-:W-:Y:S01]  /*2ae0*/  ISETP.GE.AND P3, PT, R138, R7, PT ;  /* 0x000000078a00720c */ /* 0x000fe20003f66270 */
[----:B-----5:R-:W-:Y:S01]  /*2af0*/  HFMA2.MMA R100, R100, 1, 1, R68 ;  /* 0x3c003c0064647835 */ /* 0x020fe20000000044 */
[----:B------:R-:W-:-:S11]  /*2b00*/  HADD2 R101, R101, R69 ;  /* 0x0000004565657230 */ /* 0x000fd60000000000 */
[----:B------:R-:W1:Y:S01]  /*2b10*/  @!P3 LDC.64 R134, c[0x0][0x248] ;  /* 0x00009200ff86bb82 */ /* 0x000e620000000a00 */
[----:B------:R-:W-:-:S04]  /*2b20*/  @!P3 IADD3 R13, P4, R10, R138, RZ ;  /* 0x0000008a0a0db210 */ /* 0x000fc80007f9e0ff */
[----:B------:R-:W-:Y:S02]  /*2b30*/  @!P3 LEA.HI.X.SX32 R138, R138, R6, 0x1, P4 ;  /* 0x000000068a8ab211 */ /* 0x000fe400020f0eff */
[----:B-1----:R-:W-:-:S04]  /*2b40*/  @!P3 LEA R134, P4, R13, R134, 0x1 ;  /* 0x000000860d86b211 */ /* 0x002fc800078808ff */
[----:B------:R-:W-:Y:S01]  /*2b50*/  @!P3 LEA.HI.X R135, R13, R135, R138, 0x1, P4 ;  /* 0x000000870d87b211 */ /* 0x000fe200020f0c8a */
[----:B--2---:R-:W-:Y:S01]  /*2b60*/  @P5 HFMA2.MMA R101, R101, R133, -RZ ;  /* 0x0000008565655235 */ /* 0x004fe200001000ff */
[----:B------:R-:W-:-:S06]  /*2b70*/  @P5 HMUL2 R100, R100, R132 ;  /* 0x0000008464645232 */ /* 0x000fcc0000000000 */
[----:B------:R1:W-:Y:S04]  /*2b80*/  @!P3 STG.E.64 desc[UR36][R134.64], R100 ;  /* 0x000000648600b986 */ /* 0x0003e8000c101b24 */
.L_x_172:
[----:B------:R-:W-:Y:S05]  /*2b90*/  BSYNC B1 ;  /* 0x0000000000017941 */ /* 0x000fea0003800000 */
.L_x_171:
[----:B------:R-:W-:Y:S04]  /*2ba0*/  BSSY B1, `(.L_x_173) ;  /* 0x0000020000017945 */ /* 0x000fe80003800000 */
[----:B------:R-:W-:Y:S05]  /*2bb0*/  @P1 BRA `(.L_x_174) ;  /* 0x0000000000781947 */ /* 0x000fea0003800000 */
[----:B------:R-:W-:-:S05]  /*2bc0*/  IMAD.IADD R13, R136, 0x1, R11 ;  /* 0x00000001880d7824 */ /* 0x000fca00078e020b */
[----:B------:R-:W-:-:S04]  /*2bd0*/  SHF.L.U32 R13, R13, 0x3, RZ ;  /* 0x000000030d0d7819 */ /* 0x000fc800000006ff */
[----:B------:R-:W-:-:S13]  /*2be0*/  ISETP.GE.AND P3, PT, R13, R7, PT ;  /* 0x000000070d00720c */ /* 0x000fda0003f66270 */
[----:B------:R-:W2:Y:S01]  /*2bf0*/  @!P3 LDG.E R102, desc[UR36][R14.64] ;  /* 0x000000240e66b981 */ /* 0x000ea2000c1e1900 */
[----:B------:R-:W2:Y:S08]  /*2c00*/  @!P3 LDC R103, c[0x0][0x288] ;  /* 0x0000a200ff67bb82 */ /* 0x000eb00000000800 */
[----:B------:R-:W3:Y:S01]  /*2c10*/  @!P3 LDC.64 R132, c[0x0][0x248] ;  /* 0x00009200ff84bb82 */ /* 0x000ee20000000a00 */
[----:B--2---:R-:W-:-:S04]  /*2c20*/  @!P3 IMAD R102, R102, R103, RZ ;  /* 0x000000676666b224 */ /* 0x004fc800078e02ff */
[----:B------:R-:W-:-:S04]  /*2c30*/  @!P3 IMAD R102, R102, 0x70, RZ ;  /* 0x000000706666b824 */ /* 0x000fc800078e02ff */
[----:B------:R-:W-:-:S05]  /*2c40*/  @!P3 IMAD R102, R102, R11, R13 ;  /* 0x0000000b6666b224 */ /* 0x000fca00078e020d */
[----:B-1----:R-:W-:-:S04]  /*2c50*/  @!P3 IADD3 R134, P2, R9, R102, RZ ;  /* 0x000000660986b210 */ /* 0x002fc80007f5e0ff */
[----:B------:R-:W-:Y:S02]  /*2c60*/  @!P3 LEA.HI.X.SX32 R102, R102, R5, 0x1, P2 ;  /* 0x000000056666b211 */ /* 0x000fe400010f0eff */
[----:B---3--:R-:W-:-:S04]  /*2c70*/  @!P3 LEA R132, P2, R134, R132, 0x1 ;  /* 0x000000848684b211 */ /* 0x008fc800078408ff */
[----:B------:R-:W-:Y:S02]  /*2c80*/  @!P3 LEA.HI.X R133, R134, R133, R102, 0x1, P2 ;  /* 0x000000858685b211 */ /* 0x000fe400010f0c66 */
[----:B------:R-:W-:-:S06]  /*2c90*/  CS2R R102, SRZ ;  /* 0x0000000000667805 */ /* 0x000fcc000001ff00 */
[----:B------:R2:W5:Y:S01]  /*2ca0*/  @!P3 LDG.E.64 R102, desc[UR36][R132.64] ;  /* 0x000000248466b981 */ /* 0x000562000c1e1b00 */
[----:B------:R-:W-:-:S06]  /*2cb0*/  UISETP.NE.AND UP0, UPT, UR5, URZ, UPT ;  /* 0x0000003f0500728c */ /* 0x000fcc000bf05270 */
[----:B------:R-:W-:-:S13]  /*2cc0*/  PLOP3.LUT P2, PT, PT, PT, UP0, 0x80, 0x0 ;  /* 0x000000000000781c */ /* 0x000fda0003f4f008 */
[----:B--2---:R-:W-:Y:S05]  /*2cd0*/  @P2 BRA `(.L_x_174) ;  /* 0x0000000000302947 */ /* 0x004fea0003800000 */
[----:B------:R-:W-:Y:S01]  /*2ce0*/  ISETP.NE.AND P5, PT, R28, RZ, PT ;  /* 0x000000ff1c00720c */ /* 0x000fe20003fa5270 */
[----:B------:R-:W1:-:S12]  /*2cf0*/  @!P3 LDC.64 R134, c[0x0][0x248] ;  /* 0x00009200ff86bb82 */ /* 0x000e580000000a00 */
[----:B------:R-:W2:Y:S01]  /*2d00*/  @P5 LDG.E.64 R132, desc[UR36][R130.64] ;  /* 0x0000002482845981 */ /* 0x000ea2000c1e1b00 */
[----:B-----5:R-:W-:Y:S01]  /*2d10*/  HFMA2.MMA R103, R103, 1, 1, R71 ;  /* 0x3c003c0067677835 */ /* 0x020fe20000000047 */
[----:B------:R-:W-:Y:S01]  /*2d20*/  @!P3 IADD3 R137, P4, R10, R13, RZ ;  /* 0x0000000d0a89b210 */ /* 0x000fe20007f9e0ff */
[----:B------:R-:W-:-:S03]  /*2d30*/  HADD2 R102, R102, R70 ;  /* 0x0000004666667230 */ /* 0x000fc60000000000 */
[----:B------:R-:W-:Y:S02]  /*2d40*/  @!P3 LEA.HI.X.SX32 R138, R13, R6, 0x1, P4 ;  /* 0x000000060d8ab211 */ /* 0x000fe400020f0eff */
[----:B-1----:R-:W-:-:S04]  /*2d50*/  @!P3 LEA R134, P4, R137, R134, 0x1 ;  /* 0x000000868986b211 */ /* 0x002fc800078808ff */
[----:B------:R-:W-:Y:S01]  /*2d60*/  @!P3 LEA.HI.X R135, R137, R135, R138, 0x1, P4 ;  /* 0x000000878987b211 */ /* 0x000fe200020f0c8a */
[----:B--2---:R-:W-:Y:S01]  /*2d70*/  @P5 HFMA2.MMA R103, R103, R133, -RZ ;  /* 0x0000008567675235 */ /* 0x004fe200001000ff */
[----:B------:R-:W-:-:S06]  /*2d80*/  @P5 HMUL2 R102, R102, R132 ;  /* 0x0000008466665232 */ /* 0x000fcc0000000000 */
[----:B------:R2:W-:Y:S04]  /*2d90*/  @!P3 STG.E.64 desc[UR36][R134.64], R102 ;  /* 0x000000668600b986 */ /* 0x0005e8000c101b24 */
.L_x_174:
[----:B------:R-:W-:Y:S05]  /*2da0*/  BSYNC B1 ;  /* 0x0000000000017941 */ /* 0x000fea0003800000 */
.L_x_173:
[----:B------:R-:W-:Y:S04]  /*2db0*/  BSSY B1, `(.L_x_175) ;  /* 0x0000020000017945 */ /* 0x000fe80003800000 */
[----:B------:R-:W-:Y:S05]  /*2dc0*/  @P1 BRA `(.L_x_176) ;  /* 0x0000000000781947 */ /* 0x000fea0003800000 */
[----:B------:R-:W-:-:S05]  /*2dd0*/  IMAD R13, R11, 0x2, R136 ;  /* 0x000000020b0d7824 */ /* 0x000fca00078e0288 */
[----:B------:R-:W-:-:S04]  /*2de0*/  SHF.L.U32 R13, R13, 0x3, RZ ;  /* 0x000000030d0d7819 */ /* 0x000fc800000006ff */
[----:B------:R-:W-:-:S13]  /*2df0*/  ISETP.GE.AND P3, PT, R13, R7, PT ;  /* 0x000000070d00720c */ /* 0x000fda0003f66270 */
[----:B------:R-:W3:Y:S01]  /*2e00*/  @!P3 LDG.E R104, desc[UR36][R14.64] ;  /* 0x000000240e68b981 */ /* 0x000ee2000c1e1900 */
[----:B------:R-:W3:Y:S08]  /*2e10*/  @!P3 LDC R105, c[0x0][0x288] ;  /* 0x0000a200ff69bb82 */ /* 0x000ef00000000800 */
[----:B------:R-:W4:Y:S01]  /*2e20*/  @!P3 LDC.64 R132, c[0x0][0x248] ;  /* 0x00009200ff84bb82 */ /* 0x000f220000000a00 */
[----:B---3--:R-:W-:-:S04]  /*2e30*/  @!P3 IMAD R104, R104, R105, RZ ;  /* 0x000000696868b224 */ /* 0x008fc800078e02ff */
[----:B------:R-:W-:-:S04]  /*2e40*/  @!P3 IMAD R104, R104, 0x70, RZ ;  /* 0x000000706868b824 */ /* 0x000fc800078e02ff */
[----:B------:R-:W-:-:S05]  /*2e50*/  @!P3 IMAD R104, R104, R11, R13 ;  /* 0x0000000b6868b224 */ /* 0x000fca00078e020d */
[----:B-12---:R-:W-:-:S04]  /*2e60*/  @!P3 IADD3 R134, P2, R9, R104, RZ ;  /* 0x000000680986b210 */ /* 0x006fc80007f5e0ff */
[----:B------:R-:W-:Y:S02]  /*2e70*/  @!P3 LEA.HI.X.SX32 R104, R104, R5, 0x1, P2 ;  /* 0x000000056868b211 */ /* 0x000fe400010f0eff */
[----:B----4-:R-:W-:-:S04]  /*2e80*/  @!P3 LEA R132, P2, R134, R132, 0x1 ;  /* 0x000000848684b211 */ /* 0x010fc800078408ff */
[----:B------:R-:W-:Y:S02]  /*2e90*/  @!P3 LEA.HI.X R133, R134, R133, R104, 0x1, P2 ;  /* 0x000000858685b211 */ /* 0x000fe400010f0c68 */
[----:B------:R-:W-:-:S06]  /*2ea0*/  CS2R R104, SRZ ;  /* 0x0000000000687805 */ /* 0x000fcc000001ff00 */
[----:B------:R3:W5:Y:S01]  /*2eb0*/  @!P3 LDG.E.64 R104, desc[UR36][R132.64] ;  /* 0x000000248468b981 */ /* 0x000762000c1e1b00 */
[----:B------:R-:W-:-:S06]  /*2ec0*/  UISETP.NE.AND UP0, UPT, UR5, URZ, UPT ;  /* 0x0000003f0500728c */ /* 0x000fcc000bf05270 */
[----:B------:R-:W-:-:S13]  /*2ed0*/  PLOP3.LUT P2, PT, PT, PT, UP0, 0x80, 0x0 ;  /* 0x000000000000781c */ /* 0x000fda0003f4f008 */
[----:B---3--:R-:W-:Y:S05]  /*2ee0*/  @P2 BRA `(.L_x_176) ;  /* 0x0000000000302947 */ /* 0x008fea0003800000 */
[----:B------:R-:W-:Y:S01]  /*2ef0*/  ISETP.NE.AND P5, PT, R28, RZ, PT ;  /* 0x000000ff1c00720c */ /* 0x000fe20003fa5270 */
[----:B------:R-:W1:-:S12]  /*2f00*/  @!P3 LDC.64 R134, c[0x0][0x248] ;  /* 0x00009200ff86bb82 */ /* 0x000e580000000a00 */
[----:B------:R-:W2:Y:S01]  /*2f10*/  @P5 LDG.E.64 R132, desc[UR36][R130.64+0x10] ;  /* 0x0000102482845981 */ /* 0x000ea2000c1e1b00 */
[----:B0----5:R-:W-:Y:S01]  /*2f20*/  HFMA2.MMA R105, R105, 1, 1, R73 ;  /* 0x3c003c0069697835 */ /* 0x021fe20000000049 */
        /* <DEDUP_REMOVED lines=8> */
.L_x_176:
[----:B------:R-:W-:Y:S05]  /*2fb0*/  BSYNC B1 ;  /* 0x0000000000017941 */ /* 0x000fea0003800000 */
.L_x_175:
[----:B------:R-:W-:Y:S04]  /*2fc0*/  BSSY B1, `(.L_x_177) ;  /* 0x0000021000017945 */ /* 0x000fe80003800000 */
[----:B------:R-:W-:Y:S05]  /*2fd0*/  @P1 BRA `(.L_x_178) ;  /* 0x00000000007c1947 */ /* 0x000fea0003800000 */
[----:B------:R-:W-:-:S04]  /*2fe0*/  IMAD R13, R11, 0x3, R136 ;  /* 0x000000030b0d7824 */ /* 0x000fc800078e0288 */
[----:B------:R-:W-:-:S05]  /*2ff0*/  IMAD.SHL.U32 R138, R13, 0x8, RZ ;  /* 0x000000080d8a7824 */ /* 0x000fca00078e00ff */
[----:B------:R-:W-:-:S13]  /*3000*/  ISETP.GE.AND P2, PT, R138, R7, PT ;  /* 0x000000078a00720c */ /* 0x000fda0003f46270 */
[----:B------:R-:W4:Y:S01]  /*3010*/  @!P2 LDG.E R13, desc[UR36][R14.64] ;  /* 0x000000240e0da981 */ /* 0x000f22000c1e1900 */
[----:B------:R-:W4:Y:S08]  /*3020*/  @!P2 LDC R106, c[0x0][0x288] ;  /* 0x0000a200ff6aab82 */ /* 0x000f300000000800 */
[----:B------:R-:W0:Y:S01]  /*3030*/  @!P2 LDC.64 R132, c[0x0][0x248] ;  /* 0x00009200ff84ab82 */ /* 0x000e220000000a00 */
[----:B------:R-:W-:Y:S01]  /*3040*/  UISETP.NE.AND UP0, UPT, UR5, URZ, UPT ;  /* 0x0000003f0500728c */ /* 0x000fe2000bf05270 */
[----:B----4-:R-:W-:-:S04]  /*3050*/  @!P2 IMAD R13, R13, R106, RZ ;  /* 0x0000006a0d0da224 */ /* 0x010fc800078e02ff */
[----:B------:R-:W-:-:S04]  /*3060*/  @!P2 IMAD R106, R13, 0x70, RZ ;  /* 0x000000700d6aa824 */ /* 0x000fc800078e02ff */
[----:B------:R-:W-:-:S05]  /*3070*/  @!P2 IMAD R106, R106, R11, R138 ;  /* 0x0000000b6a6aa224 */ /* 0x000fca00078e028a */
[----:B------:R-:W-:-:S04]  /*3080*/  @!P2 IADD3 R13, P3, R9, R106, RZ ;  /* 0x0000006a090da210 */ /* 0x000fc80007f7e0ff */
[----:B------:R-:W-:Y:S02]  /*3090*/  @!P2 LEA.HI.X.SX32 R106, R106, R5, 0x1, P3 ;  /* 0x000000056a6aa211 */ /* 0x000fe400018f0eff */
[----:B0-----:R-:W-:-:S04]  /*30a0*/  @!P2 LEA R132, P3, R13, R132, 0x1 ;  /* 0x000000840d84a211 */ /* 0x001fc800078608ff */
[----:B------:R-:W-:Y:S02]  /*30b0*/  @!P2 LEA.HI.X R133, R13, R133, R106, 0x1, P3 ;  /* 0x000000850d85a211 */ /* 0x000fe400018f0c6a */
[----:B------:R-:W-:-:S06]  /*30c0*/  CS2R R106, SRZ ;  /* 0x00000000006a7805 */ /* 0x000fcc000001ff00 */
[----:B------:R4:W5:Y:S01]  /*30d0*/  @!P2 LDG.E.64 R106, desc[UR36][R132.64] ;  /* 0x00000024846aa981 */ /* 0x000962000c1e1b00 */
[----:B------:R-:W-:-:S13]  /*30e0*/  PLOP3.LUT P2, PT, PT, PT, UP0, 0x80, 0x0 ;  /* 0x000000000000781c */ /* 0x000fda0003f4f008 */
[----:B----4-:R-:W-:Y:S05]  /*30f0*/  @P2 BRA `(.L_x_178) ;  /* 0x0000000000342947 */ /* 0x010fea0003800000 */
[----:B------:R-:W-:-:S13]  /*3100*/  ISETP.NE.AND P5, PT, R28, RZ, PT ;  /* 0x000000ff1c00720c */ /* 0x000fda0003fa5270 */
[----:B------:R-:W4:Y:S01]  /*3110*/  @P5 LDG.E.64 R132, desc[UR36][R130.64+0x20] ;  /* 0x0000202482845981 */ /* 0x000f22000c1e1b00 */
[----:B------:R-:W-:Y:S01]  /*3120*/  ISETP.GE.AND P3, PT, R138, R7, PT ;  /* 0x000000078a00720c */ /* 0x000fe20003f66270 */
[----:B-----5:R-:W-:Y:S01]  /*3130*/  HFMA2.MMA R107, R107, 1, 1, R75 ;  /* 0x3c003c006b6b7835 */ /* 0x020fe2000000004b */
[----:B------:R-:W-:-:S11]  /*3140*/  HADD2 R106, R106, R74 ;  /* 0x0000004a6a6a7230 */ /* 0x000fd60000000000 */
[----:B-123--:R-:W0:Y:S01]  /*3150*/  @!P3 LDC.64 R134, c[0x0][0x248] ;  /* 0x00009200ff86bb82 */ /* 0x00ee220000000a00 */
[----:B------:R-:W-:-:S04]  /*3160*/  @!P3 IADD3 R13, P4, R10, R138, RZ ;  /* 0x0000008a0a0db210 */ /* 0x000fc80007f9e0ff */
[----:B------:R-:W-:Y:S02]  /*3170*/  @!P3 LEA.HI.X.SX32 R138, R138, R6, 0x1, P4 ;  /* 0x000000068a8ab211 */ /* 0x000fe400020f0eff */
[----:B0-----:R-:W-:-:S04]  /*3180*/  @!P3 LEA R134, P4, R13, R134, 0x1 ;  /* 0x000000860d86b211 */ /* 0x001fc800078808ff */
[----:B------:R-:W-:Y:S01]  /*3190*/  @!P3 LEA.HI.X R135, R13, R135, R138, 0x1, P4 ;  /* 0x000000870d87b211 */ /* 0x000fe200020f0c8a */
[----:B----4-:R-:W-:Y:S01]  /*31a0*/  @P5 HFMA2.MMA R107, R107, R133, -RZ ;  /* 0x000000856b6b5235 */ /* 0x010fe200001000ff */
[----:B------:R-:W-:-:S06]  /*31b0*/  @P5 HMUL2 R106, R106, R132 ;  /* 0x000000846a6a5232 */ /* 0x000fcc0000000000 */
[----:B------:R4:W-:Y:S04]  /*31c0*/  @!P3 STG.E.64 desc[UR36][R134.64], R106 ;  /* 0x0000006a8600b986 */ /* 0x0009e8000c101b24 */
.L_x_178:
[----:B------:R-:W-:Y:S05]  /*31d0*/  BSYNC B1 ;  /* 0x0000000000017941 */ /* 0x000fea0003800000 */
.L_x_177:
[----:B------:R-:W-:Y:S04]  /*31e0*/  BSSY B1, `(.L_x_179) ;  /* 0x0000021000017945 */ /* 0x000fe80003800000 */
[----:B------:R-:W-:Y:S05]  /*31f0*/  @P1 BRA `(.L_x_180) ;  /* 0x00000000007c1947 */ /* 0x000fea0003800000 */
[----:B------:R-:W-:-:S05]  /*3200*/  LEA R13, R11, R136, 0x2 ;  /* 0x000000880b0d7211 */ /* 0x000fca00078e10ff */
[----:B------:R-:W-:-:S05]  /*3210*/  IMAD.SHL.U32 R138, R13, 0x8, RZ ;  /* 0x000000080d8a7824 */ /* 0x000fca00078e00ff */
[----:B------:R-:W-:-:S13]  /*3220*/  ISETP.GE.AND P2, PT, R138, R7, PT ;  /* 0x000000078a00720c */ /* 0x000fda0003f46270 */
[----:B------:R-:W2:Y:S01]  /*3230*/  @!P2 LDG.E R13, desc[UR36][R14.64] ;  /* 0x000000240e0da981 */ /* 0x000ea2000c1e1900 */
[----:B------:R-:W2:Y:S08]  /*3240*/  @!P2 LDC R108, c[0x0][0x288] ;  /* 0x0000a200ff6cab82 */ /* 0x000eb00000000800 */
[----:B------:R-:W0:Y:S01]  /*3250*/  @!P2 LDC.64 R132, c[0x0][0x248] ;  /* 0x00009200ff84ab82 */ /* 0x000e220000000a00 */
[----:B------:R-:W-:Y:S01]  /*3260*/  UISETP.NE.AND UP0, UPT, UR5, URZ, UPT ;  /* 0x0000003f0500728c */ /* 0x000fe2000bf05270 */
[----:B--2---:R-:W-:-:S04]  /*3270*/  @!P2 IMAD R13, R13, R108, RZ ;  /* 0x0000006c0d0da224 */ /* 0x004fc800078e02ff */
        /* <DEDUP_REMOVED lines=9> */
[----:B0-----:R-:W-:Y:S05]  /*3310*/  @P2 BRA `(.L_x_180) ;  /* 0x0000000000342947 */ /* 0x001fea0003800000 */
[----:B------:R-:W-:-:S13]  /*3320*/  ISETP.NE.AND P5, PT, R28, RZ, PT ;  /* 0x000000ff1c00720c */ /* 0x000fda0003fa5270 */
[----:B------:R-:W2:Y:S01]  /*3330*/  @P5 LDG.E.64 R132, desc[UR36][R130.64+0x30] ;  /* 0x0000302482845981 */ /* 0x000ea2000c1e1b00 */
[----:B------:R-:W-:Y:S01]  /*3340*/  ISETP.GE.AND P3, PT, R138, R7, PT ;  /* 0x000000078a00720c */ /* 0x000fe20003f66270 */
[----:B-----5:R-:W-:Y:S01]  /*3350*/  HFMA2.MMA R109, R109, 1, 1, R77 ;  /* 0x3c003c006d6d7835 */ /* 0x020fe2000000004d */
[----:B------:R-:W-:-:S11]  /*3360*/  HADD2 R108, R108, R76 ;  /* 0x0000004c6c6c7230 */ /* 0x000fd60000000000 */
[----:B-1-34-:R-:W0:Y:S01]  /*3370*/  @!P3 LDC.64 R134, c[0x0][0x248] ;  /* 0x00009200ff86bb82 */ /* 0x01ae220000000a00 */
[----:B------:R-:W-:-:S04]  /*3380*/  @!P3 IADD3 R13, P4, R10, R138, RZ ;  /* 0x0000008a0a0db210 */ /* 0x000fc80007f9e0ff */
[----:B------:R-:W-:Y:S02]  /*3390*/  @!P3 LEA.HI.X.SX32 R138, R138, R6, 0x1, P4 ;  /* 0x000000068a8ab211 */ /* 0x000fe400020f0eff */
[----:B0-----:R-:W-:-:S04]  /*33a0*/  @!P3 LEA R134, P4, R13, R134, 0x1 ;  /* 0x000000860d86b211 */ /* 0x001fc800078808ff */
[----:B------:R-:W-:Y:S01]  /*33b0*/  @!P3 LEA.HI.X R135, R13, R135, R138, 0x1, P4 ;  /* 0x000000870d87b211 */ /* 0x000fe200020f0c8a */
[----:B--2---:R-:W-:Y:S01]  /*33c0*/  @P5 HFMA2.MMA R109, R109, R133, -RZ ;  /* 0x000000856d6d5235 */ /* 0x004fe200001000ff */
[----:B------:R-:W-:-:S06]  /*33d0*/  @P5 HMUL2 R108, R108, R132 ;  /* 0x000000846c6c5232 */ /* 0x000fcc0000000000 */
[----:B------:R0:W-:Y:S04]  /*33e0*/  @!P3 STG.E.64 desc[UR36][R134.64], R108 ;  /* 0x0000006c8600b986 */ /* 0x0001e8000c101b24 */
.L_x_180:
[----:B------:R-:W-:Y:S05]  /*33f0*/  BSYNC B1 ;  /* 0x0000000000017941 */ /* 0x000fea0003800000 */
.L_x_179:
[----:B------:R-:W-:Y:S04]  /*3400*/  BSSY B1, `(.L_x_181) ;  /* 0x0000021000017945 */ /* 0x000fe80003800000 */
[----:B------:R-:W-:Y:S05]  /*3410*/  @P1 BRA `(.L_x_182) ;  /* 0x00000000007c1947 */ /* 0x000fea0003800000 */
[----:B------:R-:W-:-:S05]  /*3420*/  IMAD R13, R11, 0x5, R136 ;  /* 0x000000050b0d7824 */ /* 0x000fca00078e0288 */
[----:B------:R-:W-:-:S04]  /*3430*/  SHF.L.U32 R138, R13, 0x3, RZ ;  /* 0x000000030d8a7819 */ /* 0x000fc800000006ff */
        /* <DEDUP_REMOVED lines=29> */
.L_x_182:
[----:B------:R-:W-:Y:S05]  /*3610*/  BSYNC B1 ;  /* 0x0000000000017941 */ /* 0x000fea0003800000 */
.L_x_181:
[----:B------:R-:W-:Y:S04]  /*3620*/  BSSY B1, `(.L_x_183) ;  /* 0x0000021000017945 */ /* 0x000fe80003800000 */
[----:B------:R-:W-:Y:S05]  /*3630*/  @P1 BRA `(.L_x_184) ;  /* 0x00000000007c1947 */ /* 0x000fea0003800000 */
[----:B------:R-:W-:-:S04]  /*3640*/  IMAD R13, R11, 0x6, R136 ;  /* 0x000000060b0d7824 */ /* 0x000fc800078e0288 */
        /* <DEDUP_REMOVED lines=30> */
.L_x_184:
[----:B------:R-:W-:Y:S05]  /*3830*/  BSYNC B1 ;  /* 0x0000000000017941 */ /* 0x000fea0003800000 */
.L_x_183:
        /* <DEDUP_REMOVED lines=33> */
.L_x_186:
[----:B------:R-:W-:Y:S05]  /*3a50*/  BSYNC B1 ;  /* 0x0000000000017941 */ /* 0x000fea0003800000 */
.L_x_185:
        /* <DEDUP_REMOVED lines=33> */
.L_x_188:
[----:B------:R-:W-:Y:S05]  /*3c70*/  BSYNC B1 ;  /* 0x0000000000017941 */ /* 0x000fea0003800000 */
.L_x_187:
        /* <DEDUP_REMOVED lines=33> */
.L_x_190:
[----:B------:R-:W-:Y:S05]  /*3e90*/  BSYNC B1 ;  /* 0x0000000000017941 */ /* 0x000fea0003800000 */
.L_x_189:
        /* <DEDUP_REMOVED lines=33> */
.L_x_192:
[----:B------:R-:W-:Y:S05]  /*40b0*/  BSYNC B1 ;  /* 0x0000000000017941 */ /* 0x000fea0003800000 */
.L_x_191:
        /* <DEDUP_REMOVED lines=33> */
.L_x_194:
[----:B------:R-:W-:Y:S05]  /*42d0*/  BSYNC B1 ;  /* 0x0000000000017941 */ /* 0x000fea0003800000 */
.L_x_193:
        /* <DEDUP_REMOVED lines=33> */
.L_x_196:
[----:B------:R-:W-:Y:S05]  /*44f0*/  BSYNC B1 ;  /* 0x0000000000017941 */ /* 0x000fea0003800000 */
.L_x_195:
        /* <DEDUP_REMOVED lines=33> */
.L_x_198:
[----:B------:R-:W-:Y:S05]  /*4710*/  BSYNC B1 ;  /* 0x0000000000017941 */ /* 0x000fea0003800000 */
.L_x_197:
        /* <DEDUP_REMOVED lines=33> */
.L_x_200:
[----:B------:R-:W-:Y:S05]  /*4930*/  BSYNC B1 ;  /* 0x0000000000017941 */ /* 0x000fea0003800000 */
.L_x_199:
        /* <DEDUP_REMOVED lines=25> */
[----:B------:R-:W0:Y:S01]  /*4ad0*/  @!P3 LDC.64 R14, c[0x0][0x248] ;  /* 0x00009200ff0ebb82 */ /* 0x000e220000000a00 */
[----:B------:R-:W-:-:S04]  /*4ae0*/  @!P3 IADD3 R11, P4, R10, R136, RZ ;  /* 0x000000880a0bb210 */ /* 0x000fc80007f9e0ff */
[----:B------:R-:W-:Y:S02]  /*4af0*/  @!P3 LEA.HI.X.SX32 R132, R136, R6, 0x1, P4 ;  /* 0x000000068884b211 */ /* 0x000fe400020f0eff */
[----:B0-----:R-:W-:-:S04]  /*4b00*/  @!P3 LEA R14, P4, R11, R14, 0x1 ;  /* 0x0000000e0b0eb211 */ /* 0x001fc800078808ff */
[----:B------:R-:W-:Y:S01]  /*4b10*/  @!P3 LEA.HI.X R15, R11, R15, R132, 0x1, P4 ;  /* 0x0000000f0b0fb211 */ /* 0x000fe200020f0c84 */
[----:B--2---:R-:W-:Y:S01]  /*4b20*/  @P5 HFMA2.MMA R129, R129, R131, -RZ ;  /* 0x0000008381815235 */ /* 0x004fe200001000ff */
[----:B------:R-:W-:-:S06]  /*4b30*/  @P5 HMUL2 R128, R128, R130 ;  /* 0x0000008280805232 */ /* 0x000fcc0000000000 */
[----:B------:R0:W-:Y:S04]  /*4b40*/  @!P3 STG.E.64 desc[UR36][R14.64], R128 ;  /* 0x000000800e00b986 */ /* 0x0001e8000c101b24 */
.L_x_202:
[----:B------:R-:W-:Y:S05]  /*4b50*/  BSYNC B1 ;  /* 0x0000000000017941 */ /* 0x000fea0003800000 */
.L_x_201:
[----:B0----5:R-:W-:Y:S01]  /*4b60*/  HMUL2 R11, R36, R100 ;  /* 0x00000064240b7232 */ /* 0x021fe20000000000 */
[----:B------:R-:W-:Y:S01]  /*4b70*/  HFMA2.MMA R13, R37, R101, -RZ ;  /* 0x00000065250d7235 */ /* 0x000fe200001000ff */
[----:B------:R-:W-:Y:S01]  /*4b80*/  ISETP.NE.AND P0, PT, R12, RZ, P0 ;  /* 0x000000ff0c00720c */ /* 0x000fe20000705270 */
[----:B------:R-:W-:Y:S01]  /*4b90*/  UMOV UR4, 0xffffffff ;  /* 0xffffffff00047882 */ /* 0x000fe20000000000 */
[----:B------:R-:W-:Y:S02]  /*4ba0*/  LOP3.LUT R130, R18, 0x1, RZ, 0xc0, !PT ;  /* 0x0000000112827812 */ /* 0x000fe400078ec0ff */
[----:B------:R-:W-:-:S05]  /*4bb0*/  HFMA2.MMA R11, R38, R102, R11 ;  /* 0x00000066260b7235 */ /* 0x000fca000000000b */
[----:B------:R-:W-:-:S03]  /*4bc0*/  HFMA2 R13, R39, R103, R13 ;  /* 0x00000067270d7231 */ /* 0x000fc6000000000d */
[----:B------:R-:W-:Y:S01]  /*4bd0*/  HFMA2.MMA R11, R40, R104, R11 ;  /* 0x00000068280b7235 */ /* 0x000fe2000000000b */
[----:B------:R-:W-:-:S04]  /*4be0*/  HFMA2 R13, R41, R105, R13 ;  /* 0x00000069290d7231 */ /* 0x000fc8000000000d */
        /* <DEDUP_REMOVED lines=19> */
[----:B------:R-:W-:-:S08]  /*4d20*/  HFMA2.MMA R11, R54, R118, R11 ;  /* 0x00000076360b7235 */ /* 0x000fd0000000000b */
[----:B------:R-:W-:-:S08]  /*4d30*/  HFMA2.MMA R11, R56, R34, R11 ;  /* 0x00000022380b7235 */ /* 0x000fd0000000000b */
[----:B------:R-:W-:-:S08]  /*4d40*/  HFMA2.MMA R11, R58, R120, R11 ;  /* 0x000000783a0b7235 */ /* 0x000fd0000000000b */
[----:B------:R-:W-:-:S08]  /*4d50*/  HFMA2.MMA R11, R60, R122, R11 ;  /* 0x0000007a3c0b7235 */ /* 0x000fd0000000000b */
[----:B------:R-:W-:-:S08]  /*4d60*/  HFMA2.MMA R11, R62, R124, R11 ;  /* 0x0000007c3e0b7235 */ /* 0x000fd0000000000b */
[----:B------:R-:W-:-:S08]  /*4d70*/  HFMA2.MMA R11, R64, R126, R11 ;  /* 0x0000007e400b7235 */ /* 0x000fd0000000000b */
[----:B------:R-:W-:-:S10]  /*4d80*/  HFMA2.MMA R11, R66, R128, R11 ;  /* 0x00000080420b7235 */ /* 0x000fd4000000000b */
[----:B------:R-:W-:-:S05]  /*4d90*/  HADD2 R11, R11, R13 ;  /* 0x0000000d0b0b7230 */ /* 0x000fca0000000000 */
[--C-:B------:R-:W-:Y:S02]  /*4da0*/  HADD2.F32 R13, -RZ, R11.reuse.H0_H0 ;  /* 0x2000000bff0d7230 */ /* 0x100fe40000004100 */
[----:B------:R-:W-:-:S05]  /*4db0*/  HADD2.F32 R12, -RZ, R11.H1_H1 ;  /* 0x3000000bff0c7230 */ /* 0x000fca0000004100 */
[----:B------:R-:W-:Y:S01]  /*4dc0*/  FADD.FTZ R13, R13, R12 ;  /* 0x0000000c0d0d7221 */ /* 0x000fe20000010000 */
[----:B------:R-:W-:Y:S06]  /*4dd0*/  BRA.DIV UR4, `(.L_x_203) ;  /* 0x0000004204f87947 */ /* 0x000fec000b800000 */
[----:B------:R0:W0:Y:S02]  /*4de0*/  SHFL.BFLY PT, R14, R13, 0x1, 0x1f ;  /* 0x0c201f000d0e7f89 */ /* 0x00002400000e0000 */
.L_x_287:
[----:B------:R-:W-:Y:S01]  /*4df0*/  ISETP.EQ.U32.OR P1, PT, R130, 0x1, P1 ;  /* 0x000000018200780c */ /* 0x000fe20000f22470 */
[----:B0-----:R-:W-:Y:S01]  /*4e00*/  FADD.FTZ R14, R13, R14 ;  /* 0x0000000e0d0e7221 */ /* 0x001fe20000010000 */
[----:B------:R-:W-:Y:S03]  /*4e10*/  BSSY B1, `(.L_x_204) ;  /* 0x000001f000017945 */ /* 0x000fe60003800000 */
[----:B------:R-:W-:-:S08]  /*4e20*/  FMUL.FTZ R11, R14, UR10 ;  /* 0x0000000a0e0b7c20 */ /* 0x000fd00008410000 */
[----:B------:R-:W-:Y:S05]  /*4e30*/  @P1 BRA `(.L_x_205) ;  /* 0x0000000000701947 */ /* 0x000fea0003800000 */
[----:B------:R-:W0:Y:S01]  /*4e40*/  LDC.64 R12, c[0x0][0x2d8] ;  /* 0x0000b600ff0c7b82 */ /* 0x000e220000000a00 */
[----:B------:R-:W-:-:S04]  /*4e50*/  ISETP.NE.U32.AND P1, PT, RZ, UR12, PT ;  /* 0x0000000cff007c0c */ /* 0x000fc8000bf25070 */
[----:B------:R-:W-:-:S13]  /*4e60*/  ISETP.NE.AND.EX P3, PT, RZ, UR13, PT, P1 ;  /* 0x0000000dff007c0c */ /* 0x000fda000bf65310 */
[----:B------:R-:W5:Y:S01]  /*4e70*/  @P3 LDC R132, c[0x0][0x2d0] ;  /* 0x0000b400ff843b82 */ /* 0x000f620000000800 */
[----:B0-----:R-:W-:-:S07]  /*4e80*/  ISETP.NE.U32.AND P1, PT, R12, RZ, PT ;  /* 0x000000ff0c00720c */ /* 0x001fce0003f25070 */
[----:B------:R-:W0:Y:S01]  /*4e90*/  @P3 LDC.64 R14, c[0x0][0x2c8] ;  /* 0x0000b200ff0e3b82 */ /* 0x000e220000000a00 */
[----:B------:R-:W-:-:S13]  /*4ea0*/  ISETP.NE.AND.EX P1, PT, R13, RZ, PT, P1 ;  /* 0x000000ff0d00720c */ /* 0x000fda0003f25310 */
[----:B------:R-:W1:Y:S01]  /*4eb0*/  @P1 LDC.64 R12, c[0x0][0x2d8] ;  /* 0x0000b600ff0c1b82 */ /* 0x000e620000000a00 */
[----:B-----5:R-:W-:-:S05]  /*4ec0*/  @P3 IMAD R130, R19, R132, R17 ;  /* 0x0000008413823224 */ /* 0x020fca00078e0211 */
[----:B------:R-:W-:-:S05]  /*4ed0*/  @P3 IADD3 R131, R130, -0x1, RZ ;  /* 0xffffffff82833810 */ /* 0x000fca0007ffe0ff */
[----:B------:R-:W-:-:S04]  /*4ee0*/  @P3 IMAD R131, R131, R132, R8 ;  /* 0x0000008483833224 */ /* 0x000fc800078e0208 */
[----:B0-----:R-:W-:-:S06]  /*4ef0*/  @P3 IMAD.WIDE R14, R131, 0x2, R14 ;  /* 0x00000002830e3825 */ /* 0x001fcc00078e020e */
[----:B------:R-:W5:Y:S01]  /*4f00*/  @P3 LDG.E.U16 R14, desc[UR36][R14.64] ;  /* 0x000000240e0e3981 */ /* 0x000f62000c1e1500 */
[----:B-1----:R-:W-:-:S06]  /*4f10*/  @P1 IMAD.WIDE R12, R19, 0x2, R12 ;  /* 0x00000002130c1825 */ /* 0x002fcc00078e020c */
[----:B------:R-:W2:Y:S01]  /*4f20*/  @P1 LDG.E.U16 R12, desc[UR36][R12.64] ;  /* 0x000000240c0c1981 */ /* 0x000ea2000c1e1500 */
[C---:B------:R-:W-:Y:S02]  /*4f30*/  @P1 ISETP.GE.AND P4, PT, R8.reuse, R4, PT ;  /* 0x000000040800120c */ /* 0x040fe40003f86270 */
[----:B------:R-:W-:Y:S02]  /*4f40*/  @P1 IADD3 R131, R8, 0x1, -R17 ;  /* 0x0000000108831810 */ /* 0x000fe40007ffe811 */
[----:B------:R-:W-:-:S05]  /*4f50*/  @P1 SEL R130, R24, RZ, !P4 ;  /* 0x000000ff18821207 */ /* 0x000fca0006000000 */
[----:B------:R-:W-:Y:S01]  /*4f60*/  @P1 IMAD.IADD R131, R130, 0x1, R131 ;  /* 0x0000000182831824 */ /* 0x000fe200078e0283 */
[----:B------:R-:W-:-:S04]  /*4f70*/  IADD3 R133, R8, -R30, RZ ;  /* 0x8000001e08857210 */ /* 0x000fc80007ffe0ff */
[----:B------:R-:W-:Y:S01]  /*4f80*/  @P1 I2FP.F32.S32 R132, R131 ;  /* 0x0000008300841245 */ /* 0x000fe20000201400 */
[----:B-----5:R-:W-:-:S05]  /*4f90*/  @P3 HADD2.F32 R130, -RZ, R14.H0_H0 ;  /* 0x2000000eff823230 */ /* 0x020fca0000004100 */
[----:B------:R-:W-:Y:S01]  /*4fa0*/  @P3 FADD.FTZ R11, R11, R130 ;  /* 0x000000820b0b3221 */ /* 0x000fe20000010000 */
[----:B--2---:R-:W-:Y:S01]  /*4fb0*/  @P1 HADD2.F32 R131, -RZ, R12.H0_H0 ;  /* 0x2000000cff831230 */ /* 0x004fe20000004100 */
[----:B------:R-:W-:-:S04]  /*4fc0*/  LEA R12, R133, UR38, 0x2 ;  /* 0x00000026850c7c11 */ /* 0x000fc8000f8e10ff */
[----:B------:R-:W-:-:S05]  /*4fd0*/  @P1 FFMA.FTZ R11, R132, R131, R11 ;  /* 0x00000083840b1223 */ /* 0x000fca000001000b */
[----:B------:R0:W-:Y:S01]  /*4fe0*/  STS [R12], R11 ;  /* 0x0000000b0c007388 */ /* 0x0001e20000000800 */
[----:B------:R-:W-:-:S07]  /*4ff0*/  @!P0 FMNMX.FTZ R0, R0, R11, !PT ;  /* 0x0000000b00008209 */ /* 0x000fce0007810000 */
.L_x_205:
[----:B------:R-:W-:Y:S05]  /*5000*/  BSYNC B1 ;  /* 0x0000000000017941 */ /* 0x000fea0003800000 */
.L_x_204:
[----:B------:R-:W-:-:S05]  /*5010*/  VIADD R8, R8, 0x40 ;  /* 0x0000004008087836 */ /* 0x000fca0000000000 */
[----:B------:R-:W-:-:S13]  /*5020*/  ISETP.GE.AND P0, PT, R8, R31, PT ;  /* 0x0000001f0800720c */ /* 0x000fda0003f06270 */
[----:B------:R-:W-:Y:S05]  /*5030*/  @!P0 BRA `(.L_x_206) ;  /* 0xffffffd400dc8947 */ /* 0x000fea000383ffff */
.L_x_170:
[----:B------:R-:W-:Y:S05]  /*5040*/  BSYNC B0 ;  /* 0x0000000000007941 */ /* 0x000fea0003800000 */
.L_x_169:
[----:B------:R-:W-:-:S03]  /*5050*/  UMOV UR4, 0xffffffff ;  /* 0xffffffff00047882 */ /* 0x000fc60000000000 */
[----:B------:R-:W-:Y:S05]  /*5060*/  BRA.DIV UR4, `(.L_x_207) ;  /* 0x0000004204787947 */ /* 0x000fea000b800000 */
[----:B------:R-:W5:Y:S02]  /*5070*/  SHFL.BFLY PT, R14, R0, 0x10, 0x1f ;  /* 0x0e001f00000e7f89 */ /* 0x000f6400000e0000 */
[----:B-----5:R-:W-:-:S05]  /*5080*/  FMNMX.FTZ R13, R14, R0, !PT ;  /* 0x000000000e0d7209 */ /* 0x020fca0007810000 */
[----:B------:R-:W5:Y:S02]  /*5090*/  SHFL.BFLY PT, R14, R13, 0x8, 0x1f ;  /* 0x0d001f000d0e7f89 */ /* 0x000f6400000e0000 */
[----:B-----5:R-:W-:-:S05]  /*50a0*/  FMNMX.FTZ R3, R13, R14, !PT ;  /* 0x0000000e0d037209 */ /* 0x020fca0007810000 */
[----:B------:R-:W5:Y:S02]  /*50b0*/  SHFL.BFLY PT, R14, R3, 0x4, 0x1f ;  /* 0x0c801f00030e7f89 */ /* 0x000f6400000e0000 */
[----:B-----5:R-:W-:-:S05]  /*50c0*/  FMNMX.FTZ R4, R3, R14, !PT ;  /* 0x0000000e03047209 */ /* 0x020fca0007810000 */
[----:B------:R0:W0:Y:S02]  /*50d0*/  SHFL.BFLY PT, R14, R4, 0x2, 0x1f ;  /* 0x0c401f00040e7f89 */ /* 0x00002400000e0000 */
.L_x_293:
[----:B------:R-:W-:Y:S01]  /*50e0*/  SHF.R.S32.HI R3, RZ, 0x1f, R18 ;  /* 0x0000001fff037819 */ /* 0x000fe20000011412 */
[----:B------:R-:W-:Y:S05]  /*50f0*/  WARPSYNC.ALL ;  /* 0x0000000000007948 */ /* 0x000fea0003800000 */
[----:B-1----:R-:W-:Y:S02]  /*5100*/  LEA.HI R0, R3, R18, RZ, 0x5 ;  /* 0x0000001203007211 */ /* 0x002fe400078f28ff */
[----:B0-----:R-:W-:Y:S02]  /*5110*/  FMNMX.FTZ R9, R4, R14, !PT ;  /* 0x0000000e04097209 */ /* 0x001fe40007810000 */
[----:B------:R-:W-:-:S04]  /*5120*/  LOP3.LUT R5, R0, 0xffffffe0, RZ, 0xc0, !PT ;  /* 0xffffffe000057812 */ /* 0x000fc800078ec0ff */
[----:B------:R-:W-:-:S04]  /*5130*/  IADD3 R5, -R5, R18, RZ ;  /* 0x0000001205057210 */ /* 0x000fc80007ffe1ff */
[----:B------:R-:W-:-:S13]  /*5140*/  ISETP.NE.AND P0, PT, R5, RZ, PT ;  /* 0x000000ff0500720c */ /* 0x000fda0003f05270 */
[----:B------:R-:W0:Y:S01]  /*5150*/  @!P0 S2R R6, SR_CgaCtaId ;  /* 0x0000000000068919 */ /* 0x000e220000008800 */
[----:B------:R-:W-:Y:S02]  /*5160*/  @!P0 MOV R7, 0x400 ;  /* 0x0000040000078802 */ /* 0x000fe40000000f00 */
[----:B------:R-:W-:Y:S02]  /*5170*/  @!P0 SHF.R.S32.HI R0, RZ, 0x5, R0 ;  /* 0x00000005ff008819 */ /* 0x000fe40000011400 */
[----:B0-----:R-:W-:-:S05]  /*5180*/  @!P0 LEA R7, R6, R7, 0x18 ;  /* 0x0000000706078211 */ /* 0x001fca00078ec0ff */
[----:B------:R-:W-:-:S05]  /*5190*/  @!P0 IMAD R0, R0, 0x4, R7 ;  /* 0x0000000400008824 */ /* 0x000fca00078e0207 */
[----:B------:R0:W-:Y:S01]  /*51a0*/  @!P0 STS [R0], R9 ;  /* 0x0000000900008388 */ /* 0x0001e20000000800 */
[----:B------:R-:W-:Y:S01]  /*51b0*/  BAR.SYNC.DEFER_BLOCKING 0x0 ;  /* 0x0000000000007b1d */ /* 0x000fe20000010000 */
[----:B------:R-:W-:Y:S01]  /*51c0*/  ISETP.GT.AND P0, PT, R5, 0x3, PT ;  /* 0x000000030500780c */ /* 0x000fe20003f04270 */
[----:B------:R-:W-:Y:S01]  /*51d0*/  IMAD.MOV.U32 R6, RZ, RZ, RZ ;  /* 0x000000ffff067224 */ /* 0x000fe200078e00ff */
[----:B0-----:R-:W-:-:S03]  /*51e0*/  IADD3 R9, R18, R30, RZ ;  /* 0x0000001e12097210 */ /* 0x001fc60007ffe0ff */
[----:B------:R-:W-:Y:S01]  /*51f0*/  ULDC UR6, c[0x0][0x284] ;  /* 0x0000a10000067ab9 */ /* 0x000fe20000000800 */
[----:B------:R-:W-:Y:S01]  /*5200*/  ISETP.GE.AND P1, PT, R9, R17, PT ;  /* 0x000000110900720c */ /* 0x000fe20003f26270 */
[----:B------:R-:W-:Y:S01]  /*5210*/  ULDC.64 UR8, c[0x0][0x2b0] ;  /* 0x0000ac0000087ab9 */ /* 0x000fe20000000a00 */
[----:B------:R-:W-:Y:S01]  /*5220*/  ULDC.64 UR10, c[0x0][0x2b0] ;  /* 0x0000ac00000a7ab9 */ /* 0x000fe20000000a00 */
[----:B------:R-:W-:Y:S04]  /*5230*/  BSSY B0, `(.L_x_208) ;  /* 0x0000078000007945 */ /* 0x000fe80003800000 */
[----:B------:R-:W0:Y:S01]  /*5240*/  @!P0 S2R R7, SR_CgaCtaId ;  /* 0x0000000000078919 */ /* 0x000e220000008800 */
[----:B------:R-:W-:-:S04]  /*5250*/  @!P0 MOV R0, 0x400 ;  /* 0x0000040000008802 */ /* 0x000fc80000000f00 */
[----:B0-----:R-:W-:Y:S02]  /*5260*/  @!P0 LEA R4, R7, R0, 0x18 ;  /* 0x0000000007048211 */ /* 0x001fe400078ec0ff */
[----:B------:R-:W-:-:S03]  /*5270*/  MOV R0, 0xff7fffff ;  /* 0xff7fffff00007802 */ /* 0x000fc60000000f00 */
[----:B------:R-:W-:-:S05]  /*5280*/  @!P0 IMAD R5, R5, 0x4, R4 ;  /* 0x0000000405058824 */ /* 0x000fca00078e0204 */
[----:B------:R-:W0:Y:S04]  /*5290*/  @!P0 LDS R0, [R5] ;  /* 0x0000000005008984 */ /* 0x000e280000000800 */
[----:B0-----:R-:W0:Y:S02]  /*52a0*/  SHFL.BFLY PT, R7, R0, 0x2, 0x1f ;  /* 0x0c401f0000077f89 */ /* 0x001e2400000e0000 */
[----:B0-----:R-:W-:-:S05]  /*52b0*/  FMNMX.FTZ R7, R7, R0, !PT ;  /* 0x0000000007077209 */ /* 0x001fca0007810000 */
[----:B------:R-:W0:Y:S02]  /*52c0*/  SHFL.BFLY PT, R4, R7, 0x1, 0x1f ;  /* 0x0c201f0007047f89 */ /* 0x000e2400000e0000 */
[----:B0-----:R-:W-:-:S05]  /*52d0*/  FMNMX.FTZ R4, R7, R4, !PT ;  /* 0x0000000407047209 */ /* 0x001fca0007810000 */
[----:B------:R0:W1:Y:S01]  /*52e0*/  SHFL.IDX PT, R15, R4, RZ, 0x1f ;  /* 0x00001fff040f7589 */ /* 0x00006200000e0000 */
[----:B------:R-:W-:Y:S05]  /*52f0*/  @P1 BRA `(.L_x_209) ;  /* 0x0000000400ac1947 */ /* 0x000fea0003800000 */
[----:B------:R-:W-:Y:S01]  /*5300*/  LOP3.LUT R0, RZ, R30, RZ, 0x33, !PT ;  /* 0x0000001eff007212 */ /* 0x000fe200078e33ff */
[----:B------:R-:W-:Y:S01]  /*5310*/  BSSY B1, `(.L_x_210) ;  /* 0x0000025000017945 */ /* 0x000fe20003800000 */
[----:B------:R-:W-:Y:S01]  /*5320*/  HFMA2.MMA R6, -RZ, RZ, 0, 0 ;  /* 0x00000000ff067435 */ /* 0x000fe200000001ff */
[----:B------:R-:W-:Y:S01]  /*5330*/  IMAD.MOV.U32 R11, RZ, RZ, R9 ;  /* 0x000000ffff0b7224 */ /* 0x000fe200078e0009 */
[----:B------:R-:W-:-:S04]  /*5340*/  IADD3 R0, -R18, R17, R0 ;  /* 0x0000001112007210 */ /* 0x000fc80007ffe100 */
[----:B0-----:R-:W-:-:S04]  /*5350*/  LEA.HI R4, R0, 0x1, RZ, 0x19 ;  /* 0x0000000100047811 */ /* 0x001fc800078fc8ff */
[----:B------:R-:W-:-:S13]  /*5360*/  LOP3.LUT P0, R4, R4, 0x3, RZ, 0xc0, !PT ;  /* 0x0000000304047812 */ /* 0x000fda000780c0ff */
[----:B------:R-:W-:Y:S05]  /*5370*/  @!P0 BRA `(.L_x_211) ;  /* 0x0000000000788947 */ /* 0x000fea0003800000 */
[----:B------:R-:W-:Y:S01]  /*5380*/  ULDC.64 UR4, c[0x0][0x2b0] ;  /* 0x0000ac0000047ab9 */ /* 0x000fe20000000a00 */
[----:B------:R-:W-:Y:S01]  /*5390*/  MOV R7, R4 ;  /* 0x0000000400077202 */ /* 0x000fe20000000f00 */
[----:B------:R-:W-:Y:S01]  /*53a0*/  IMAD.MOV.U32 R6, RZ, RZ, RZ ;  /* 0x000000ffff067224 */ /* 0x000fe200078e00ff */
[----:B------:R-:W-:Y:S02]  /*53b0*/  ISETP.NE.U32.AND P0, PT, RZ, UR4, PT ;  /* 0x00000004ff007c0c */ /* 0x000fe4000bf05070 */
[----:B------:R-:W-:Y:S02]  /*53c0*/  MOV R11, R9 ;  /* 0x00000009000b7202 */ /* 0x000fe40000000f00 */
[----:B------:R-:W-:-:S13]  /*53d0*/  ISETP.NE.AND.EX P0, PT, RZ, UR5, PT, P0 ;  /* 0x00000005ff007c0c */ /* 0x000fda000bf05300 */
.L_x_215:
[----:B------:R-:W-:Y:S01]  /*53e0*/  VIADD R7, R7, 0xffffffff ;  /* 0xffffffff07077836 */ /* 0x000fe20000000000 */
[----:B0-----:R-:W-:Y:S01]  /*53f0*/  IADD3 R4, R11, -R30, RZ ;  /* 0x8000001e0b047210 */ /* 0x001fe20007ffe0ff */
[----:B------:R-:W-:Y:S03]  /*5400*/  BSSY B2, `(.L_x_212) ;  /* 0x0000011000027945 */ /* 0x000fe60003800000 */
[----:B------:R-:W-:Y:S02]  /*5410*/  ISETP.NE.AND P3, PT, R7, RZ, PT ;  /* 0x000000ff0700720c */ /* 0x000fe40003f65270 */
[----:B-1----:R-:W-:Y:S01]  /*5420*/  LEA R8, R4, UR38, 0x2 ;  /* 0x0000002604087c11 */ /* 0x002fe2000f8e10ff */
[----:B------:R-:W-:Y:S10]  /*5430*/  @!P0 BRA `(.L_x_213) ;  /* 0x0000000000248947 */ /* 0x000ff40003800000 */
[----:B------:R-:W-:Y:S01]  /*5440*/  IMAD R4, R2, UR6, RZ ;  /* 0x0000000602047c24 */ /* 0x000fe2000f8e02ff */
[----:B------:R-:W-:-:S04]  /*5450*/  SHF.R.S32.HI R5, RZ, 0x1f, R11 ;  /* 0x0000001fff057819 */ /* 0x000fc8000001140b */
[--C-:B------:R-:W-:Y:S02]  /*5460*/  SHF.R.S32.HI R10, RZ, 0x1f, R4.reuse ;  /* 0x0000001fff0a7819 */ /* 0x100fe40000011404 */
[----:B------:R-:W-:-:S04]  /*5470*/  IADD3 R4, P4, P5, R11, UR8, R4 ;  /* 0x000000080b047c10 */ /* 0x000fc8000fd9e004 */
[----:B------:R-:W-:-:S05]  /*5480*/  IADD3.X R5, R5, UR9, R10, P4, P5 ;  /* 0x0000000905057c10 */ /* 0x000fca000a7ea40a */
[----:B------:R-:W5:Y:S02]  /*5490*/  LDG.E.U8 R4, desc[UR36][R4.64] ;  /* 0x0000002404047981 */ /* 0x000f64000c1e1100 */
[----:B-----5:R-:W-:-:S13]  /*54a0*/  ISETP.NE.AND P4, PT, R4, RZ, PT ;  /* 0x000000ff0400720c */ /* 0x020fda0003f85270 */
[----:B------:R-:W-:Y:S01]  /*54b0*/  @P4 IMAD.MOV.U32 R13, RZ, RZ, RZ ;  /* 0x000000ffff0d4224 */ /* 0x000fe200078e00ff */
[----:B------:R-:W-:Y:S06]  /*54c0*/  @P4 BRA `(.L_x_214) ;  /* 0x0000000000104947 */ /* 0x000fec0003800000 */
.L_x_213:
[----:B------:R-:W1:Y:S02]  /*54d0*/  LDS R4, [R8] ;  /* 0x0000000008047984 */ /* 0x000e640000000800 */
[----:B-1----:R-:W-:-:S04]  /*54e0*/  FADD.FTZ R4, -R15, R4 ;  /* 0x000000040f047221 */ /* 0x002fc80000010100 */
[----:B------:R-:W-:-:S04]  /*54f0*/  FMUL.FTZ R4, R4, 1.4426950216293334961 ;  /* 0x3fb8aa3b04047820 */ /* 0x000fc80000410000 */
[----:B------:R0:W1:Y:S03]  /*5500*/  MUFU.EX2 R13, R4 ;  /* 0x00000004000d7308 */ /* 0x0000660000000800 */
.L_x_214:
[----:B------:R-:W-:Y:S05]  /*5510*/  BSYNC B2 ;  /* 0x0000000000027941 */ /* 0x000fea0003800000 */
.L_x_212:
[----:B-1----:R1:W-:Y:S01]  /*5520*/  STS [R8], R13 ;  /* 0x0000000d08007388 */ /* 0x0023e20000000800 */
[----:B------:R-:W-:Y:S01]  /*5530*/  FADD.FTZ R6, R13, R6 ;  /* 0x000000060d067221 */ /* 0x000fe20000010000 */
[----:B------:R-:W-:Y:S01]  /*5540*/  IADD3 R11, R11, 0x80, RZ ;  /* 0x000000800b0b7810 */ /* 0x000fe20007ffe0ff */
[----:B------:R-:W-:Y:S06]  /*5550*/  @P3 BRA `(.L_x_215) ;  /* 0xfffffffc00a03947 */ /* 0x000fec000383ffff */
.L_x_211:
[----:B------:R-:W-:Y:S05]  /*5560*/  BSYNC B1 ;  /* 0x0000000000017941 */ /* 0x000fea0003800000 */
.L_x_210:
[----:B------:R-:W-:-:S13]  /*5570*/  ISETP.GE.U32.AND P0, PT, R0, 0x180, PT ;  /* 0x000001800000780c */ /* 0x000fda0003f06070 */
[----:B------:R-:W-:Y:S05]  /*5580*/  @!P0 BRA `(.L_x_209) ;  /* 0x0000000400088947 */ /* 0x000fea0003800000 */
[----:B------:R-:W-:Y:S02]  /*5590*/  ULDC.64 UR4, c[0x0][0x2b0] ;  /* 0x0000ac0000047ab9 */ /* 0x000fe40000000a00 */
[----:B------:R-:W-:Y:S01]  /*55a0*/  ISETP.NE.U32.AND P0, PT, RZ, UR4, PT ;  /* 0x00000004ff007c0c */ /* 0x000fe2000bf05070 */
[----:B------:R-:W-:Y:S02]  /*55b0*/  ULDC UR4, c[0x0][0x284] ;  /* 0x0000a10000047ab9 */ /* 0x000fe40000000800 */
[----:B-1----:R-:W-:Y:S01]  /*55c0*/  IMAD R8, R2, UR4, RZ ;  /* 0x0000000402087c24 */ /* 0x002fe2000f8e02ff */
[----:B------:R-:W-:-:S04]  /*55d0*/  ISETP.NE.AND.EX P0, PT, RZ, UR5, PT, P0 ;  /* 0x00000005ff007c0c */ /* 0x000fc8000bf05300 */
[----:B------:R-:W-:-:S09]  /*55e0*/  SHF.R.S32.HI R10, RZ, 0x1f, R8 ;  /* 0x0000001fff0a7819 */ /* 0x000fd20000011408 */
.L_x_228:
[----:B------:R-:W-:Y:S01]  /*55f0*/  SHF.R.S32.HI R5, RZ, 0x1f, R11 ;  /* 0x0000001fff057819 */ /* 0x000fe2000001140b */
[C---:B0-----:R-:W-:Y:S01]  /*5600*/  IMAD.IADD R0, R11.reuse, 0x1, -R30 ;  /* 0x000000010b007824 */ /* 0x041fe200078e0a1e */
[C---:B0-----:R-:W-:Y:S01]  /*5610*/  IADD3 R4, P4, P5, R11.reuse, UR10, R8 ;  /* 0x0000000a0b047c10 */ /* 0x041fe2000fd9e008 */
[----:B------:R-:W-:Y:S01]  /*5620*/  BSSY B1, `(.L_x_216) ;  /* 0x000000e000017945 */ /* 0x000fe20003800000 */
[----:B------:R-:W-:Y:S02]  /*5630*/  IADD3 R11, R11, 0x200, RZ ;  /* 0x000002000b0b7810 */ /* 0x000fe40007ffe0ff */
[----:B------:R-:W-:Y:S02]  /*5640*/  IADD3.X R5, R5, UR11, R10, P4, P5 ;  /* 0x0000000b05057c10 */ /* 0x000fe4000a7ea40a */
[----:B------:R-:W-:Y:S02]  /*5650*/  ISETP.GE.AND P3, PT, R11, R17, PT ;  /* 0x000000110b00720c */ /* 0x000fe40003f66270 */
[----:B-1----:R-:W-:Y:S01]  /*5660*/  LEA R13, R0, UR38, 0x2 ;  /* 0x00000026000d7c11 */ /* 0x002fe2000f8e10ff */
[----:B------:R-:W-:Y:S10]  /*5670*/  @!P0 BRA `(.L_x_217) ;  /* 0x0000000000108947 */ /* 0x000ff40003800000 */
[----:B------:R-:W5:Y:S02]  /*5680*/  LDG.E.U8 R0, desc[UR36][R4.64] ;  /* 0x0000002404007981 */ /* 0x000f64000c1e1100 */
[----:B-----5:R-:W-:-:S13]  /*5690*/  ISETP.NE.AND P4, PT, R0, RZ, PT ;  /* 0x000000ff0000720c */ /* 0x020fda0003f85270 */
[----:B------:R-:W-:Y:S01]  /*56a0*/  @P4 IMAD.MOV.U32 R7, RZ, RZ, RZ ;  /* 0x000000ffff074224 */ /* 0x000fe200078e00ff */
[----:B------:R-:W-:Y:S06]  /*56b0*/  @P4 BRA `(.L_x_218) ;  /* 0x0000000000104947 */ /* 0x000fec0003800000 */
.L_x_217:
[----:B------:R-:W0:Y:S02]  /*56c0*/  LDS R0, [R13] ;  /* 0x000000000d007984 */ /* 0x000e240000000800 */
[----:B0-----:R-:W-:-:S04]  /*56d0*/  FADD.FTZ R0, -R15, R0 ;  /* 0x000000000f007221 */ /* 0x001fc80000010100 */
[----:B------:R-:W-:-:S04]  /*56e0*/  FMUL.FTZ R0, R0, 1.4426950216293334961 ;  /* 0x3fb8aa3b00007820 */ /* 0x000fc80000410000 */
[----:B------:R0:W1:Y:S03]  /*56f0*/  MUFU.EX2 R7, R0 ;  /* 0x0000000000077308 */ /* 0x0000660000000800 */
.L_x_218:
[----:B------:R-:W-:Y:S05]  /*5700*/  BSYNC B1 ;  /* 0x0000000000017941 */ /* 0x000fea0003800000 */
.L_x_216:
[----:B-1----:R1:W-:Y:S01]  /*5710*/  STS [R13], R7 ;  /* 0x000000070d007388 */ /* 0x0023e20000000800 */
[----:B------:R-:W-:Y:S01]  /*5720*/  BSSY B1, `(.L_x_219) ;  /* 0x000000b000017945 */ /* 0x000fe20003800000 */
[----:B------:R-:W-:-:S03]  /*5730*/  FADD.FTZ R19, R7, R6 ;  /* 0x0000000607137221 */ /* 0x000fc60000010000 */
[----:B------:R-:W-:Y:S05]  /*5740*/  @!P0 BRA `(.L_x_220) ;  /* 0x0000000000108947 */ /* 0x000fea0003800000 */
[----:B0-----:R-:W5:Y:S02]  /*5750*/  LDG.E.U8 R0, desc[UR36][R4.64+0x80] ;  /* 0x0000802404007981 */ /* 0x001f64000c1e1100 */
[----:B-----5:R-:W-:-:S13]  /*5760*/  ISETP.NE.AND P4, PT, R0, RZ, PT ;  /* 0x000000ff0000720c */ /* 0x020fda0003f85270 */
[----:B------:R-:W-:Y:S01]  /*5770*/  @P4 MOV R0, RZ ;  /* 0x000000ff00004202 */ /* 0x000fe20000000f00 */
[----:B------:R-:W-:Y:S06]  /*5780*/  @P4 BRA `(.L_x_221) ;  /* 0x0000000000104947 */ /* 0x000fec0003800000 */
.L_x_220:
[----:B0-----:R-:W0:Y:S02]  /*5790*/  LDS R0, [R13+0x200] ;  /* 0x000200000d007984 */ /* 0x001e240000000800 */
[----:B0-----:R-:W-:-:S04]  /*57a0*/  FADD.FTZ R0, -R15, R0 ;  /* 0x000000000f007221 */ /* 0x001fc80000010100 */
[----:B------:R-:W-:-:S06]  /*57b0*/  FMUL.FTZ R0, R0, 1.4426950216293334961 ;  /* 0x3fb8aa3b00007820 */ /* 0x000fcc0000410000 */
[----:B------:R-:W0:Y:S02]  /*57c0*/  MUFU.EX2 R0, R0 ;  /* 0x0000000000007308 */ /* 0x000e240000000800 */
.L_x_221:
[----:B------:R-:W-:Y:S05]  /*57d0*/  BSYNC B1 ;  /* 0x0000000000017941 */ /* 0x000fea0003800000 */
.L_x_219:
        /* <DEDUP_REMOVED lines=8> */
.L_x_223:
[----:B0-----:R-:W0:Y:S02]  /*5860*/  LDS R0, [R13+0x400] ;  /* 0x000400000d007984 */ /* 0x001e240000000800 */
[----:B0-----:R-:W-:-:S04]  /*5870*/  FADD.FTZ R0, -R15, R0 ;  /* 0x000000000f007221 */ /* 0x001fc80000010100 */
[----:B------:R-:W-:-:S06]  /*5880*/  FMUL.FTZ R0, R0, 1.4426950216293334961 ;  /* 0x3fb8aa3b00007820 */ /* 0x000fcc0000410000 */
[----:B------:R-:W0:Y:S02]  /*5890*/  MUFU.EX2 R0, R0 ;  /* 0x0000000000007308 */ /* 0x000e240000000800 */
.L_x_224:
[----:B------:R-:W-:Y:S05]  /*58a0*/  BSYNC B1 ;  /* 0x0000000000017941 */ /* 0x000fea0003800000 */
.L_x_222:
        /* <DEDUP_REMOVED lines=8> */
.L_x_226:
[----:B0-----:R-:W0:Y:S02]  /*5930*/  LDS R0, [R13+0x600] ;  /* 0x000600000d007984 */ /* 0x001e240000000800 */
[----:B0-----:R-:W-:-:S04]  /*5940*/  FADD.FTZ R0, -R15, R0 ;  /* 0x000000000f007221 */ /* 0x001fc80000010100 */
[----:B------:R-:W-:-:S06]  /*5950*/  FMUL.FTZ R0, R0, 1.4426950216293334961 ;  /* 0x3fb8aa3b00007820 */ /* 0x000fcc0000410000 */
[----:B------:R-:W0:Y:S02]  /*5960*/  MUFU.EX2 R0, R0 ;  /* 0x0000000000007308 */ /* 0x000e240000000800 */
.L_x_227:
[----:B------:R-:W-:Y:S05]  /*5970*/  BSYNC B1 ;  /* 0x0000000000017941 */ /* 0x000fea0003800000 */
.L_x_225:
[----:B0-----:R0:W-:Y:S01]  /*5980*/  STS [R13+0x600], R0 ;  /* 0x000600000d007388 */ /* 0x0011e20000000800 */
[----:B------:R-:W-:Y:S01]  /*5990*/  FADD.FTZ R6, R19, R0 ;  /* 0x0000000013067221 */ /* 0x000fe20000010000 */
[----:B------:R-:W-:Y:S06]  /*59a0*/  @!P3 BRA `(.L_x_228) ;  /* 0xfffffffc0010b947 */ /* 0x000fec000383ffff */
.L_x_209:
[----:B------:R-:W-:Y:S05]  /*59b0*/  BSYNC B0 ;  /* 0x0000000000007941 */ /* 0x000fea0003800000 */
.L_x_208:
[----:B------:R-:W5:Y:S01]  /*59c0*/  SHFL.BFLY PT, R5, R6, 0x10, 0x1f ;  /* 0x0e001f0006057f89 */ /* 0x000f6200000e0000 */
[----:B-1----:R-:W-:Y:S01]  /*59d0*/  LOP3.LUT P0, R8, R18, 0x1f, RZ, 0xc0, !PT ;  /* 0x0000001f12087812 */ /* 0x002fe2000780c0ff */
[----:B------:R-:W-:-:S03]  /*59e0*/  ULDC.U8 UR4, c[0x0][0x31c] ;  /* 0x0000c70000047ab9 */ /* 0x000fc60000000000 */
[----:B------:R-:W-:-:S09]  /*59f0*/  ISETP.GT.U32.AND P3, PT, R8, 0x3, PT ;  /* 0x000000030800780c */ /* 0x000fd20003f64070 */
[----:B0-----:R-:W0:Y:S04]  /*5a00*/  @!P0 S2R R13, SR_CgaCtaId ;  /* 0x00000000000d8919 */ /* 0x001e280000008800 */
[----:B------:R-:W1:Y:S01]  /*5a10*/  @!P3 S2R R15, SR_CgaCtaId ;  /* 0x00000000000fb919 */ /* 0x000e620000008800 */
[----:B-----5:R-:W-:Y:S01]  /*5a20*/  FADD.FTZ R5, R5, R6 ;  /* 0x0000000605057221 */ /* 0x020fe20000010000 */
[----:B------:R-:W-:-:S04]  /*5a30*/  @!P0 MOV R6, 0x400 ;  /* 0x0000040000068802 */ /* 0x000fc80000000f00 */
[----:B------:R-:W5:Y:S02]  /*5a40*/  SHFL.BFLY PT, R0, R5, 0x8, 0x1f ;  /* 0x0d001f0005007f89 */ /* 0x000f6400000e0000 */
[----:B-----5:R-:W-:Y:S01]  /*5a50*/  FADD.FTZ R0, R5, R0 ;  /* 0x0000000005007221 */ /* 0x020fe20000010000 */
[----:B------:R-:W-:-:S04]  /*5a60*/  @!P0 SHF.R.U32.HI R5, RZ, 0x3, R18 ;  /* 0x00000003ff058819 */ /* 0x000fc80000011612 */
[----:B------:R-:W5:Y:S01]  /*5a70*/  SHFL.BFLY PT, R7, R0, 0x4, 0x1f ;  /* 0x0c801f0000077f89 */ /* 0x000f6200000e0000 */
[----:B------:R-:W-:Y:S01]  /*5a80*/  @!P0 LOP3.LUT R5, R5, 0x1ffffffc, RZ, 0xc0, !PT ;  /* 0x1ffffffc05058812 */ /* 0x000fe200078ec0ff */
[----:B-----5:R-:W-:Y:S01]  /*5a90*/  FADD.FTZ R7, R0, R7 ;  /* 0x0000000700077221 */ /* 0x020fe20000010000 */
[----:B0-----:R-:W-:Y:S02]  /*5aa0*/  @!P0 LEA R0, R13, R6, 0x18 ;  /* 0x000000060d008211 */ /* 0x001fe400078ec0ff */
[----:B------:R-:W-:Y:S02]  /*5ab0*/  @!P3 MOV R6, 0x400 ;  /* 0x000004000006b802 */ /* 0x000fe40000000f00 */
[----:B------:R-:W0:Y:S01]  /*5ac0*/  SHFL.BFLY PT, R4, R7, 0x2, 0x1f ;  /* 0x0c401f0007047f89 */ /* 0x000e2200000e0000 */
[----:B------:R-:W-:Y:S01]  /*5ad0*/  @!P0 IMAD.IADD R0, R0, 0x1, R5 ;  /* 0x0000000100008824 */ /* 0x000fe200078e0205 */
[----:B-1----:R-:W-:-:S04]  /*5ae0*/  @!P3 LEA R15, R15, R6, 0x18 ;  /* 0x000000060f0fb211 */ /* 0x002fc800078ec0ff */
[----:B------:R-:W-:Y:S01]  /*5af0*/  @!P3 LEA R8, R8, R15, 0x2 ;  /* 0x0000000f0808b211 */ /* 0x000fe200078e10ff */
        /* <DEDUP_REMOVED lines=16> */
[----:B------:R-:W5:Y:S08]  /*5c00*/  LDC R5, c[0x0][0x318] ;  /* 0x0000c600ff057b82 */ /* 0x000f700000000800 */
[----:B------:R-:W5:Y:S08]  /*5c10*/  LDC R0, c[0x0][0x29c] ;  /* 0x0000a700ff007b82 */ /* 0x000f700000000800 */
[----:B------:R-:W2:Y:S01]  /*5c20*/  LDC R7, c[0x0][0x284] ;  /* 0x0000a100ff077b82 */ /* 0x000ea20000000800 */
[----:B-----5:R-:W-:-:S04]  /*5c30*/  IMAD R22, R22, R5, R0 ;  /* 0x0000000516167224 */ /* 0x020fc800078e0200 */
[----:B--2---:R-:W-:-:S05]  /*5c40*/  IMAD R4, R22, R7, RZ ;  /* 0x0000000716047224 */ /* 0x004fca00078e02ff */
[----:B------:R-:W-:-:S07]  /*5c50*/  SHF.R.S32.HI R5, RZ, 0x1f, R4 ;  /* 0x0000001fff057819 */ /* 0x000fce0000011404 */
.L_x_229:
[----:B------:R-:W-:Y:S01]  /*5c60*/  ULDC.64 UR6, c[0x0][0x310] ;  /* 0x0000c40000067ab9 */ /* 0x000fe20000000a00 */
[----:B------:R-:W-:Y:S01]  /*5c70*/  ULDC.64 UR8, c[0x0][0x310] ;  /* 0x0000c40000087ab9 */ /* 0x000fe20000000a00 */
[----:B------:R-:W-:Y:S04]  /*5c80*/  BSSY B0, `(.L_x_230) ;  /* 0x0000045000007945 */ /* 0x000fe80003800000 */
[----:B------:R-:W-:Y:S05]  /*5c90*/  @P1 BRA `(.L_x_231) ;  /* 0x00000004000c1947 */ /* 0x000fea0003800000 */
[----:B------:R-:W-:Y:S01]  /*5ca0*/  LOP3.LUT R0, RZ, R30, RZ, 0x33, !PT ;  /* 0x0000001eff007212 */ /* 0x000fe200078e33ff */
[----:B------:R-:W-:Y:S03]  /*5cb0*/  BSSY B1, `(.L_x_232) ;  /* 0x0000016000017945 */ /* 0x000fe60003800000 */
[----:B------:R-:W-:-:S04]  /*5cc0*/  IADD3 R12, -R18, R17, R0 ;  /* 0x00000011120c7210 */ /* 0x000fc80007ffe100 */
[----:B------:R-:W-:-:S04]  /*5cd0*/  LEA.HI R0, R12, 0x1, RZ, 0x19 ;  /* 0x000000010c007811 */ /* 0x000fc800078fc8ff */
[----:B------:R-:W-:-:S13]  /*5ce0*/  LOP3.LUT P1, R0, R0, 0x3, RZ, 0xc0, !PT ;  /* 0x0000000300007812 */ /* 0x000fda000782c0ff */
[----:B------:R-:W-:Y:S05]  /*5cf0*/  @!P1 BRA `(.L_x_233) ;  /* 0x0000000000449947 */ /* 0x000fea0003800000 */
.L_x_235:
[----:B0-----:R-:W-:Y:S02]  /*5d00*/  IMAD.IADD R10, R9, 0x1, -R30 ;  /* 0x00000001090a7824 */ /* 0x001fe400078e0a1e */
[----:B------:R-:W-:-:S03]  /*5d10*/  VIADD R0, R0, 0xffffffff ;  /* 0xffffffff00007836 */ /* 0x000fc60000000000 */
[C---:B-1----:R-:W-:Y:S02]  /*5d20*/  LEA R6, R10.reuse, UR38, 0x2 ;  /* 0x000000260a067c11 */ /* 0x042fe4000f8e10ff */
[----:B------:R-:W-:Y:S02]  /*5d30*/  LEA R7, R10, R27, 0x1 ;  /* 0x0000001b0a077211 */ /* 0x000fe400078e08ff */
[----:B------:R-:W-:Y:S02]  /*5d40*/  ISETP.NE.AND P3, PT, R0, RZ, PT ;  /* 0x000000ff0000720c */ /* 0x000fe40003f65270 */
[----:B------:R-:W1:Y:S02]  /*5d50*/  LDS R6, [R6] ;  /* 0x0000000006067984 */ /* 0x000e640000000800 */
[----:B-1----:R-:W-:-:S05]  /*5d60*/  FMUL.FTZ R11, R6, R13 ;  /* 0x0000000d060b7220 */ /* 0x002fca0000410000 */
[----:B------:R-:W-:-:S05]  /*5d70*/  F2FP.F16.F32.PACK_AB R8, RZ, R11 ;  /* 0x0000000bff08723e */ /* 0x000fca00000000ff */
[----:B------:R0:W-:Y:S01]  /*5d80*/  STS.U16 [R7], R8 ;  /* 0x0000000807007388 */ /* 0x0001e20000000400 */
[----:B------:R-:W-:Y:S05]  /*5d90*/  @!P0 BRA `(.L_x_234) ;  /* 0x0000000000148947 */ /* 0x000fea0003800000 */
[----:B0-----:R-:W-:-:S04]  /*5da0*/  IADD3 R7, P1, R9, R4, RZ ;  /* 0x0000000409077210 */ /* 0x001fc80007f3e0ff */
[----:B------:R-:W-:Y:S02]  /*5db0*/  LEA.HI.X.SX32 R8, R9, R5, 0x1, P1 ;  /* 0x0000000509087211 */ /* 0x000fe400008f0eff */
[----:B------:R-:W-:-:S04]  /*5dc0*/  LEA R6, P1, R7, UR6, 0x2 ;  /* 0x0000000607067c11 */ /* 0x000fc8000f8210ff */
[----:B------:R-:W-:-:S05]  /*5dd0*/  LEA.HI.X R7, R7, UR7, R8, 0x2, P1 ;  /* 0x0000000707077c11 */ /* 0x000fca00088f1408 */
[----:B------:R1:W-:Y:S04]  /*5de0*/  STG.E desc[UR36][R6.64], R11 ;  /* 0x0000000b06007986 */ /* 0x0003e8000c101924 */
.L_x_234:
[----:B------:R-:W-:Y:S01]  /*5df0*/  IADD3 R9, R9, 0x80, RZ ;  /* 0x0000008009097810 */ /* 0x000fe20007ffe0ff */
[----:B------:R-:W-:Y:S06]  /*5e00*/  @P3 BRA `(.L_x_235) ;  /* 0xfffffffc00bc3947 */ /* 0x000fec000383ffff */
.L_x_233:
[----:B------:R-:W-:Y:S05]  /*5e10*/  BSYNC B1 ;  /* 0x0000000000017941 */ /* 0x000fea0003800000 */
.L_x_232:
[----:B------:R-:W-:-:S13]  /*5e20*/  ISETP.GE.U32.AND P0, PT, R12, 0x180, PT ;  /* 0x000001800c00780c */ /* 0x000fda0003f06070 */
[----:B------:R-:W-:Y:S05]  /*5e30*/  @!P0 BRA `(.L_x_231) ;  /* 0x0000000000a48947 */ /* 0x000fea0003800000 */
[C---:B01----:R-:W-:Y:S01]  /*5e40*/  IMAD R7, R9.reuse, 0x2, R26 ;  /* 0x0000000209077824 */ /* 0x043fe200078e021a */
[C---:B------:R-:W-:Y:S02]  /*5e50*/  SHF.L.U32 R0, R30.reuse, 0x2, RZ ;  /* 0x000000021e007819 */ /* 0x040fe400000006ff */
[----:B------:R-:W-:Y:S01]  /*5e60*/  ISETP.NE.AND P1, PT, RZ, UR4, PT ;  /* 0x00000004ff007c0c */ /* 0x000fe2000bf25270 */
[----:B------:R-:W-:Y:S02]  /*5e70*/  IMAD R7, R30, -0x2, R7 ;  /* 0xfffffffe1e077824 */ /* 0x000fe400078e0207 */
[----:B------:R-:W-:-:S03]  /*5e80*/  IMAD R0, R9, 0x4, -R0 ;  /* 0x0000000409007824 */ /* 0x000fc600078e0a00 */
[----:B------:R-:W-:Y:S01]  /*5e90*/  IADD3 R8, R7, UR38, RZ ;  /* 0x0000002607087c10 */ /* 0x000fe2000fffe0ff */
[----:B------:R-:W-:-:S07]  /*5ea0*/  VIADD R0, R0, UR38 ;  /* 0x0000002600007c36 */ /* 0x000fce0008000000 */
.L_x_236:
[----:B------:R-:W0:Y:S01]  /*5eb0*/  LDS R6, [R0] ;  /* 0x0000000000067984 */ /* 0x000e220000000800 */
[----:B------:R-:W-:-:S04]  /*5ec0*/  IADD3 R10, P0, R9, R4, RZ ;  /* 0x00000004090a7210 */ /* 0x000fc80007f1e0ff */
[C---:B------:R-:W-:Y:S02]  /*5ed0*/  LEA.HI.X.SX32 R11, R9.reuse, R5, 0x1, P0 ;  /* 0x00000005090b7211 */ /* 0x040fe400000f0eff */
[----:B------:R-:W-:Y:S01]  /*5ee0*/  IADD3 R9, R9, 0x200, RZ ;  /* 0x0000020009097810 */ /* 0x000fe20007ffe0ff */
[----:B0-----:R-:W-:-:S05]  /*5ef0*/  FMUL.FTZ R15, R6, R13 ;  /* 0x0000000d060f7220 */ /* 0x001fca0000410000 */
        /* <DEDUP_REMOVED lines=27> */
[----:B0-----:R-:W-:Y:S01]  /*60b0*/  IMAD.MOV.U32 R8, RZ, RZ, R10 ;  /* 0x000000ffff087224 */ /* 0x001fe200078e000a */
[----:B------:R-:W-:Y:S06]  /*60c0*/  @!P0 BRA `(.L_x_236) ;  /* 0xfffffffc00788947 */ /* 0x000fec000383ffff */
.L_x_231:
[----:B------:R-:W-:Y:S05]  /*60d0*/  BSYNC B0 ;  /* 0x0000000000007941 */ /* 0x000fea0003800000 */
.L_x_230:
[----:B------:R-:W5:Y:S01]  /*60e0*/  S2R R21, SR_CTAID.X ;  /* 0x0000000000157919 */ /* 0x000f620000002500 */
[----:B------:R-:W-:Y:S01]  /*60f0*/  SHF.R.S32.HI R0, RZ, 0x1f, R23 ;  /* 0x0000001fff007819 */ /* 0x000fe20000011417 */
[----:B------:R-:W0:Y:S01]  /*6100*/  S2UR UR5, SR_CgaCtaId ;  /* 0x00000000000579c3 */ /* 0x000e220000008800 */
[-C--:B------:R-:W-:Y:S01]  /*6110*/  LEA.HI R3, R3, R18.reuse, RZ, 0x4 ;  /* 0x0000001203037211 */ /* 0x080fe200078f20ff */
[----:B------:R-:W-:Y:S01]  /*6120*/  ULDC UR4, c[0x0][0x288] ;  /* 0x0000a20000047ab9 */ /* 0x000fe20000000800 */
[----:B------:R-:W-:Y:S01]  /*6130*/  LEA.HI R0, R0, R23, RZ, 0x3 ;  /* 0x0000001700007211 */ /* 0x000fe200078f18ff */
[----:B------:R-:W-:Y:S01]  /*6140*/  ULDC UR6, c[0x0][0x284] ;  /* 0x0000a10000067ab9 */ /* 0x000fe20000000800 */
[----:B------:R-:W-:Y:S01]  /*6150*/  LOP3.LUT R5, R3, 0xfffffff0, RZ, 0xc0, !PT ;  /* 0xfffffff003057812 */ /* 0x000fe200078ec0ff */
[----:B------:R-:W-:Y:S01]  /*6160*/  IMAD.U32 R51, RZ, RZ, UR6 ;  /* 0x00000006ff337e24 */ /* 0x000fe2000f8e00ff */
[----:B------:R-:W-:Y:S01]  /*6170*/  LOP3.LUT R0, R0, 0xfffffff8, RZ, 0xc0, !PT ;  /* 0xfffffff800007812 */ /* 0x000fe200078ec0ff */
[----:B------:R-:W-:Y:S01]  /*6180*/  BSSY B0, `(.L_x_237) ;  /* 0x0000021000007945 */ /* 0x000fe20003800000 */
[----:B------:R-:W-:-:S02]  /*6190*/  IADD3 R38, -R5, R18, RZ ;  /* 0x0000001205267210 */ /* 0x000fc40007ffe1ff */
[----:B------:R-:W-:Y:S02]  /*61a0*/  CS2R R34, SRZ ;  /* 0x0000000000227805 */ /* 0x000fe4000001ff00 */
[----:B------:R-:W-:Y:S01]  /*61b0*/  SHF.R.S32.HI R31, RZ, 0x4, R3 ;  /* 0x00000004ff1f7819 */ /* 0x000fe20000011403 */
[----:B------:R-:W-:Y:S01]  /*61c0*/  IMAD.IADD R0, R23, 0x1, -R0 ;  /* 0x0000000117007824 */ /* 0x000fe200078e0a00 */
[C---:B------:R-:W-:Y:S02]  /*61d0*/  ISETP.GT.OR P1, PT, R38.reuse, 0xd, P2 ;  /* 0x0000000d2600780c */ /* 0x040fe40001724670 */
[----:B------:R-:W-:Y:S02]  /*61e0*/  CS2R R32, SRZ ;  /* 0x0000000000207805 */ /* 0x000fe4000001ff00 */
[----:B------:R-:W-:Y:S01]  /*61f0*/  MOV R52, UR4 ;  /* 0x0000000400347c02 */ /* 0x000fe20008000f00 */
[----:B------:R-:W-:Y:S01]  /*6200*/  UMOV UR4, 0x400 ;  /* 0x0000040000047882 */ /* 0x000fe20000000000 */
[----:B------:R-:W-:Y:S01]  /*6210*/  ISETP.NE.OR P3, PT, R31, R0, P1 ;  /* 0x000000001f00720c */ /* 0x000fe20000f65670 */
[----:B------:R-:W-:Y:S01]  /*6220*/  UIADD3 UR4, UR4, 0x120, URZ ;  /* 0x0000012004047890 */ /* 0x000fe2000fffe03f */
[----:B------:R-:W-:-:S02]  /*6230*/  SHF.L.U32 R20, R38, 0x3, RZ ;  /* 0x0000000326147819 */ /* 0x000fc400000006ff */
[----:B------:R-:W-:Y:S02]  /*6240*/  ISETP.NE.AND P0, PT, R31, R0, PT ;  /* 0x000000001f00720c */ /* 0x000fe40003f05270 */
[----:B------:R-:W-:Y:S01]  /*6250*/  ISETP.GT.AND P1, PT, R38, 0xd, PT ;  /* 0x0000000d2600780c */ /* 0x000fe20003f24270 */
[----:B0-----:R-:W-:Y:S01]  /*6260*/  ULEA UR4, UR5, UR4, 0x18 ;  /* 0x0000000405047291 */ /* 0x001fe2000f8ec03f */
[----:B------:R-:W-:Y:S02]  /*6270*/  IMAD R29, R29, R51, R20 ;  /* 0x000000331d1d7224 */ /* 0x000fe400078e0214 */
[----:B-----5:R-:W-:-:S03]  /*6280*/  IMAD R19, R2, R52, R21 ;  /* 0x0000003402137224 */ /* 0x020fc600078e0215 */
[----:B------:R-:W-:Y:S02]  /*6290*/  LEA R39, R38, UR4, 0x4 ;  /* 0x0000000426277c11 */ /* 0x000fe4000f8e20ff */
[----:B------:R-:W-:Y:S01]  /*62a0*/  SHF.R.S32.HI R40, RZ, 0x1f, R29 ;  /* 0x0000001fff287819 */ /* 0x000fe2000001141d */
[----:B------:R-:W-:-:S04]  /*62b0*/  IMAD R22, R19, 0x70, RZ ;  /* 0x0000007013167824 */ /* 0x000fc800078e02ff */
[----:B------:R-:W-:-:S05]  /*62c0*/  IMAD R22, R22, R51, R20 ;  /* 0x0000003316167224 */ /* 0x000fca00078e0214 */
[----:B------:R-:W-:Y:S01]  /*62d0*/  SHF.R.S32.HI R24, RZ, 0x1f, R22 ;  /* 0x0000001fff187819 */ /* 0x000fe20000011416 */
[----:B------:R-:W-:Y:S06]  /*62e0*/  @P3 BRA `(.L_x_238) ;  /* 0x0000000000283947 */ /* 0x000fec0003800000 */
[----:B------:R-:W-:Y:S01]  /*62f0*/  ULDC.64 UR4, c[0x0][0x240] ;  /* 0x0000900000047ab9 */ /* 0x000fe20000000a00 */
[----:B------:R-:W-:Y:S01]  /*6300*/  IMAD.MOV.U32 R35, RZ, RZ, RZ ;  /* 0x000000ffff237224 */ /* 0x000fe200078e00ff */
[----:B------:R-:W-:-:S04]  /*6310*/  ISETP.NE.U32.AND P3, PT, RZ, UR4, PT ;  /* 0x00000004ff007c0c */ /* 0x000fc8000bf65070 */
[----:B------:R-:W-:-:S13]  /*6320*/  ISETP.NE.AND.EX P3, PT, RZ, UR5, PT, P3 ;  /* 0x00000005ff007c0c */ /* 0x000fda000bf65330 */
[----:B------:R-:W-:Y:S05]  /*6330*/  @!P3 BRA `(.L_x_239) ;  /* 0x000000000010b947 */ /* 0x000fea0003800000 */
[----:B------:R-:W0:Y:S01]  /*6340*/  LDC.64 R32, c[0x0][0x240] ;  /* 0x00009000ff207b82 */ /* 0x000e220000000a00 */
[----:B------:R-:W-:-:S04]  /*6350*/  IMAD R3, R21, 0x70, R20 ;  /* 0x0000007015037824 */ /* 0x000fc800078e0214 */
[----:B0-----:R-:W-:-:S06]  /*6360*/  IMAD.WIDE R32, R3, 0x2, R32 ;  /* 0x0000000203207825 */ /* 0x001fcc00078e0220 */
[----:B------:R-:W5:Y:S02]  /*6370*/  LDG.E.128 R32, desc[UR36][R32.64] ;  /* 0x0000002420207981 */ /* 0x000f64000c1e1d00 */
.L_x_239:
[----:B-----5:R0:W-:Y:S02]  /*6380*/  STS.128 [R39], R32 ;  /* 0x0000002027007388 */ /* 0x0201e40000000c00 */
.L_x_238:
[----:B------:R-:W-:Y:S05]  /*6390*/  BSYNC B0 ;  /* 0x0000000000007941 */ /* 0x000fea0003800000 */
.L_x_237:
[----:B------:R-:W-:Y:S01]  /*63a0*/  BAR.SYNC.DEFER_BLOCKING 0x0 ;  /* 0x0000000000007b1d */ /* 0x000fe20000010000 */
[----:B------:R-:W-:Y:S01]  /*63b0*/  HFMA2.MMA R0, -RZ, RZ, 0, 0 ;  /* 0x00000000ff007435 */ /* 0x000fe200000001ff */
[----:B------:R-:W-:Y:S01]  /*63c0*/  CS2R R46, SRZ ;  /* 0x00000000002e7805 */ /* 0x000fe2000001ff00 */
[----:B------:R-:W-:Y:S01]  /*63d0*/  HFMA2.MMA R3, -RZ, RZ, 0, 0 ;  /* 0x00000000ff037435 */ /* 0x000fe200000001ff */
[----:B------:R-:W-:Y:S01]  /*63e0*/  IMAD.MOV.U32 R50, RZ, RZ, RZ ;  /* 0x000000ffff327224 */ /* 0x000fe200078e00ff */
[----:B------:R-:W-:Y:S01]  /*63f0*/  MOV R45, RZ ;  /* 0x000000ff002d7202 */ /* 0x000fe20000000f00 */
[----:B------:R-:W-:Y:S01]  /*6400*/  ULDC UR9, c[0x0][0x284] ;  /* 0x0000a10000097ab9 */ /* 0x000fe20000000800 */
[----:B------:R-:W-:Y:S01]  /*6410*/  ULDC UR8, c[0x0][0x288] ;  /* 0x0000a20000087ab9 */ /* 0x000fe20000000800 */
[----:B------:R-:W-:Y:S01]  /*6420*/  ULDC.64 UR6, c[0x0][0x258] ;  /* 0x0000960000067ab9 */ /* 0x000fe20000000a00 */
[----:B------:R-:W-:Y:S01]  /*6430*/  ULDC.64 UR10, c[0x0][0x250] ;  /* 0x00009400000a7ab9 */ /* 0x000fe20000000a00 */
[----:B------:R-:W-:Y:S01]  /*6440*/  BSSY B0, `(.L_x_240) ;  /* 0x00001ce000007945 */ /* 0x000fe20003800000 */
[----:B------:R-:W-:-:S02]  /*6450*/  IMAD.MOV.U32 R48, RZ, RZ, RZ ;  /* 0x000000ffff307224 */ /* 0x000fc400078e00ff */
[----:B------:R-:W-:Y:S01]  /*6460*/  IMAD.MOV.U32 R41, RZ, RZ, RZ ;  /* 0x000000ffff297224 */ /* 0x000fe200078e00ff */
        /* <DEDUP_REMOVED lines=8> */
[----:B------:R-:W-:-:S03]  /*64f0*/  IMAD R49, R31, 0x2, R27 ;  /* 0x000000021f317824 */ /* 0x000fc600078e021b */
[----:B------:R-:W-:-:S04]  /*6500*/  IADD3 R0, P3, R22, R5, RZ ;  /* 0x0000000516007210 */ /* 0x000fc80007f7e0ff */
[----:B------:R-:W-:Y:S02]  /*6510*/  LEA.HI.X.SX32 R5, R5, R24, 0x1, P3 ;  /* 0x0000001805057211 */ /* 0x000fe400018f0eff */
[----:B------:R-:W-:Y:S02]  /*6520*/  ISETP.GE.AND P3, PT, R44, R55, PT ;  /* 0x000000372c00720c */ /* 0x000fe40003f66270 */
[----:B------:R-:W-:-:S04]  /*6530*/  LEA R36, P4, R0, R54, 0x1 ;  /* 0x0000003600247211 */ /* 0x000fc800078808ff */
[----:B------:R-:W-:Y:S02]  /*6540*/  LEA.HI.X R37, R0, R53, R5, 0x1, P4 ;  /* 0x0000003500257211 */ /* 0x000fe400020f0c05 */
[----:B------:R-:W-:-:S05]  /*6550*/  MOV R0, RZ ;  /* 0x000000ff00007202 */ /* 0x000fca0000000f00 */
[----:B------:R-:W-:Y:S05]  /*6560*/  @P3 BRA `(.L_x_243) ;  /* 0x0000000800c43947 */ /* 0x000fea0003800000 */
[----:B------:R-:W-:Y:S01]  /*6570*/  IMAD.MOV R5, RZ, RZ, -R17 ;  /* 0x000000ffff057224 */ /* 0x000fe200078e0a11 */
[----:B------:R-:W-:Y:S01]  /*6580*/  LOP3.LUT R0, RZ, R51, RZ, 0x33, !PT ;  /* 0x00000033ff007212 */ /* 0x000fe200078e33ff */
[----:B------:R-:W5:Y:S01]  /*6590*/  LDC.64 R42, c[0x0][0x2e8] ;  /* 0x0000ba00ff2a7b82 */ /* 0x000f620000000a00 */
[----:B------:R-:W-:Y:S01]  /*65a0*/  IMAD R3, R16, R52, R21 ;  /* 0x0000003410037224 */ /* 0x000fe200078e0215 */
[----:B------:R-:W-:Y:S01]  /*65b0*/  BSSY B2, `(.L_x_244) ;  /* 0x0000043000027945 */ /* 0x000fe20003800000 */
[----:B------:R-:W-:Y:S01]  /*65c0*/  VIMNMX R5, R0, R5, !PT ;  /* 0x0000000500057248 */ /* 0x000fe20007fe0100 */
[----:B------:R-:W-:Y:S01]  /*65d0*/  HFMA2.MMA R48, -RZ, RZ, 0, 0 ;  /* 0x00000000ff307435 */ /* 0x000fe200000001ff */
[----:B------:R-:W-:Y:S01]  /*65e0*/  IADD3 R0, -R30, -0x2, -R31 ;  /* 0xfffffffe1e007810 */ /* 0x000fe20007ffe91f */
[----:B------:R-:W-:Y:S01]  /*65f0*/  IMAD R3, R3, 0x70, R20 ;  /* 0x0000007003037824 */ /* 0x000fe200078e0214 */
[----:B------:R-:W-:Y:S01]  /*6600*/  MOV R60, R44 ;  /* 0x0000002c003c7202 */ /* 0x000fe20000000f00 */
[----:B------:R-:W-:Y:S01]  /*6610*/  IMAD.MOV.U32 R41, RZ, RZ, RZ ;  /* 0x000000ffff297224 */ /* 0x000fe200078e00ff */
[----:B-1----:R-:W-:-:S02]  /*6620*/  IADD3 R6, R0, -R5, RZ ;  /* 0x8000000500067210 */ /* 0x002fc40007ffe0ff */
[----:B------:R-:W-:Y:S01]  /*6630*/  CS2R R46, SRZ ;  /* 0x00000000002e7805 */ /* 0x000fe2000001ff00 */
[----:B------:R-:W-:Y:S01]  /*6640*/  IMAD.MOV.U32 R45, RZ, RZ, RZ ;  /* 0x000000ffff2d7224 */ /* 0x000fe200078e00ff */
[----:B------:R-:W-:Y:S01]  /*6650*/  MOV R50, RZ ;  /* 0x000000ff00327202 */ /* 0x000fe20000000f00 */
[----:B------:R-:W-:Y:S01]  /*6660*/  IMAD.MOV.U32 R0, RZ, RZ, RZ ;  /* 0x000000ffff007224 */ /* 0x000fe200078e00ff */
[----:B------:R-:W-:Y:S01]  /*6670*/  LOP3.LUT P3, RZ, R6, 0x8, RZ, 0xc0, !PT ;  /* 0x0000000806ff7812 */ /* 0x000fe2000786c0ff */
[----:B-----5:R-:W-:-:S04]  /*6680*/  IMAD.WIDE R42, R3, 0x2, R42 ;  /* 0x00000002032a7825 */ /* 0x020fc800078e022a */
[----:B------:R-:W-:-:S08]  /*6690*/  IMAD.MOV.U32 R3, RZ, RZ, RZ ;  /* 0x000000ffff037224 */ /* 0x000fd000078e00ff */
        /* <DEDUP_REMOVED lines=8> */
[----:B------:R-:W-:-:S06]  /*6720*/  LEA.HI.X R5, R3, UR5, R0, 0x2, P2 ;  /* 0x0000000503057c11 */ /* 0x000fcc00090f1400 */
        /* <DEDUP_REMOVED lines=9> */
[----:B------:R-:W5:Y:S01]  /*67c0*/  LDG.E.128 R12, desc[UR36][R12.64] ;  /* 0x000000240c0c7981 */ /* 0x000f62000c1e1d00 */
[----:B------:R-:W-:-:S06]  /*67d0*/  UISETP.NE.AND UP0, UPT, UR4, URZ, UPT ;  /* 0x0000003f0400728c */ /* 0x000fcc000bf05270 */
[----:B------:R-:W-:Y:S01]  /*67e0*/  PLOP3.LUT P2, PT, PT, PT, UP0, 0x80, 0x0 ;  /* 0x000000000000781c */ /* 0x000fe20003f4f008 */
[----:B-1----:R-:W-:-:S12]  /*67f0*/  HADD2.F32 R0, -RZ, R0.H0_H0 ;  /* 0x20000000ff007230 */ /* 0x002fd80000004100 */
[----:B------:R-:W-:Y:S05]  /*6800*/  @P2 BRA `(.L_x_246) ;  /* 0x0000000000302947 */ /* 0x000fea0003800000 */
[----:B------:R-:W-:Y:S01]  /*6810*/  ISETP.NE.AND P5, PT, R28, RZ, PT ;  /* 0x000000ff1c00720c */ /* 0x000fe20003fa5270 */
        /* <DEDUP_REMOVED lines=11> */
.L_x_246:
[--C-:B-----5:R-:W-:Y:S01]  /*68d0*/  HADD2.F32 R3, -RZ, R12.reuse.H1_H1 ;  /* 0x3000000cff037230 */ /* 0x120fe20000004100 */
[----:B------:R-:W-:Y:S01]  /*68e0*/  IADD3 R60, R44, 0x8, RZ ;  /* 0x000000082c3c7810 */ /* 0x000fe20007ffe0ff */
[--C-:B------:R-:W-:Y:S02]  /*68f0*/  HADD2.F32 R5, -RZ, R13.reuse.H0_H0 ;  /* 0x2000000dff057230 */ /* 0x100fe40000004100 */
[----:B------:R-:W-:Y:S02]  /*6900*/  HADD2.F32 R7, -RZ, R13.H1_H1 ;  /* 0x3000000dff077230 */ /* 0x000fe40000004100 */
[C---:B------:R-:W-:Y:S01]  /*6910*/  FFMA.FTZ R46, R0.reuse, R3, RZ ;  /* 0x00000003002e7223 */ /* 0x040fe200000100ff */
[----:B------:R-:W-:Y:S02]  /*6920*/  HADD2.F32 R41, -RZ, R12.H0_H0 ;  /* 0x2000000cff297230 */ /* 0x000fe40000004100 */
[----:B------:R-:W-:Y:S01]  /*6930*/  FFMA.FTZ R3, R0, R5, RZ ;  /* 0x0000000500037223 */ /* 0x000fe200000100ff */
[----:B------:R-:W-:-:S02]  /*6940*/  HADD2.F32 R9, -RZ, R14.H0_H0 ;  /* 0x2000000eff097230 */ /* 0x000fc40000004100 */
[C---:B------:R-:W-:Y:S01]  /*6950*/  FFMA.FTZ R48, R0.reuse, R7, RZ ;  /* 0x0000000700307223 */ /* 0x040fe200000100ff */
[----:B------:R-:W-:Y:S02]  /*6960*/  HADD2.F32 R11, -RZ, R14.H1_H1 ;  /* 0x3000000eff0b7230 */ /* 0x000fe40000004100 */
[C---:B------:R-:W-:Y:S01]  /*6970*/  FFMA.FTZ R41, R0.reuse, R41, RZ ;  /* 0x0000002900297223 */ /* 0x040fe200000100ff */
[--C-:B-1----:R-:W-:Y:S02]  /*6980*/  HADD2.F32 R13, -RZ, R15.reuse.H0_H0 ;  /* 0x2000000fff0d7230 */ /* 0x102fe40000004100 */
[C---:B------:R-:W-:Y:S01]  /*6990*/  FFMA.FTZ R45, R0.reuse, R9, RZ ;  /* 0x00000009002d7223 */ /* 0x040fe200000100ff */
[----:B------:R-:W-:Y:S02]  /*69a0*/  HADD2.F32 R15, -RZ, R15.H1_H1 ;  /* 0x3000000fff0f7230 */ /* 0x000fe40000004100 */
[C---:B------:R-:W-:Y:S01]  /*69b0*/  FFMA.FTZ R50, R0.reuse, R11, RZ ;  /* 0x0000000b00327223 */ /* 0x040fe200000100ff */
[----:B------:R-:W-:-:S02]  /*69c0*/  FFMA.FTZ R47, R0, R13, RZ ;  /* 0x0000000d002f7223 */ /* 0x000fc400000100ff */
[----:B------:R-:W-:-:S07]  /*69d0*/  FFMA.FTZ R0, R0, R15, RZ ;  /* 0x0000000f00007223 */ /* 0x000fce00000100ff */
.L_x_245:
[----:B------:R-:W-:Y:S05]  /*69e0*/  BSYNC B2 ;  /* 0x0000000000027941 */ /* 0x000fea0003800000 */
.L_x_244:
[----:B------:R-:W-:-:S13]  /*69f0*/  LOP3.LUT P3, RZ, R6, 0xfffffff8, RZ, 0xc0, !PT ;  /* 0xfffffff806ff7812 */ /* 0x000fda000786c0ff */
[----:B------:R-:W-:Y:S05]  /*6a00*/  @!P3 BRA `(.L_x_243) ;  /* 0x00000004009cb947 */ /* 0x000fea0003800000 */
[----:B------:R-:W-:Y:S01]  /*6a10*/  ULDC UR4, c[0x0][0x29c] ;  /* 0x0000a70000047ab9 */ /* 0x000fe20000000800 */
[----:B------:R-:W-:Y:S01]  /*6a20*/  IMAD R63, R2, R51, RZ ;  /* 0x00000033023f7224 */ /* 0x000fe200078e02ff */
[----:B------:R-:W-:-:S06]  /*6a30*/  UISETP.NE.AND UP0, UPT, UR4, URZ, UPT ;  /* 0x0000003f0400728c */ /* 0x000fcc000bf05270 */
[----:B------:R-:W-:-:S13]  /*6a40*/  PLOP3.LUT P2, PT, PT, PT, UP0, 0x80, 0x0 ;  /* 0x000000000000781c */ /* 0x000fda0003f4f008 */
.L_x_249:
[----:B------:R-:W-:Y:S02]  /*6a50*/  SHF.R.S32.HI R4, RZ, 0x1f, R60 ;  /* 0x0000001fff047819 */ /* 0x000fe4000001143c */
[C---:B------:R-:W-:Y:S02]  /*6a60*/  IADD3 R5, P3, R63.reuse, R60, RZ ;  /* 0x0000003c3f057210 */ /* 0x040fe40007f7e0ff */
[----:B------:R-:W-:Y:S02]  /*6a70*/  ISETP.NE.AND P5, PT, R28, RZ, PT ;  /* 0x000000ff1c00720c */ /* 0x000fe40003fa5270 */
[----:B------:R-:W-:Y:S02]  /*6a80*/  LEA.HI.X.SX32 R4, R63, R4, 0x1, P3 ;  /* 0x000000043f047211 */ /* 0x000fe400018f0eff */
[----:B------:R-:W-:-:S04]  /*6a90*/  LEA R58, P3, R5, UR6, 0x2 ;  /* 0x00000006053a7c11 */ /* 0x000fc8000f8610ff */
[----:B------:R-:W-:-:S05]  /*6aa0*/  LEA.HI.X R59, R5, UR7, R4, 0x2, P3 ;  /* 0x00000007053b7c11 */ /* 0x000fca00098f1404 */
[----:B------:R-:W2:Y:S01]  /*6ab0*/  LDG.E R5, desc[UR36][R58.64] ;  /* 0x000000243a057981 */ /* 0x000ea2000c1e1900 */
[----:B------:R-:W-:Y:S01]  /*6ac0*/  IMAD.U32 R52, RZ, RZ, UR8 ;  /* 0x00000008ff347e24 */ /* 0x000fe2000f8e00ff */
[----:B------:R-:W-:Y:S01]  /*6ad0*/  MOV R51, UR9 ;  /* 0x0000000900337c02 */ /* 0x000fe20008000f00 */
[----:B------:R-:W-:Y:S01]  /*6ae0*/  IMAD R7, R60, 0x70, RZ ;  /* 0x000000703c077824 */ /* 0x000fe200078e02ff */
[----:B------:R-:W-:Y:S01]  /*6af0*/  MOV R53, UR11 ;  /* 0x0000000b00357c02 */ /* 0x000fe20008000f00 */
[----:B------:R-:W-:-:S03]  /*6b00*/  IMAD.U32 R54, RZ, RZ, UR10 ;  /* 0x0000000aff367e24 */ /* 0x000fc6000f8e00ff */
[----:B------:R-:W-:-:S04]  /*6b10*/  IADD3 R6, P4, R22, R7, RZ ;  /* 0x0000000716067210 */ /* 0x000fc80007f9e0ff */
[----:B------:R-:W-:Y:S02]  /*6b20*/  LEA.HI.X.SX32 R7, R7, R24, 0x1, P4 ;  /* 0x0000001807077211 */ /* 0x000fe400020f0eff */
[----:B------:R-:W-:-:S04]  /*6b30*/  LEA R56, P4, R6, R54, 0x1 ;  /* 0x0000003606387211 */ /* 0x000fc800078808ff */
[----:B------:R-:W-:Y:S01]  /*6b40*/  LEA.HI.X R57, R6, R53, R7, 0x1, P4 ;  /* 0x0000003506397211 */ /* 0x000fe200020f0c07 */
[----:B--2---:R-:W-:-:S04]  /*6b50*/  IMAD R5, R5, R52, RZ ;  /* 0x0000003405057224 */ /* 0x004fc800078e02ff */
[----:B------:R-:W-:-:S04]  /*6b60*/  IMAD R5, R5, R51, R60 ;  /* 0x0000003305057224 */ /* 0x000fc800078e023c */
[----:B------:R-:W-:-:S05]  /*6b70*/  IMAD R5, R5, 0x70, RZ ;  /* 0x0000007005057824 */ /* 0x000fca00078e02ff */
[----:B------:R-:W-:-:S04]  /*6b80*/  IADD3 R8, P3, R29, R5, RZ ;  /* 0x000000051d087210 */ /* 0x000fc80007f7e0ff */
[----:B------:R-:W-:Y:S02]  /*6b90*/  LEA.HI.X.SX32 R5, R5, R40, 0x1, P3 ;  /* 0x0000002805057211 */ /* 0x000fe400018f0eff */
[----:B------:R-:W-:-:S04]  /*6ba0*/  LEA R4, P3, R8, R54, 0x1 ;  /* 0x0000003608047211 */ /* 0x000fc800078608ff */
        /* <DEDUP_REMOVED lines=14> */
.L_x_247:
[----:B------:R2:W3:Y:S01]  /*6c90*/  LDG.E R59, desc[UR36][R58.64+0x20] ;  /* 0x000020243a3b7981 */ /* 0x0004e2000c1e1900 */
[----:B------:R-:W-:Y:S01]  /*6ca0*/  IMAD.MOV.U32 R9, RZ, RZ, 0x70 ;  /* 0x00000070ff097424 */ /* 0x000fe200078e00ff */
[----:B------:R-:W-:-:S05]  /*6cb0*/  IADD3 R12, R60, -R30, RZ ;  /* 0x8000001e3c0c7210 */ /* 0x000fca0007ffe0ff */
[----:B--2---:R-:W-:-:S05]  /*6cc0*/  IMAD R58, R12, 0x2, R27 ;  /* 0x000000020c3a7824 */ /* 0x004fca00078e021b */
[----:B------:R-:W2:Y:S01]  /*6cd0*/  LDS.U16 R12, [R58] ;  /* 0x000000003a0c7984 */ /* 0x000ea20000000400 */
[----:B---3--:R-:W-:-:S04]  /*6ce0*/  IMAD R8, R59, R52, RZ ;  /* 0x000000343b087224 */ /* 0x008fc800078e02ff */
[----:B------:R-:W-:-:S04]  /*6cf0*/  IMAD R8, R8, R51, R60 ;  /* 0x0000003308087224 */ /* 0x000fc800078e023c */
[----:B------:R-:W-:-:S05]  /*6d00*/  IMAD R8, R8, R9, 0x380 ;  /* 0x0000038008087424 */ /* 0x000fca00078e0209 */
[----:B------:R-:W-:-:S04]  /*6d10*/  IADD3 R9, P3, R29, R8, RZ ;  /* 0x000000081d097210 */ /* 0x000fc80007f7e0ff */
[----:B------:R-:W-:Y:S02]  /*6d20*/  LEA.HI.X.SX32 R10, R8, R40, 0x1, P3 ;  /* 0x00000028080a7211 */ /* 0x000fe400018f0eff */
[----:B------:R-:W-:-:S04]  /*6d30*/  LEA R8, P3, R9, R54, 0x1 ;  /* 0x0000003609087211 */ /* 0x000fc800078608ff */
[----:B------:R-:W-:-:S06]  /*6d40*/  LEA.HI.X R9, R9, R53, R10, 0x1, P3 ;  /* 0x0000003509097211 */ /* 0x000fcc00018f0c0a */
[----:B------:R-:W5:Y:S02]  /*6d50*/  LDG.E.128 R8, desc[UR36][R8.64] ;  /* 0x0000002408087981 */ /* 0x000f64000c1e1d00 */
[--C-:B-----5:R-:W-:Y:S02]  /*6d60*/  HADD2.F32 R13, -RZ, R4.reuse.H0_H0 ;  /* 0x20000004ff0d7230 */ /* 0x120fe40000004100 */
[----:B------:R-:W-:Y:S02]  /*6d70*/  HADD2.F32 R15, -RZ, R4.H1_H1 ;  /* 0x30000004ff0f7230 */ /* 0x000fe40000004100 */
[--C-:B------:R-:W-:Y:S02]  /*6d80*/  HADD2.F32 R14, -RZ, R6.reuse.H0_H0 ;  /* 0x20000006ff0e7230 */ /* 0x100fe40000004100 */
[----:B------:R-:W-:Y:S02]  /*6d90*/  HADD2.F32 R59, -RZ, R6.H1_H1 ;  /* 0x30000006ff3b7230 */ /* 0x000fe40000004100 */
[----:B-1----:R-:W-:-:S02]  /*6da0*/  HADD2.F32 R4, -RZ, R5.H0_H0 ;  /* 0x20000005ff047230 */ /* 0x002fc40000004100 */
[----:B------:R-:W-:Y:S02]  /*6db0*/  HADD2.F32 R6, -RZ, R7.H0_H0 ;  /* 0x20000007ff067230 */ /* 0x000fe40000004100 */
[----:B--2---:R-:W-:Y:S02]  /*6dc0*/  HADD2.F32 R12, -RZ, R12.H0_H0 ;  /* 0x2000000cff0c7230 */ /* 0x004fe40000004100 */
[----:B------:R-:W-:Y:S02]  /*6dd0*/  HADD2.F32 R5, -RZ, R5.H1_H1 ;  /* 0x30000005ff057230 */ /* 0x000fe40000004100 */
[----:B------:R-:W-:Y:S02]  /*6de0*/  HADD2.F32 R7, -RZ, R7.H1_H1 ;  /* 0x30000007ff077230 */ /* 0x000fe40000004100 */
        /* <DEDUP_REMOVED lines=20> */
.L_x_248:
[----:B------:R-:W2:Y:S01]  /*6f30*/  LDS.U16 R0, [R58+0x10] ;  /* 0x000010003a007984 */ /* 0x000ea20000000400 */
[----:B------:R-:W-:Y:S01]  /*6f40*/  IADD3 R60, R60, 0x10, RZ ;  /* 0x000000103c3c7810 */ /* 0x000fe20007ffe0ff */
[--C-:B------:R-:W-:Y:S02]  /*6f50*/  HADD2.F32 R3, -RZ, R8.reuse.H1_H1 ;  /* 0x30000008ff037230 */ /* 0x100fe40000004100 */
[--C-:B------:R-:W-:Y:S01]  /*6f60*/  HADD2.F32 R5, -RZ, R9.reuse.H0_H0 ;  /* 0x20000009ff057230 */ /* 0x100fe20000004100 */
[----:B------:R-:W-:Y:S01]  /*6f70*/  ISETP.GE.AND P3, PT, R60, R55, PT ;  /* 0x000000373c00720c */ /* 0x000fe20003f66270 */
[----:B------:R-:W-:Y:S02]  /*6f80*/  HADD2.F32 R41, -RZ, R8.H0_H0 ;  /* 0x20000008ff297230 */ /* 0x000fe40000004100 */
[----:B-1----:R-:W-:Y:S02]  /*6f90*/  HADD2.F32 R9, -RZ, R9.H1_H1 ;  /* 0x30000009ff097230 */ /* 0x002fe40000004100 */
[----:B------:R-:W-:-:S02]  /*6fa0*/  HADD2.F32 R45, -RZ, R10.H0_H0 ;  /* 0x2000000aff2d7230 */ /* 0x000fc40000004100 */
[----:B------:R-:W-:Y:S02]  /*6fb0*/  HADD2.F32 R7, -RZ, R10.H1_H1 ;  /* 0x3000000aff077230 */ /* 0x000fe40000004100 */
        /* <DEDUP_REMOVED lines=12> */
.L_x_243:
[----:B------:R-:W-:Y:S05]  /*7080*/  BSYNC B1 ;  /* 0x0000000000017941 */ /* 0x000fea0003800000 */
.L_x_242:
[----:B------:R-:W-:-:S13]  /*7090*/  ISETP.GE.AND P3, PT, R44, R23, PT ;  /* 0x000000172c00720c */ /* 0x000fda0003f66270 */
[----:B------:R-:W-:Y:S05]  /*70a0*/  @P3 BRA `(.L_x_241) ;  /* 0x00000010001c3947 */ /* 0x000fea0003800000 */
[----:B------:R-:W-:Y:S01]  /*70b0*/  IADD3 R5, -R31, -0x2, R17 ;  /* 0xfffffffe1f057810 */ /* 0x000fe20007ffe111 */
[----:B------:R-:W5:Y:S01]  /*70c0*/  LDC.64 R8, c[0x0][0x2e8] ;  /* 0x0000ba00ff087b82 */ /* 0x000f620000000a00 */
[----:B------:R-:W-:Y:S03]  /*70d0*/  BSSY B1, `(.L_x_250) ;  /* 0x0000054000017945 */ /* 0x000fe60003800000 */
[----:B------:R-:W-:Y:S02]  /*70e0*/  IMAD.IADD R12, R5, 0x1, -R30 ;  /* 0x00000001050c7824 */ /* 0x000fe400078e0a1e */
[----:B------:R-:W-:-:S03]  /*70f0*/  IMAD R5, R16, R52, R21 ;  /* 0x0000003410057224 */ /* 0x000fc600078e0215 */
[----:B------:R-:W-:Y:S01]  /*7100*/  LOP3.LUT P3, RZ, R12, 0x8, RZ, 0xc0, !PT ;  /* 0x000000080cff7812 */ /* 0x000fe2000786c0ff */
[----:B------:R-:W-:-:S04]  /*7110*/  IMAD R5, R5, 0x70, R20 ;  /* 0x0000007005057824 */ /* 0x000fc800078e0214 */
[----:B-----5:R-:W-:-:S08]  /*7120*/  IMAD.WIDE R8, R5, 0x2, R8 ;  /* 0x0000000205087825 */ /* 0x020fd000078e0208 */
[----:B------:R-:W-:Y:S05]  /*7130*/  @P3 BRA `(.L_x_251) ;  /* 0x0000000400343947 */ /* 0x000fea0003800000 */
[----:B------:R-:W-:Y:S01]  /*7140*/  ISETP.GE.AND P3, PT, R44, R51, PT ;  /* 0x000000332c00720c */ /* 0x000fe20003f66270 */
[----:B------:R-:W-:-:S12]  /*7150*/  BSSY B2, `(.L_x_252) ;  /* 0x000004a000027945 */ /* 0x000fd80003800000 */
[----:B------:R-:W-:Y:S05]  /*7160*/  @!P3 BRA `(.L_x_253) ;  /* 0x000000040020b947 */ /* 0x000fea0003800000 */
[----:B-1----:R-:W-:Y:S01]  /*7170*/  IABS R7, R51 ;  /* 0x0000003300077213 */ /* 0x002fe20000000000 */
[----:B------:R-:W-:Y:S01]  /*7180*/  ULDC.64 UR4, c[0x0][0x258] ;  /* 0x0000960000047ab9 */ /* 0x000fe20000000a00 */
[----:B------:R-:W-:Y:S01]  /*7190*/  IABS R13, R44 ;  /* 0x0000002c000d7213 */ /* 0x000fe20000000000 */
[----:B------:R-:W1:Y:S01]  /*71a0*/  LDS.U16 R49, [R49] ;  /* 0x0000000031317984 */ /* 0x000e620000000400 */
[----:B------:R-:W0:Y:S01]  /*71b0*/  I2F.RP R6, R7 ;  /* 0x0000000700067306 */ /* 0x000e220000209400 */
[----:B------:R-:W-:Y:S02]  /*71c0*/  ISETP.GE.AND P3, PT, R44, RZ, PT ;  /* 0x000000ff2c00720c */ /* 0x000fe40003f66270 */
[----:B------:R-:W-:-:S05]  /*71d0*/  ISETP.NE.AND P4, PT, R51, RZ, PT ;  /* 0x000000ff3300720c */ /* 0x000fca0003f85270 */
[----:B0-----:R-:W0:Y:S02]  /*71e0*/  MUFU.RCP R6, R6 ;  /* 0x0000000600067308 */ /* 0x001e240000001000 */
[----:B0-----:R-:W-:-:S06]  /*71f0*/  IADD3 R10, R6, 0xffffffe, RZ ;  /* 0x0ffffffe060a7810 */ /* 0x001fcc0007ffe0ff */
[----:B------:R-:W0:Y:S02]  /*7200*/  F2I.FTZ.U32.TRUNC.NTZ R5, R10 ;  /* 0x0000000a00057305 */ /* 0x000e24000021f000 */
[----:B0-----:R-:W-:-:S04]  /*7210*/  IMAD.MOV R4, RZ, RZ, -R5 ;  /* 0x000000ffff047224 */ /* 0x001fc800078e0a05 */
[----:B------:R-:W-:Y:S01]  /*7220*/  IMAD R11, R4, R7, RZ ;  /* 0x00000007040b7224 */ /* 0x000fe200078e02ff */
[----:B------:R-:W-:-:S05]  /*7230*/  MOV R4, RZ ;  /* 0x000000ff00047202 */ /* 0x000fca0000000f00 */
[----:B------:R-:W-:-:S04]  /*7240*/  IMAD.HI.U32 R4, R5, R11, R4 ;  /* 0x0000000b05047227 */ /* 0x000fc800078e0004 */
[----:B------:R-:W-:-:S04]  /*7250*/  IMAD.MOV.U32 R5, RZ, RZ, R13 ;  /* 0x000000ffff057224 */ /* 0x000fc800078e000d */
[----:B------:R-:W-:-:S05]  /*7260*/  IMAD.HI.U32 R4, R4, R5, RZ ;  /* 0x0000000504047227 */ /* 0x000fca00078e00ff */
[----:B------:R-:W-:-:S05]  /*7270*/  IADD3 R4, -R4, RZ, RZ ;  /* 0x000000ff04047210 */ /* 0x000fca0007ffe1ff */
[----:B------:R-:W-:-:S05]  /*7280*/  IMAD R4, R7, R4, R5 ;  /* 0x0000000407047224 */ /* 0x000fca00078e0205 */
[----:B------:R-:W-:-:S13]  /*7290*/  ISETP.GT.U32.AND P2, PT, R7, R4, PT ;  /* 0x000000040700720c */ /* 0x000fda0003f44070 */
[----:B------:R-:W-:-:S05]  /*72a0*/  @!P2 IMAD.IADD R4, R4, 0x1, -R7 ;  /* 0x000000010404a824 */ /* 0x000fca00078e0a07 */
        /* <DEDUP_REMOVED lines=20> */
[----:B------:R-:W-:Y:S01]  /*73f0*/  UISETP.NE.AND UP0, UPT, UR4, URZ, UPT ;  /* 0x0000003f0400728c */ /* 0x000fe2000bf05270 */
[----:B-1----:R-:W-:-:S05]  /*7400*/  HADD2.F32 R10, -RZ, R49.H0_H0 ;  /* 0x20000031ff0a7230 */ /* 0x002fca0000004100 */
[----:B------:R-:W-:-:S13]  /*7410*/  PLOP3.LUT P2, PT, PT, PT, UP0, 0x80, 0x0 ;  /* 0x000000000000781c */ /* 0x000fda0003f4f008 */
[----:B------:R-:W-:Y:S05]  /*7420*/  @P2 BRA `(.L_x_254) ;  /* 0x0000000000302947 */ /* 0x000fea0003800000 */
[----:B------:R-:W-:Y:S01]  /*7430*/  ISETP.NE.AND P5, PT, R28, RZ, PT ;  /* 0x000000ff1c00720c */ /* 0x000fe20003fa5270 */
[----:B------:R-:W0:-:S12]  /*7440*/  LDS.128 R56, [R39] ;  /* 0x0000000027387984 */ /* 0x000e180000000c00 */
        /* <DEDUP_REMOVED lines=10> */
.L_x_254:
[--C-:B-----5:R-:W-:Y:S02]  /*74f0*/  HADD2.F32 R11, -RZ, R4.reuse.H0_H0 ;  /* 0x20000004ff0b7230 */ /* 0x120fe40000004100 */
[----:B------:R-:W-:Y:S02]  /*7500*/  HADD2.F32 R13, -RZ, R4.H1_H1 ;  /* 0x30000004ff0d7230 */ /* 0x000fe40000004100 */
[--C-:B------:R-:W-:Y:S02]  /*7510*/  HADD2.F32 R14, -RZ, R6.reuse.H0_H0 ;  /* 0x20000006ff0e7230 */ /* 0x100fe40000004100 */
[C---:B------:R-:W-:Y:S01]  /*7520*/  FFMA.FTZ R41, R10.reuse, R11, R41 ;  /* 0x0000000b0a297223 */ /* 0x040fe20000010029 */
[----:B------:R-:W-:Y:S02]  /*7530*/  HADD2.F32 R15, -RZ, R6.H1_H1 ;  /* 0x30000006ff0f7230 */ /* 0x000fe40000004100 */
[----:B------:R-:W-:Y:S01]  /*7540*/  FFMA.FTZ R46, R10, R13, R46 ;  /* 0x0000000d0a2e7223 */ /* 0x000fe2000001002e */
[----:B0-----:R-:W-:-:S02]  /*7550*/  HADD2.F32 R4, -RZ, R5.H0_H0 ;  /* 0x20000005ff047230 */ /* 0x001fc40000004100 */
[C---:B------:R-:W-:Y:S01]  /*7560*/  FFMA.FTZ R45, R10.reuse, R14, R45 ;  /* 0x0000000e0a2d7223 */ /* 0x040fe2000001002d */
[----:B------:R-:W-:Y:S02]  /*7570*/  HADD2.F32 R6, -RZ, R7.H0_H0 ;  /* 0x20000007ff067230 */ /* 0x000fe40000004100 */
[C---:B------:R-:W-:Y:S01]  /*7580*/  FFMA.FTZ R50, R10.reuse, R15, R50 ;  /* 0x0000000f0a327223 */ /* 0x040fe20000010032 */
[----:B------:R-:W-:Y:S02]  /*7590*/  HADD2.F32 R5, -RZ, R5.H1_H1 ;  /* 0x30000005ff057230 */ /* 0x000fe40000004100 */
[C---:B------:R-:W-:Y:S01]  /*75a0*/  FFMA.FTZ R3, R10.reuse, R4, R3 ;  /* 0x000000040a037223 */ /* 0x040fe20000010003 */
[----:B------:R-:W-:Y:S02]  /*75b0*/  HADD2.F32 R7, -RZ, R7.H1_H1 ;  /* 0x30000007ff077230 */ /* 0x000fe40000004100 */
[C---:B------:R-:W-:Y:S01]  /*75c0*/  FFMA.FTZ R47, R10.reuse, R6, R47 ;  /* 0x000000060a2f7223 */ /* 0x040fe2000001002f */
[----:B------:R-:W-:-:S02]  /*75d0*/  FFMA.FTZ R48, R10, R5, R48 ;  /* 0x000000050a307223 */ /* 0x000fc40000010030 */
[----:B------:R-:W-:-:S07]  /*75e0*/  FFMA.FTZ R0, R10, R7, R0 ;  /* 0x000000070a007223 */ /* 0x000fce0000010000 */
.L_x_253:
[----:B------:R-:W-:Y:S05]  /*75f0*/  BSYNC B2 ;  /* 0x0000000000027941 */ /* 0x000fea0003800000 */
.L_x_252:
[----:B------:R-:W-:-:S07]  /*7600*/  IADD3 R44, R44, 0x8, RZ ;  /* 0x000000082c2c7810 */ /* 0x000fce0007ffe0ff */
.L_x_251:
[----:B------:R-:W-:Y:S05]  /*7610*/  BSYNC B1 ;  /* 0x0000000000017941 */ /* 0x000fea0003800000 */
.L_x_250:
[----:B------:R-:W-:-:S13]  /*7620*/  LOP3.LUT P3, RZ, R12, 0xfffffff8, RZ, 0xc0, !PT ;  /* 0xfffffff80cff7812 */ /* 0x000fda000786c0ff */
[----:B------:R-:W-:Y:S05]  /*7630*/  @!P3 BRA `(.L_x_241) ;  /* 0x0000000800b8b947 */ /* 0x000fea0003800000 */
[----:B------:R-:W-:Y:S01]  /*7640*/  IMAD R5, R44, 0x2, R26 ;  /* 0x000000022c057824 */ /* 0x000fe200078e021a */
[----:B-1----:R-:W-:Y:S01]  /*7650*/  MOV R7, 0x70 ;  /* 0x0000007000077802 */ /* 0x002fe20000000f00 */
[----:B------:R-:W-:Y:S02]  /*7660*/  IMAD.MOV.U32 R36, RZ, RZ, RZ ;  /* 0x000000ffff247224 */ /* 0x000fe400078e00ff */
[----:B------:R-:W-:Y:S02]  /*7670*/  IMAD R5, R30, -0x2, R5 ;  /* 0xfffffffe1e057824 */ /* 0x000fe400078e0205 */
[----:B------:R-:W-:-:S03]  /*7680*/  IMAD R26, R44, R7, 0x380 ;  /* 0x000003802c1a7424 */ /* 0x000fc600078e0207 */
[----:B------:R-:W-:-:S07]  /*7690*/  IADD3 R49, R5, UR38, RZ ;  /* 0x0000002605317c10 */ /* 0x000fce000fffe0ff */
.L_x_261:
[----:B------:R-:W1:Y:S01]  /*76a0*/  LDC R61, c[0x0][0x284] ;  /* 0x0000a100ff3d7b82 */ /* 0x000e620000000800 */
[----:B------:R-:W-:Y:S01]  /*76b0*/  VIADD R5, R26, 0xfffffc80 ;  /* 0xfffffc801a057836 */ /* 0x000fe20000000000 */
[----:B------:R-:W-:Y:S01]  /*76c0*/  BSSY B1, `(.L_x_255) ;  /* 0x0000052000017945 */ /* 0x000fe20003800000 */
[----:B------:R-:W-:-:S03]  /*76d0*/  IADD3 R51, R49, R36, RZ ;  /* 0x0000002431337210 */ /* 0x000fc60007ffe0ff */
[----:B------:R-:W-:Y:S02]  /*76e0*/  IADD3 R4, P3, R22, R5, RZ ;  /* 0x0000000516047210 */ /* 0x000fe40007f7e0ff */
[----:B------:R-:W5:Y:S02]  /*76f0*/  LDC.64 R12, c[0x0][0x250] ;  /* 0x00009400ff0c7b82 */ /* 0x000f640000000a00 */
[----:B------:R-:W-:Y:S02]  /*7700*/  LEA.HI.X.SX32 R5, R5, R24, 0x1, P3 ;  /* 0x0000001805057211 */ /* 0x000fe400018f0eff */
[----:B-1----:R-:W-:Y:S02]  /*7710*/  ISETP.GE.AND P3, PT, R44, R61, PT ;  /* 0x0000003d2c00720c */ /* 0x002fe40003f66270 */
[----:B-----5:R-:W-:-:S04]  /*7720*/  LEA R10, P4, R4, R12, 0x1 ;  /* 0x0000000c040a7211 */ /* 0x020fc800078808ff */
[----:B------:R-:W-:-:S07]  /*7730*/  LEA.HI.X R11, R4, R13, R5, 0x1, P4 ;  /* 0x0000000d040b7211 */ /* 0x000fce00020f0c05 */
[----:B------:R-:W-:Y:S05]  /*7740*/  @!P3 BRA `(.L_x_256) ;  /* 0x000000040024b947 */ /* 0x000fea0003800000 */
[----:B------:R-:W-:Y:S01]  /*7750*/  IABS R7, R61 ;  /* 0x0000003d00077213 */ /* 0x000fe20000000000 */
[----:B------:R-:W-:Y:S01]  /*7760*/  ULDC.64 UR4, c[0x0][0x258] ;  /* 0x0000960000047ab9 */ /* 0x000fe20000000a00 */
[----:B------:R-:W-:Y:S02]  /*7770*/  IABS R37, R44 ;  /* 0x0000002c00257213 */ /* 0x000fe40000000000 */
[----:B------:R-:W1:Y:S01]  /*7780*/  I2F.RP R6, R7 ;  /* 0x0000000700067306 */ /* 0x000e620000209400 */
[----:B------:R-:W-:Y:S02]  /*7790*/  ISETP.GE.AND P3, PT, R44, RZ, PT ;  /* 0x000000ff2c00720c */ /* 0x000fe40003f66270 */
[----:B------:R-:W-:-:S05]  /*77a0*/  ISETP.NE.AND P4, PT, R61, RZ, PT ;  /* 0x000000ff3d00720c */ /* 0x000fca0003f85270 */
[----:B-1----:R-:W1:Y:S02]  /*77b0*/  MUFU.RCP R6, R6 ;  /* 0x0000000600067308 */ /* 0x002e640000001000 */
[----:B-1----:R-:W-:-:S06]  /*77c0*/  VIADD R14, R6, 0xffffffe ;  /* 0x0ffffffe060e7836 */ /* 0x002fcc0000000000 */
[----:B------:R-:W1:Y:S02]  /*77d0*/  F2I.FTZ.U32.TRUNC.NTZ R5, R14 ;  /* 0x0000000e00057305 */ /* 0x000e64000021f000 */
[----:B-1----:R-:W-:-:S05]  /*77e0*/  IADD3 R4, RZ, -R5, RZ ;  /* 0x80000005ff047210 */ /* 0x002fca0007ffe0ff */
[----:B------:R-:W-:Y:S02]  /*77f0*/  IMAD R15, R4, R7, RZ ;  /* 0x00000007040f7224 */ /* 0x000fe400078e02ff */
[----:B------:R-:W-:-:S04]  /*7800*/  IMAD.MOV.U32 R4, RZ, RZ, RZ ;  /* 0x000000ffff047224 */ /* 0x000fc800078e00ff */
[----:B------:R-:W-:Y:S01]  /*7810*/  IMAD.HI.U32 R4, R5, R15, R4 ;  /* 0x0000000f05047227 */ /* 0x000fe200078e0004 */
[----:B------:R-:W-:Y:S02]  /*7820*/  MOV R5, R37 ;  /* 0x0000002500057202 */ /* 0x000fe40000000f00 */
[----:B------:R-:W1:Y:S03]  /*7830*/  LDS.U16 R37, [R51] ;  /* 0x0000000033257984 */ /* 0x000e660000000400 */
[----:B------:R-:W-:-:S04]  /*7840*/  IMAD.HI.U32 R4, R4, R5, RZ ;  /* 0x0000000504047227 */ /* 0x000fc800078e00ff */
[----:B------:R-:W-:-:S04]  /*7850*/  IMAD.MOV R4, RZ, RZ, -R4 ;  /* 0x000000ffff047224 */ /* 0x000fc800078e0a04 */
[----:B------:R-:W-:-:S05]  /*7860*/  IMAD R4, R7, R4, R5 ;  /* 0x0000000407047224 */ /* 0x000fca00078e0205 */
[----:B------:R-:W-:-:S13]  /*7870*/  ISETP.GT.U32.AND P2, PT, R7, R4, PT ;  /* 0x000000040700720c */ /* 0x000fda0003f44070 */
[----:B------:R-:W-:-:S04]  /*7880*/  @!P2 IADD3 R4, R4, -R7, RZ ;  /* 0x800000070404a210 */ /* 0x000fc80007ffe0ff */
[----:B------:R-:W-:-:S13]  /*7890*/  ISETP.GT.U32.AND P2, PT, R7, R4, PT ;  /* 0x000000040700720c */ /* 0x000fda0003f44070 */
[----:B------:R-:W-:Y:S02]  /*78a0*/  @!P2 IMAD.IADD R4, R4, 0x1, -R7 ;  /* 0x000000010404a824 */ /* 0x000fe400078e0a07 */
        /* <DEDUP_REMOVED lines=35> */
.L_x_257:
[--C-:B-----5:R-:W-:Y:S02]  /*7ae0*/  HADD2.F32 R15, -RZ, R4.reuse.H0_H0 ;  /* 0x20000004ff0f7230 */ /* 0x120fe40000004100 */
[----:B------:R-:W-:Y:S02]  /*7af0*/  HADD2.F32 R37, -RZ, R4.H1_H1 ;  /* 0x30000004ff257230 */ /* 0x000fe40000004100 */
[--C-:B------:R-:W-:Y:S02]  /*7b00*/  HADD2.F32 R42, -RZ, R6.reuse.H0_H0 ;  /* 0x20000006ff2a7230 */ /* 0x100fe40000004100 */
[C---:B------:R-:W-:Y:S01]  /*7b10*/  FFMA.FTZ R41, R14.reuse, R15, R41 ;  /* 0x0000000f0e297223 */ /* 0x040fe20000010029 */
[----:B------:R-:W-:Y:S02]  /*7b20*/  HADD2.F32 R43, -RZ, R6.H1_H1 ;  /* 0x30000006ff2b7230 */ /* 0x000fe40000004100 */
[----:B------:R-:W-:Y:S01]  /*7b30*/  FFMA.FTZ R46, R14, R37, R46 ;  /* 0x000000250e2e7223 */ /* 0x000fe2000001002e */
[----:B-1----:R-:W-:-:S02]  /*7b40*/  HADD2.F32 R4, -RZ, R5.H0_H0 ;  /* 0x20000005ff047230 */ /* 0x002fc40000004100 */
        /* <DEDUP_REMOVED lines=9> */
.L_x_256:
[----:B------:R-:W-:Y:S05]  /*7be0*/  BSYNC B1 ;  /* 0x0000000000017941 */ /* 0x000fea0003800000 */
.L_x_255:
[----:B------:R-:W-:Y:S01]  /*7bf0*/  VIADD R6, R44, 0x8 ;  /* 0x000000082c067836 */ /* 0x000fe20000000000 */
[----:B------:R-:W-:Y:S04]  /*7c00*/  BSSY B1, `(.L_x_258) ;  /* 0x000004c000017945 */ /* 0x000fe80003800000 */
[----:B------:R-:W-:-:S13]  /*7c10*/  ISETP.GE.AND P3, PT, R6, R61, PT ;  /* 0x0000003d0600720c */ /* 0x000fda0003f66270 */
        /* <DEDUP_REMOVED lines=8> */
[----:B-1----:R-:W-:-:S06]  /*7ca0*/  IADD3 R15, R14, 0xffffffe, RZ ;  /* 0x0ffffffe0e0f7810 */ /* 0x002fcc0007ffe0ff */
[----:B------:R-:W1:Y:S02]  /*7cb0*/  F2I.FTZ.U32.TRUNC.NTZ R5, R15 ;  /* 0x0000000f00057305 */ /* 0x000e64000021f000 */
[----:B-1----:R-:W-:-:S04]  /*7cc0*/  IMAD.MOV R4, RZ, RZ, -R5 ;  /* 0x000000ffff047224 */ /* 0x002fc800078e0a05 */
        /* <DEDUP_REMOVED lines=27> */
[C---:B------:R-:W-:Y:S02]  /*7e80*/  LEA R4, P2, R6.reuse, R12, 0x1 ;  /* 0x0000000c06047211 */ /* 0x040fe400078408ff */
[----:B------:R-:W1:Y:S02]  /*7e90*/  LDS.U16 R12, [R51+0x10] ;  /* 0x00001000330c7984 */ /* 0x000e640000000400 */
[----:B------:R-:W-:-:S06]  /*7ea0*/  LEA.HI.X R5, R6, R13, R5, 0x1, P2 ;  /* 0x0000000d06057211 */ /* 0x000fcc00010f0c05 */
        /* <DEDUP_REMOVED lines=17> */
.L_x_260:
[--C-:B-1---5:R-:W-:Y:S02]  /*7fc0*/  HADD2.F32 R10, -RZ, R4.reuse.H0_H0 ;  /* 0x20000004ff0a7230 */ /* 0x122fe40000004100 */
[----:B------:R-:W-:Y:S02]  /*7fd0*/  HADD2.F32 R11, -RZ, R4.H1_H1 ;  /* 0x30000004ff0b7230 */ /* 0x000fe40000004100 */
[--C-:B------:R-:W-:Y:S02]  /*7fe0*/  HADD2.F32 R12, -RZ, R6.reuse.H0_H0 ;  /* 0x20000006ff0c7230 */ /* 0x100fe40000004100 */
[C---:B------:R-:W-:Y:S01]  /*7ff0*/  FFMA.FTZ R41, R42.reuse, R10, R41 ;  /* 0x0000000a2a297223 */ /* 0x040fe20000010029 */
[----:B------:R-:W-:Y:S02]  /*8000*/  HADD2.F32 R13, -RZ, R6.H1_H1 ;  /* 0x30000006ff0d7230 */ /* 0x000fe40000004100 */
[----:B------:R-:W-:Y:S01]  /*8010*/  FFMA.FTZ R46, R42, R11, R46 ;  /* 0x0000000b2a2e7223 */ /* 0x000fe2000001002e */
[----:B------:R-:W-:-:S02]  /*8020*/  HADD2.F32 R4, -RZ, R5.H0_H0 ;  /* 0x20000005ff047230 */ /* 0x000fc40000004100 */
        /* <DEDUP_REMOVED lines=9> */
.L_x_259:
[----:B------:R-:W-:Y:S05]  /*80c0*/  BSYNC B1 ;  /* 0x0000000000017941 */ /* 0x000fea0003800000 */
.L_x_258:
[----:B------:R-:W-:Y:S01]  /*80d0*/  IADD3 R44, R44, 0x10, RZ ;  /* 0x000000102c2c7810 */ /* 0x000fe20007ffe0ff */
[----:B------:R-:W-:Y:S01]  /*80e0*/  VIADD R36, R36, 0x20 ;  /* 0x0000002024247836 */ /* 0x000fe20000000000 */
[----:B------:R-:W-:Y:S02]  /*80f0*/  IADD3 R26, R26, 0x700, RZ ;  /* 0x000007001a1a7810 */ /* 0x000fe40007ffe0ff */
[----:B------:R-:W-:-:S13]  /*8100*/  ISETP.GE.AND P3, PT, R44, R23, PT ;  /* 0x000000172c00720c */ /* 0x000fda0003f66270 */
[----:B------:R-:W-:Y:S05]  /*8110*/  @!P3 BRA `(.L_x_261) ;  /* 0xfffffff40060b947 */ /* 0x000fea000383ffff */
.L_x_241:
[----:B------:R-:W-:Y:S05]  /*8120*/  BSYNC B0 ;  /* 0x0000000000007941 */ /* 0x000fea0003800000 */
.L_x_240:
[----:B------:R-:W-:Y:S01]  /*8130*/  ISETP.GT.OR P0, PT, R38, 0xd, P0 ;  /* 0x0000000d2600780c */ /* 0x000fe20000704670 */
[----:B------:R-:W-:-:S12]  /*8140*/  BSSY B0, `(.L_x_262) ;  /* 0x0000036000007945 */ /* 0x000fd80003800000 */
[----:B------:R-:W-:Y:S05]  /*8150*/  @P0 BRA `(.L_x_263) ;  /* 0x0000000000d00947 */ /* 0x000fea0003800000 */
[----:B------:R-:W0:Y:S01]  /*8160*/  LDC.64 R36, c[0x0][0x250] ;  /* 0x00009400ff247b82 */ /* 0x000e220000000a00 */
[----:B------:R-:W-:-:S04]  /*8170*/  IMAD.MOV.U32 R2, RZ, RZ, 0x70 ;  /* 0x00000070ff027424 */ /* 0x000fc800078e00ff */
[----:B------:R-:W-:-:S05]  /*8180*/  IMAD R17, R17, R2, -0x70 ;  /* 0xffffff9011117424 */ /* 0x000fca00078e0202 */
[----:B------:R-:W-:-:S04]  /*8190*/  IADD3 R2, P0, R22, R17, RZ ;  /* 0x0000001116027210 */ /* 0x000fc80007f1e0ff */
[----:B------:R-:W-:Y:S02]  /*81a0*/  LEA.HI.X.SX32 R17, R17, R24, 0x1, P0 ;  /* 0x0000001811117211 */ /* 0x000fe400000f0eff */
[----:B0-----:R-:W-:-:S04]  /*81b0*/  LEA R4, P0, R2, R36, 0x1 ;  /* 0x0000002402047211 */ /* 0x001fc800078008ff */
[----:B------:R-:W-:-:S06]  /*81c0*/  LEA.HI.X R5, R2, R37, R17, 0x1, P0 ;  /* 0x0000002502057211 */ /* 0x000fcc00000f0c11 */
[----:B-1----:R-:W5:Y:S01]  /*81d0*/  LDG.E.128 R4, desc[UR36][R4.64] ;  /* 0x0000002404047981 */ /* 0x002f62000c1e1d00 */
[----:B------:R-:W-:Y:S01]  /*81e0*/  IADD3 R30, R23, -R30, RZ ;  /* 0x8000001e171e7210 */ /* 0x000fe20007ffe0ff */
[----:B------:R-:W-:Y:S04]  /*81f0*/  BSSY B1, `(.L_x_264) ;  /* 0x000001a000017945 */ /* 0x000fe80003800000 */
[----:B------:R-:W-:-:S06]  /*8200*/  IMAD R27, R30, 0x2, R27 ;  /* 0x000000021e1b7824 */ /* 0x000fcc00078e021b */
[----:B------:R-:W0:Y:S02]  /*8210*/  LDS.U16 R27, [R27] ;  /* 0x000000001b1b7984 */ /* 0x000e240000000400 */
[----:B0-----:R-:W-:Y:S01]  /*8220*/  HADD2.F32 R2, -RZ, R27.H0_H0 ;  /* 0x2000001bff027230 */ /* 0x001fe20000004100 */
[----:B------:R-:W-:Y:S06]  /*8230*/  @P2 BRA `(.L_x_265) ;  /* 0x0000000000542947 */ /* 0x000fec0003800000 */
[----:B------:R-:W-:-:S13]  /*8240*/  ISETP.NE.AND P3, PT, R28, RZ, PT ;  /* 0x000000ff1c00720c */ /* 0x000fda0003f65270 */
[----:B------:R-:W0:Y:S08]  /*8250*/  @P3 LDC R10, c[0x0][0x288] ;  /* 0x0000a200ff0a3b82 */ /* 0x000e300000000800 */
[----:B------:R-:W1:Y:S01]  /*8260*/  @P3 LDC.64 R8, c[0x0][0x2e8] ;  /* 0x0000ba00ff083b82 */ /* 0x000e620000000a00 */
[----:B0-----:R-:W-:-:S04]  /*8270*/  @P3 IMAD R21, R16, R10, R21 ;  /* 0x0000000a10153224 */ /* 0x001fc800078e0215 */
[----:B------:R-:W-:-:S04]  /*8280*/  @P3 IMAD R11, R21, 0x70, R20 ;  /* 0x00000070150b3824 */ /* 0x000fc800078e0214 */
[----:B-1----:R-:W-:-:S05]  /*8290*/  @P3 IMAD.WIDE R10, R11, 0x2, R8 ;  /* 0x000000020b0a3825 */ /* 0x002fca00078e0208 */
[----:B------:R-:W2:Y:S01]  /*82a0*/  @P3 LDG.E.128 R12, desc[UR36][R10.64] ;  /* 0x000000240a0c3981 */ /* 0x000ea2000c1e1d00 */
        /* <DEDUP_REMOVED lines=14> */
.L_x_265:
[----:B------:R-:W-:Y:S05]  /*8390*/  BSYNC B1 ;  /* 0x0000000000017941 */ /* 0x000fea0003800000 */
.L_x_264:
[--C-:B0----5:R-:W-:Y:S02]  /*83a0*/  HADD2.F32 R8, -RZ, R4.reuse.H0_H0 ;  /* 0x20000004ff087230 */ /* 0x121fe40000004100 */
        /* <DEDUP_REMOVED lines=15> */
.L_x_263:
[----:B------:R-:W-:Y:S05]  /*84a0*/  BSYNC B0 ;  /* 0x0000000000007941 */ /* 0x000fea0003800000 */
.L_x_262:
[----:B------:R-:W-:Y:S06]  /*84b0*/  BAR.SYNC.DEFER_BLOCKING 0x0 ;  /* 0x0000000000007b1d */ /* 0x000fec0000010000 */
[----:B------:R-:W-:Y:S05]  /*84c0*/  @P1 BRA `(.L_x_266) ;  /* 0x0000000400901947 */ /* 0x000fea0003800000 */
[C---:B------:R-:W-:Y:S01]  /*84d0*/  LOP3.LUT R2, R18.reuse, 0xffffffc0, RZ, 0xc0, !PT ;  /* 0xffffffc012027812 */ /* 0x040fe200078ec0ff */
[----:B------:R-:W-:Y:S01]  /*84e0*/  IMAD R31, R31, 0x70, R20 ;  /* 0x000000701f1f7824 */ /* 0x000fe200078e0214 */
[----:B------:R-:W-:Y:S02]  /*84f0*/  LOP3.LUT R4, R18, 0xffffffe0, RZ, 0xc0, !PT ;  /* 0xffffffe012047812 */ /* 0x000fe400078ec0ff */
[----:B------:R-:W-:Y:S02]  /*8500*/  ISETP.NE.AND P0, PT, R2, 0x40, PT ;  /* 0x000000400200780c */ /* 0x000fe40003f05270 */
[----:B------:R-:W-:Y:S02]  /*8510*/  LOP3.LUT R5, R18, 0xfffffff0, RZ, 0xc0, !PT ;  /* 0xfffffff012057812 */ /* 0x000fe400078ec0ff */
[----:B------:R-:W-:Y:S02]  /*8520*/  ISETP.NE.AND P3, PT, R4, 0x20, PT ;  /* 0x000000200400780c */ /* 0x000fe40003f65270 */
[----:B------:R-:W-:-:S02]  /*8530*/  ISETP.NE.AND P4, PT, R5, 0x10, PT ;  /* 0x000000100500780c */ /* 0x000fc40003f85270 */
[C---:B------:R-:W-:Y:S02]  /*8540*/  ISETP.GT.AND P2, PT, R18.reuse, 0x3f, PT ;  /* 0x0000003f1200780c */ /* 0x040fe40003f44270 */
[C---:B------:R-:W-:Y:S02]  /*8550*/  ISETP.GT.AND P6, PT, R18.reuse, 0x1f, PT ;  /* 0x0000001f1200780c */ /* 0x040fe40003fc4270 */
[----:B------:R-:W-:Y:S02]  /*8560*/  ISETP.GT.AND P5, PT, R18, 0xf, PT ;  /* 0x0000000f1200780c */ /* 0x000fe40003fa4270 */
[----:B------:R-:W-:Y:S01]  /*8570*/  LEA R31, R31, UR38, 0x1 ;  /* 0x000000261f1f7c11 */ /* 0x000fe2000f8e08ff */
[----:B------:R-:W-:Y:S10]  /*8580*/  @P0 BRA `(.L_x_267) ;  /* 0x0000000000140947 */ /* 0x000ff40003800000 */
[----:B------:R-:W-:Y:S02]  /*8590*/  F2FP.F16.F32.PACK_AB R4, R46, R41 ;  /* 0x000000292e04723e */ /* 0x000fe400000000ff */
[----:B------:R-:W-:Y:S02]  /*85a0*/  F2FP.F16.F32.PACK_AB R5, R48, R3 ;  /* 0x000000033005723e */ /* 0x000fe400000000ff */
[----:B-1----:R-:W-:Y:S02]  /*85b0*/  F2FP.F16.F32.PACK_AB R6, R50, R45 ;  /* 0x0000002d3206723e */ /* 0x002fe400000000ff */
[----:B------:R-:W-:-:S05]  /*85c0*/  F2FP.F16.F32.PACK_AB R7, R0, R47 ;  /* 0x0000002f0007723e */ /* 0x000fca00000000ff */
[----:B------:R1:W-:Y:S02]  /*85d0*/  STS.128 [R31+-0x380], R4 ;  /* 0xfffc80041f007388 */ /* 0x0003e40000000c00 */
.L_x_267:
[----:B------:R-:W-:Y:S05]  /*85e0*/  WARPSYNC.ALL ;  /* 0x0000000000007948 */ /* 0x000fea0003800000 */
[----:B------:R-:W-:Y:S06]  /*85f0*/  BAR.SYNC.DEFER_BLOCKING 0x0 ;  /* 0x0000000000007b1d */ /* 0x000fec0000010000 */
[----:B------:R-:W-:Y:S04]  /*8600*/  BSSY B0, `(.L_x_268) ;  /* 0x0000013000007945 */ /* 0x000fe80003800000 */
[----:B------:R-:W-:Y:S05]  /*8610*/  @P2 BRA `(.L_x_269) ;  /* 0x0000000000442947 */ /* 0x000fea0003800000 */
[----:B-1----:R-:W1:Y:S02]  /*8620*/  LDS.128 R4, [R31] ;  /* 0x000000001f047984 */ /* 0x002e640000000c00 */
[--C-:B-1----:R-:W-:Y:S02]  /*8630*/  HADD2.F32 R2, -RZ, R4.reuse.H0_H0 ;  /* 0x20000004ff027230 */ /* 0x102fe40000004100 */
[----:B------:R-:W-:Y:S02]  /*8640*/  HADD2.F32 R9, -RZ, R4.H1_H1 ;  /* 0x30000004ff097230 */ /* 0x000fe40000004100 */
[--C-:B------:R-:W-:Y:S02]  /*8650*/  HADD2.F32 R8, -RZ, R6.reuse.H0_H0 ;  /* 0x20000006ff087230 */ /* 0x100fe40000004100 */
[----:B------:R-:W-:Y:S01]  /*8660*/  FADD.FTZ R41, R41, R2 ;  /* 0x0000000229297221 */ /* 0x000fe20000010000 */
[----:B------:R-:W-:Y:S02]  /*8670*/  HADD2.F32 R11, -RZ, R6.H1_H1 ;  /* 0x30000006ff0b7230 */ /* 0x000fe40000004100 */
[----:B------:R-:W-:Y:S01]  /*8680*/  FADD.FTZ R46, R46, R9 ;  /* 0x000000092e2e7221 */ /* 0x000fe20000010000 */
[----:B------:R-:W-:-:S02]  /*8690*/  HADD2.F32 R4, -RZ, R5.H0_H0 ;  /* 0x20000005ff047230 */ /* 0x000fc40000004100 */
[----:B------:R-:W-:Y:S01]  /*86a0*/  FADD.FTZ R45, R45, R8 ;  /* 0x000000082d2d7221 */ /* 0x000fe20000010000 */
[----:B------:R-:W-:Y:S02]  /*86b0*/  HADD2.F32 R6, -RZ, R7.H0_H0 ;  /* 0x20000007ff067230 */ /* 0x000fe40000004100 */
[----:B------:R-:W-:Y:S01]  /*86c0*/  FADD.FTZ R50, R50, R11 ;  /* 0x0000000b32327221 */ /* 0x000fe20000010000 */
[----:B------:R-:W-:Y:S02]  /*86d0*/  HADD2.F32 R5, -RZ, R5.H1_H1 ;  /* 0x30000005ff057230 */ /* 0x000fe40000004100 */
[----:B------:R-:W-:Y:S01]  /*86e0*/  FADD.FTZ R3, R3, R4 ;  /* 0x0000000403037221 */ /* 0x000fe20000010000 */
[----:B------:R-:W-:Y:S02]  /*86f0*/  HADD2.F32 R7, -RZ, R7.H1_H1 ;  /* 0x30000007ff077230 */ /* 0x000fe40000004100 */
[----:B------:R-:W-:Y:S01]  /*8700*/  FADD.FTZ R47, R47, R6 ;  /* 0x000000062f2f7221 */ /* 0x000fe20000010000 */
[----:B------:R-:W-:-:S02]  /*8710*/  FADD.FTZ R48, R48, R5 ;  /* 0x0000000530307221 */ /* 0x000fc40000010000 */
[----:B------:R-:W-:-:S07]  /*8720*/  FADD.FTZ R0, R0, R7 ;  /* 0x0000000700007221 */ /* 0x000fce0000010000 */
.L_x_269:
[----:B------:R-:W-:Y:S05]  /*8730*/  BSYNC B0 ;  /* 0x0000000000007941 */ /* 0x000fea0003800000 */
.L_x_268:
[----:B------:R-:W-:Y:S06]  /*8740*/  BAR.SYNC.DEFER_BLOCKING 0x0 ;  /* 0x0000000000007b1d */ /* 0x000fec0000010000 */
[----:B------:R-:W-:Y:S04]  /*8750*/  BSSY B0, `(.L_x_270) ;  /* 0x0000007000007945 */ /* 0x000fe80003800000 */
[----:B------:R-:W-:Y:S05]  /*8760*/  @P3 BRA `(.L_x_271) ;  /* 0x0000000000143947 */ /* 0x000fea0003800000 */
[----:B-1----:R-:W-:Y:S02]  /*8770*/  F2FP.F16.F32.PACK_AB R4, R46, R41 ;  /* 0x000000292e04723e */ /* 0x002fe400000000ff */
[----:B------:R-:W-:Y:S02]  /*8780*/  F2FP.F16.F32.PACK_AB R5, R48, R3 ;  /* 0x000000033005723e */ /* 0x000fe400000000ff */
[----:B------:R-:W-:Y:S02]  /*8790*/  F2FP.F16.F32.PACK_AB R6, R50, R45 ;  /* 0x0000002d3206723e */ /* 0x000fe400000000ff */
[----:B------:R-:W-:-:S05]  /*87a0*/  F2FP.F16.F32.PACK_AB R7, R0, R47 ;  /* 0x0000002f0007723e */ /* 0x000fca00000000ff */
[----:B------:R1:W-:Y:S02]  /*87b0*/  STS.128 [R31+-0x1c0], R4 ;  /* 0xfffe40041f007388 */ /* 0x0003e40000000c00 */
.L_x_271:
[----:B------:R-:W-:Y:S05]  /*87c0*/  BSYNC B0 ;  /* 0x0000000000007941 */ /* 0x000fea0003800000 */
.L_x_270:
        /* <DEDUP_REMOVED lines=20> */
.L_x_273:
[----:B------:R-:W-:Y:S05]  /*8910*/  BSYNC B0 ;  /* 0x0000000000007941 */ /* 0x000fea0003800000 */
.L_x_272:
        /* <DEDUP_REMOVED lines=8> */
.L_x_275:
[----:B------:R-:W-:Y:S05]  /*89a0*/  BSYNC B0 ;  /* 0x0000000000007941 */ /* 0x000fea0003800000 */
.L_x_274:
[----:B------:R-:W-:Y:S06]  /*89b0*/  BAR.SYNC.DEFER_BLOCKING 0x0 ;  /* 0x0000000000007b1d */ /* 0x000fec0000010000 */
[----:B------:R-:W-:Y:S04]  /*89c0*/  BSSY B0, `(.L_x_276) ;  /* 0x0000013000007945 */ /* 0x000fe80003800000 */
[----:B------:R-:W-:Y:S05]  /*89d0*/  @P5 BRA `(.L_x_277) ;  /* 0x0000000000445947 */ /* 0x000fea0003800000 */
[----:B-1----:R-:W1:Y:S02]  /*89e0*/  LDS.128 R28, [R31] ;  /* 0x000000001f1c7984 */ /* 0x002e640000000c00 */
[--C-:B-1----:R-:W-:Y:S02]  /*89f0*/  HADD2.F32 R4, -RZ, R29.reuse.H0_H0 ;  /* 0x2000001dff047230 */ /* 0x102fe40000004100 */
[--C-:B------:R-:W-:Y:S02]  /*8a00*/  HADD2.F32 R2, -RZ, R28.reuse.H0_H0 ;  /* 0x2000001cff027230 */ /* 0x100fe40000004100 */
[----:B------:R-:W-:Y:S02]  /*8a10*/  HADD2.F32 R5, -RZ, R28.H1_H1 ;  /* 0x3000001cff057230 */ /* 0x000fe40000004100 */
[----:B------:R-:W-:Y:S01]  /*8a20*/  FADD.FTZ R3, R3, R4 ;  /* 0x0000000403037221 */ /* 0x000fe20000010000 */
[----:B------:R-:W-:Y:S02]  /*8a30*/  HADD2.F32 R29, -RZ, R29.H1_H1 ;  /* 0x3000001dff1d7230 */ /* 0x000fe40000004100 */
[----:B------:R-:W-:Y:S01]  /*8a40*/  FADD.FTZ R41, R41, R2 ;  /* 0x0000000229297221 */ /* 0x000fe20000010000 */
[----:B------:R-:W-:-:S02]  /*8a50*/  HADD2.F32 R6, -RZ, R30.H0_H0 ;  /* 0x2000001eff067230 */ /* 0x000fc40000004100 */
[----:B------:R-:W-:Y:S01]  /*8a60*/  FADD.FTZ R46, R46, R5 ;  /* 0x000000052e2e7221 */ /* 0x000fe20000010000 */
[----:B------:R-:W-:Y:S02]  /*8a70*/  HADD2.F32 R7, -RZ, R30.H1_H1 ;  /* 0x3000001eff077230 */ /* 0x000fe40000004100 */
[----:B------:R-:W-:Y:S01]  /*8a80*/  FADD.FTZ R48, R48, R29 ;  /* 0x0000001d30307221 */ /* 0x000fe20000010000 */
[--C-:B------:R-:W-:Y:S02]  /*8a90*/  HADD2.F32 R8, -RZ, R31.reuse.H0_H0 ;  /* 0x2000001fff087230 */ /* 0x100fe40000004100 */
[----:B------:R-:W-:Y:S01]  /*8aa0*/  FADD.FTZ R45, R45, R6 ;  /* 0x000000062d2d7221 */ /* 0x000fe20000010000 */
[----:B------:R-:W-:Y:S02]  /*8ab0*/  HADD2.F32 R9, -RZ, R31.H1_H1 ;  /* 0x3000001fff097230 */ /* 0x000fe40000004100 */
[----:B------:R-:W-:Y:S01]  /*8ac0*/  FADD.FTZ R50, R50, R7 ;  /* 0x0000000732327221 */ /* 0x000fe20000010000 */
[----:B------:R-:W-:-:S02]  /*8ad0*/  FADD.FTZ R47, R47, R8 ;  /* 0x000000082f2f7221 */ /* 0x000fc40000010000 */
[----:B------:R-:W-:-:S07]  /*8ae0*/  FADD.FTZ R0, R0, R9 ;  /* 0x0000000900007221 */ /* 0x000fce0000010000 */
.L_x_277:
[----:B------:R-:W-:Y:S05]  /*8af0*/  BSYNC B0 ;  /* 0x0000000000007941 */ /* 0x000fea0003800000 */
.L_x_276:
[----:B------:R-:W-:Y:S06]  /*8b00*/  BAR.SYNC.DEFER_BLOCKING 0x0 ;  /* 0x0000000000007b1d */ /* 0x000fec0000010000 */
.L_x_266:
[----:B------:R-:W-:-:S04]  /*8b10*/  IADD3 R18, R18, 0xf, RZ ;  /* 0x0000000f12127810 */ /* 0x000fc80007ffe0ff */
[----:B------:R-:W-:-:S13]  /*8b20*/  ISETP.GT.U32.OR P1, PT, R18, 0x1e, P1 ;  /* 0x0000001e1200780c */ /* 0x000fda0000f24470 */
[----:B------:R-:W-:Y:S05]  /*8b30*/  @P1 EXIT ;  /* 0x000000000000194d */ /* 0x000fea0003800000 */
[----:B------:R-:W5:Y:S02]  /*8b40*/  LDC R2, c[0x0][0x308] ;  /* 0x0000c200ff027b82 */ /* 0x000f640000000800 */
[----:B-----5:R-:W-:-:S13]  /*8b50*/  ISETP.NE.AND P0, PT, R2, 0x2, PT ;  /* 0x000000020200780c */ /* 0x020fda0003f05270 */
[----:B------:R-:W-:Y:S05]  /*8b60*/  @!P0 BRA `(.L_x_278) ;  /* 0x0000000000308947 */ /* 0x000fea0003800000 */
[----:B-1----:R-:W1:Y:S01]  /*8b70*/  LDC.64 R4, c[0x0][0x210] ;  /* 0x00008400ff047b82 */ /* 0x002e620000000a00 */
[----:B------:R-:W-:Y:S01]  /*8b80*/  IMAD R19, R19, 0x70, R20 ;  /* 0x0000007013137824 */ /* 0x000fe200078e0214 */
[----:B------:R-:W-:Y:S02]  /*8b90*/  F2FP.F16.F32.PACK_AB R41, R46, R41 ;  /* 0x000000292e29723e */ /* 0x000fe400000000ff */
[----:B------:R-:W-:Y:S02]  /*8ba0*/  F2FP.F16.F32.PACK_AB R3, R48, R3 ;  /* 0x000000033003723e */ /* 0x000fe400000000ff */
[----:B------:R-:W-:Y:S02]  /*8bb0*/  F2FP.F16.F32.PACK_AB R45, R50, R45 ;  /* 0x0000002d322d723e */ /* 0x000fe400000000ff */
[----:B------:R-:W-:Y:S01]  /*8bc0*/  F2FP.F16.F32.PACK_AB R47, R0, R47 ;  /* 0x0000002f002f723e */ /* 0x000fe200000000ff */
[----:B-1----:R-:W-:-:S05]  /*8bd0*/  IMAD.WIDE R4, R19, 0x2, R4 ;  /* 0x0000000213047825 */ /* 0x002fca00078e0204 */
[----:B------:R-:W-:Y:S04]  /*8be0*/  STG.E desc[UR36][R4.64], R41 ;  /* 0x0000002904007986 */ /* 0x000fe8000c101924 */
[----:B------:R-:W-:Y:S04]  /*8bf0*/  STG.E desc[UR36][R4.64+0x4], R3 ;  /* 0x0000040304007986 */ /* 0x000fe8000c101924 */
[----:B------:R-:W-:Y:S04]  /*8c00*/  STG.E desc[UR36][R4.64+0x8], R45 ;  /* 0x0000082d04007986 */ /* 0x000fe8000c101924 */
[----:B------:R-:W-:Y:S01]  /*8c10*/  STG.E desc[UR36][R4.64+0xc], R47 ;  /* 0x00000c2f04007986 */ /* 0x000fe2000c101924 */
[----:B------:R-:W-:Y:S05]  /*8c20*/  EXIT ;  /* 0x000000000000794d */ /* 0x000fea0003800000 */
.L_x_278:
[----:B-1----:R-:W1:Y:S01]  /*8c30*/  LDC.64 R4, c[0x0][0x300] ;  /* 0x0000c000ff047b82 */ /* 0x002e620000000a00 */
[----:B------:R-:W-:Y:S01]  /*8c40*/  IMAD R19, R19, 0x70, R20 ;  /* 0x0000007013137824 */ /* 0x000fe200078e0214 */
[----:B------:R-:W-:Y:S01]  /*8c50*/  ULDC.64 UR4, c[0x0][0x210] ;  /* 0x0000840000047ab9 */ /* 0x000fe20000000a00 */
[----:B-1----:R-:W5:Y:S02]  /*8c60*/  LDG.E R4, desc[UR36][R4.64] ;  /* 0x0000002404047981 */ /* 0x002f64000c1e1900 */
[C---:B-----5:R-:W-:Y:S01]  /*8c70*/  FMUL.FTZ R46, R4.reuse, R46 ;  /* 0x0000002e042e7220 */ /* 0x060fe20000410000 */
[C---:B------:R-:W-:Y:S01]  /*8c80*/  FMUL.FTZ R3, R4.reuse, R3 ;  /* 0x0000000304037220 */ /* 0x040fe20000410000 */
[C---:B------:R-:W-:Y:S01]  /*8c90*/  FMUL.FTZ R48, R4.reuse, R48 ;  /* 0x0000003004307220 */ /* 0x040fe20000410000 */
[C---:B------:R-:W-:Y:S01]  /*8ca0*/  FMUL.FTZ R45, R4.reuse, R45 ;  /* 0x0000002d042d7220 */ /* 0x040fe20000410000 */
[C---:B------:R-:W-:Y:S01]  /*8cb0*/  FMUL.FTZ R41, R4.reuse, R41 ;  /* 0x0000002904297220 */ /* 0x040fe20000410000 */
[C---:B------:R-:W-:Y:S01]  /*8cc0*/  FMUL.FTZ R50, R4.reuse, R50 ;  /* 0x0000003204327220 */ /* 0x040fe20000410000 */
[----:B------:R-:W1:Y:S01]  /*8cd0*/  F2I.S8.NTZ R46, R46 ;  /* 0x0000002e002e7305 */ /* 0x000e620000202100 */
[C---:B------:R-:W-:Y:S01]  /*8ce0*/  FMUL.FTZ R47, R4.reuse, R47 ;  /* 0x0000002f042f7220 */ /* 0x040fe20000410000 */
[----:B------:R-:W-:-:S06]  /*8cf0*/  FMUL.FTZ R0, R4, R0 ;  /* 0x0000000004007220 */ /* 0x000fcc0000410000 */
[----:B------:R-:W5:Y:S01]  /*8d00*/  F2I.S8.NTZ R3, R3 ;  /* 0x0000000300037305 */ /* 0x000f620000202100 */
[----:B-1----:R-:W-:-:S07]  /*8d10*/  PRMT R2, R46, 0x8880, RZ ;  /* 0x000088802e027816 */ /* 0x002fce00000000ff */
[----:B------:R-:W1:Y:S01]  /*8d20*/  F2I.S8.NTZ R48, R48 ;  /* 0x0000003000307305 */ /* 0x000e620000202100 */
[----:B------:R-:W-:Y:S02]  /*8d30*/  PRMT R2, R2, 0x7710, RZ ;  /* 0x0000771002027816 */ /* 0x000fe400000000ff */
[----:B-----5:R-:W-:-:S05]  /*8d40*/  PRMT R5, R3, 0x8880, RZ ;  /* 0x0000888003057816 */ /* 0x020fca00000000ff */
[----:B------:R-:W5:Y:S01]  /*8d50*/  F2I.S8.NTZ R45, R45 ;  /* 0x0000002d002d7305 */ /* 0x000f620000202100 */
[----:B------:R-:W-:Y:S02]  /*8d60*/  LOP3.LUT R9, R2, 0xff, RZ, 0xc0, !PT ;  /* 0x000000ff02097812 */ /* 0x000fe400078ec0ff */
[----:B------:R-:W-:Y:S02]  /*8d70*/  PRMT R3, R5, 0x7710, RZ ;  /* 0x0000771005037816 */ /* 0x000fe400000000ff */
[----:B------:R-:W-:Y:S02]  /*8d80*/  SHF.L.U64.HI R8, R9, 0x8, RZ ;  /* 0x0000000809087819 */ /* 0x000fe400000102ff */
[----:B-1----:R-:W-:Y:S01]  /*8d90*/  PRMT R6, R48, 0x8880, RZ ;  /* 0x0000888030067816 */ /* 0x002fe200000000ff */
[----:B------:R-:W1:Y:S01]  /*8da0*/  F2I.S8.NTZ R41, R41 ;  /* 0x0000002900297305 */ /* 0x000e620000202100 */
[----:B------:R-:W-:Y:S02]  /*8db0*/  LOP3.LUT R7, R3, 0xff, RZ, 0xc0, !PT ;  /* 0x000000ff03077812 */ /* 0x000fe400078ec0ff */
[----:B------:R-:W-:-:S02]  /*8dc0*/  PRMT R4, R6, 0x7710, RZ ;  /* 0x0000771006047816 */ /* 0x000fc400000000ff */
[C---:B------:R-:W-:Y:S01]  /*8dd0*/  SHF.L.U64.HI R3, R7.reuse, 0x10, RZ ;  /* 0x0000001007037819 */ /* 0x040fe200000102ff */
[----:B------:R-:W-:Y:S01]  /*8de0*/  IMAD.U32 R7, R7, 0x10000, RZ ;  /* 0x0001000007077824 */ /* 0x000fe200078e00ff */
[----:B------:R-:W-:Y:S01]  /*8df0*/  LOP3.LUT R6, R4, 0xff, RZ, 0xc0, !PT ;  /* 0x000000ff04067812 */ /* 0x000fe200078ec0ff */
[----:B------:R-:W0:Y:S01]  /*8e00*/  F2I.S8.NTZ R50, R50 ;  /* 0x0000003200327305 */ /* 0x000e220000202100 */
[----:B-----5:R-:W-:Y:S02]  /*8e10*/  PRMT R2, R45, 0x8880, RZ ;  /* 0x000088802d027816 */ /* 0x020fe400000000ff */
[----:B------:R-:W-:Y:S02]  /*8e20*/  SHF.L.U64.HI R4, R6, 0x18, RZ ;  /* 0x0000001806047819 */ /* 0x000fe400000102ff */
[----:B------:R-:W-:Y:S02]  /*8e30*/  PRMT R2, R2, 0x7710, RZ ;  /* 0x0000771002027816 */ /* 0x000fe400000000ff */
[----:B-1----:R-:W-:Y:S01]  /*8e40*/  PRMT R41, R41, 0x8880, RZ ;  /* 0x0000888029297816 */ /* 0x002fe200000000ff */
[----:B------:R-:W1:Y:S01]  /*8e50*/  F2I.S8.NTZ R47, R47 ;  /* 0x0000002f002f7305 */ /* 0x000e620000202100 */
[----:B------:R-:W-:-:S02]  /*8e60*/  LOP3.LUT R4, R4, R3, R8, 0xfe, !PT ;  /* 0x0000000304047212 */ /* 0x000fc400078efe08 */
[----:B------:R-:W-:Y:S02]  /*8e70*/  LOP3.LUT R3, R2, 0xff, RZ, 0xc0, !PT ;  /* 0x000000ff02037812 */ /* 0x000fe400078ec0ff */
[----:B0-----:R-:W-:-:S03]  /*8e80*/  PRMT R50, R50, 0x8880, RZ ;  /* 0x0000888032327816 */ /* 0x001fc600000000ff */
[----:B------:R0:W5:Y:S01]  /*8e90*/  F2I.S8.NTZ R5, R0 ;  /* 0x0000000000057305 */ /* 0x0001620000202100 */
[----:B------:R-:W-:Y:S02]  /*8ea0*/  LOP3.LUT R3, R3, 0xffffff00, R4, 0xf8, !PT ;  /* 0xffffff0003037812 */ /* 0x000fe400078ef804 */
[----:B------:R-:W-:Y:S02]  /*8eb0*/  PRMT R2, R50, 0x7710, RZ ;  /* 0x0000771032027816 */ /* 0x000fe400000000ff */
[----:B------:R-:W-:Y:S02]  /*8ec0*/  IADD3 R4, P0, R19, UR4, RZ ;  /* 0x0000000413047c10 */ /* 0x000fe4000ff1e0ff */
[----:B-1----:R-:W-:Y:S02]  /*8ed0*/  PRMT R47, R47, 0x8880, RZ ;  /* 0x000088802f2f7816 */ /* 0x002fe400000000ff */
[----:B0-----:R-:W-:Y:S02]  /*8ee0*/  PRMT R0, R41, 0x7710, RZ ;  /* 0x0000771029007816 */ /* 0x001fe400000000ff */
[----:B------:R-:W-:-:S02]  /*8ef0*/  PRMT R2, R2, 0x7604, RZ ;  /* 0x0000760402027816 */ /* 0x000fc400000000ff */
[----:B------:R-:W-:Y:S02]  /*8f00*/  PRMT R8, R0, 0x6540, R9 ;  /* 0x0000654000087816 */ /* 0x000fe40000000009 */
[----:B------:R-:W-:Y:S02]  /*8f10*/  PRMT R0, R47, 0x7710, RZ ;  /* 0x000077102f007816 */ /* 0x000fe400000000ff */
[----:B------:R-:W-:Y:S02]  /*8f20*/  LOP3.LUT R3, R2, 0xffff00ff, R3, 0xf8, !PT ;  /* 0xffff00ff02037812 */ /* 0x000fe400078ef803 */
[----:B------:R-:W-:Y:S02]  /*8f30*/  PRMT R0, R0, 0x7054, RZ ;  /* 0x0000705400007816 */ /* 0x000fe400000000ff */
[----:B-----5:R-:W-:Y:S02]  /*8f40*/  PRMT R5, R5, 0x8880, RZ ;  /* 0x0000888005057816 */ /* 0x020fe400000000ff */
[----:B------:R-:W-:-:S02]  /*8f50*/  LOP3.LUT R3, R0, 0xff00ffff, R3, 0xf8, !PT ;  /* 0xff00ffff00037812 */ /* 0x000fc400078ef803 */
[----:B------:R-:W-:Y:S02]  /*8f60*/  LOP3.LUT R7, R7, 0xff00ffff, R8, 0xf8, !PT ;  /* 0xff00ffff07077812 */ /* 0x000fe400078ef808 */
[----:B------:R-:W-:Y:S02]  /*8f70*/  PRMT R0, R5, 0x7710, RZ ;  /* 0x0000771005007816 */ /* 0x000fe400000000ff */
[----:B------:R-:W-:Y:S02]  /*8f80*/  PRMT R2, R7, 0x4210, R6 ;  /* 0x0000421007027816 */ /* 0x000fe40000000006 */
[----:B------:R-:W-:Y:S02]  /*8f90*/  LEA.HI.X.SX32 R5, R19, UR5, 0x1, P0 ;  /* 0x0000000513057c11 */ /* 0x000fe400080f0eff */
[----:B------:R-:W-:-:S05]  /*8fa0*/  PRMT R3, R3, 0x4210, R0 ;  /* 0x0000421003037816 */ /* 0x000fca0000000000 */
[----:B------:R-:W-:Y:S01]  /*8fb0*/  STG.E.64 desc[UR36][R4.64], R2 ;  /* 0x0000000204007986 */ /* 0x000fe2000c101b24 */
[----:B------:R-:W-:Y:S05]  /*8fc0*/  EXIT ;  /* 0x000000000000794d */ /* 0x000fea0003800000 */
.L_x_166:
[----:B------:R-:W-:Y:S01]  /*8fd0*/  MOV R12, 0x10 ;  /* 0x00000010000c7802 */ /* 0x000fe20000000f00 */
[----:B------:R-:W-:Y:S01]  /*8fe0*/  IMAD.MOV.U32 R11, RZ, RZ, 0x1f ;  /* 0x0000001fff0b7424 */ /* 0x000fe200078e00ff */
[----:B------:R-:W-:-:S07]  /*8ff0*/  MOV R15, 0xffffffff ;  /* 0xffffffff000f7802 */ /* 0x000fce0000000f00 */
[----:B-1----:R-:W-:Y:S05]  /*9000*/  WARPSYNC.COLLECTIVE R15, `(.L_x_279) ;  /* 0x000000000f087348 */ /* 0x002fea0003c00000 */
[----:B------:R0:W2:Y:S02]  /*9010*/  SHFL.BFLY P6, R14, R13, R12, R11 ;  /* 0x0c00000c0d0e7389 */ /* 0x0000a400000c000b */
[----:B012---:R-:W-:Y:S01]  /*9020*/  ENDCOLLECTIVE ;  /* 0x000000000000791b */ /* 0x007fe20003800000 */
.L_x_279:
[----:B------:R-:W-:Y:S01]  /*9030*/  MOV R12, 0x8 ;  /* 0x00000008000c7802 */ /* 0x000fe20000000f00 */
[----:B------:R-:W-:-:S04]  /*9040*/  FADD.FTZ R0, R13, R14 ;  /* 0x0000000e0d007221 */ /* 0x000fc80000010000 */
[----:B------:R-:W-:-:S07]  /*9050*/  IMAD.MOV.U32 R13, RZ, RZ, R0 ;  /* 0x000000ffff0d7224 */ /* 0x000fce00078e0000 */
[----:B------:R-:W-:Y:S05]  /*9060*/  WARPSYNC.COLLECTIVE R15, `(.L_x_280) ;  /* 0x000000000f087348 */ /* 0x000fea0003c00000 */
[----:B------:R0:W1:Y:S02]  /*9070*/  SHFL.BFLY P6, R14, R13, R12, R11 ;  /* 0x0c00000c0d0e7389 */ /* 0x00006400000c000b */
[----:B01----:R-:W-:Y:S01]  /*9080*/  ENDCOLLECTIVE ;  /* 0x000000000000791b */ /* 0x003fe20003800000 */
.L_x_280:
[----:B------:R-:W-:Y:S01]  /*9090*/  MOV R12, 0x4 ;  /* 0x00000004000c7802 */ /* 0x000fe20000000f00 */
[----:B------:R-:W-:-:S04]  /*90a0*/  FADD.FTZ R3, R0, R14 ;  /* 0x0000000e00037221 */ /* 0x000fc80000010000 */
[----:B------:R-:W-:-:S07]  /*90b0*/  IMAD.MOV.U32 R13, RZ, RZ, R3 ;  /* 0x000000ffff0d7224 */ /* 0x000fce00078e0003 */
[----:B------:R-:W-:Y:S05]  /*90c0*/  WARPSYNC.COLLECTIVE R15, `(.L_x_281) ;  /* 0x000000000f087348 */ /* 0x000fea0003c00000 */
[----:B------:R0:W1:Y:S02]  /*90d0*/  SHFL.BFLY P6, R14, R13, R12, R11 ;  /* 0x0c00000c0d0e7389 */ /* 0x00006400000c000b */
[----:B01----:R-:W-:Y:S01]  /*90e0*/  ENDCOLLECTIVE ;  /* 0x000000000000791b */ /* 0x003fe20003800000 */
.L_x_281:
[----:B------:R-:W-:Y:S01]  /*90f0*/  MOV R12, 0x2 ;  /* 0x00000002000c7802 */ /* 0x000fe20000000f00 */
[----:B------:R-:W-:-:S04]  /*9100*/  FADD.FTZ R4, R3, R14 ;  /* 0x0000000e03047221 */ /* 0x000fc80000010000 */
[----:B------:R-:W-:-:S07]  /*9110*/  IMAD.MOV.U32 R13, RZ, RZ, R4 ;  /* 0x000000ffff0d7224 */ /* 0x000fce00078e0004 */
[----:B------:R-:W-:Y:S05]  /*9120*/  WARPSYNC.COLLECTIVE R15, `(.L_x_282) ;  /* 0x000000000f087348 */ /* 0x000fea0003c00000 */
[----:B------:R0:W1:Y:S02]  /*9130*/  SHFL.BFLY P6, R14, R13, R12, R11 ;  /* 0x0c00000c0d0e7389 */ /* 0x00006400000c000b */
[----:B01----:R-:W-:Y:S01]  /*9140*/  ENDCOLLECTIVE ;  /* 0x000000000000791b */ /* 0x003fe20003800000 */
.L_x_282:
[----:B------:R-:W-:Y:S01]  /*9150*/  MOV R12, 0x1 ;  /* 0x00000001000c7802 */ /* 0x000fe20000000f00 */
[----:B------:R-:W-:-:S04]  /*9160*/  FADD.FTZ R5, R4, R14 ;  /* 0x0000000e04057221 */ /* 0x000fc80000010000 */
[----:B------:R-:W-:-:S07]  /*9170*/  IMAD.MOV.U32 R13, RZ, RZ, R5 ;  /* 0x000000ffff0d7224 */ /* 0x000fce00078e0005 */
[----:B------:R-:W-:Y:S05]  /*9180*/  WARPSYNC.COLLECTIVE R15, `(.L_x_283) ;  /* 0x000000000f087348 */ /* 0x000fea0003c00000 */
[----:B------:R0:W1:Y:S02]  /*9190*/  SHFL.BFLY P6, R14, R13, R12, R11 ;  /* 0x0c00000c0d0e7389 */ /* 0x00006400000c000b */
[----:B01----:R-:W-:Y:S01]  /*91a0*/  ENDCOLLECTIVE ;  /* 0x000000000000791b */ /* 0x003fe20003800000 */
.L_x_283:
[----:B------:R-:W-:Y:S05]  /*91b0*/  BRA `(.L_x_284) ;  /* 0xffffff8c00c47947 */ /* 0x000fea000383ffff */
.L_x_203:
[----:B------:R-:W-:Y:S01]  /*91c0*/  BSSY B1, `(.L_x_285) ;  /* 0x0000007000017945 */ /* 0x000fe20003800000 */
[----:B------:R-:W-:Y:S01]  /*91d0*/  IMAD.MOV.U32 R12, RZ, RZ, 0x1 ;  /* 0x00000001ff0c7424 */ /* 0x000fe200078e00ff */
[----:B------:R-:W-:Y:S01]  /*91e0*/  MOV R11, 0x1f ;  /* 0x0000001f000b7802 */ /* 0x000fe20000000f00 */
[----:B------:R-:W-:-:S07]  /*91f0*/  IMAD.MOV.U32 R15, RZ, RZ, -0x1 ;  /* 0xffffffffff0f7424 */ /* 0x000fce00078e00ff */
[----:B-1234-:R-:W-:Y:S05]  /*9200*/  WARPSYNC.COLLECTIVE R15, `(.L_x_286) ;  /* 0x000000000f087348 */ /* 0x01efea0003c00000 */
[----:B------:R0:W0:Y:S02]  /*9210*/  SHFL.BFLY P6, R14, R13, R12, R11 ;  /* 0x0c00000c0d0e7389 */ /* 0x00002400000c000b */
[----:B01234-:R-:W-:Y:S01]  /*9220*/  ENDCOLLECTIVE ;  /* 0x000000000000791b */ /* 0x01ffe20003800000 */
.L_x_286:
[----:B------:R-:W-:Y:S05]  /*9230*/  BSYNC B1 ;  /* 0x0000000000017941 */ /* 0x000fea0003800000 */
.L_x_285:
[----:B------:R-:W-:Y:S05]  /*9240*/  BRA `(.L_x_287) ;  /* 0xffffffb800e87947 */ /* 0x000fea000383ffff */
.L_x_207:
[----:B0-----:R-:W-:Y:S01]  /*9250*/  HFMA2.MMA R11, -RZ, RZ, 0, 1.847743988037109375e-06 ;  /* 0x0000001fff0b7435 */ /* 0x001fe200000001ff */
[----:B------:R-:W-:Y:S01]  /*9260*/  BSSY B0, `(.L_x_288) ;  /* 0x0000007000007945 */ /* 0x000fe20003800000 */
[----:B------:R-:W-:Y:S01]  /*9270*/  MOV R13, R0 ;  /* 0x00000000000d7202 */ /* 0x000fe20000000f00 */
[----:B------:R-:W-:Y:S02]  /*9280*/  IMAD.MOV.U32 R12, RZ, RZ, 0x10 ;  /* 0x00000010ff0c7424 */ /* 0x000fe400078e00ff */
[----:B------:R-:W-:-:S07]  /*9290*/  IMAD.MOV.U32 R15, RZ, RZ, -0x1 ;  /* 0xffffffffff0f7424 */ /* 0x000fce00078e00ff */
[----:B-1234-:R-:W-:Y:S05]  /*92a0*/  WARPSYNC.COLLECTIVE R15, `(.L_x_289) ;  /* 0x000000000f087348 */ /* 0x01efea0003c00000 */
[----:B------:R0:W0:Y:S02]  /*92b0*/  SHFL.BFLY P6, R14, R13, R12, R11 ;  /* 0x0c00000c0d0e7389 */ /* 0x00002400000c000b */
[----:B01234-:R-:W-:Y:S01]  /*92c0*/  ENDCOLLECTIVE ;  /* 0x000000000000791b */ /* 0x01ffe20003800000 */
.L_x_289:
[----:B------:R-:W-:Y:S05]  /*92d0*/  BSYNC B0 ;  /* 0x0000000000007941 */ /* 0x000fea0003800000 */
.L_x_288:
[----:B------:R-:W-:Y:S01]  /*92e0*/  FMNMX.FTZ R13, R14, R0, !PT ;  /* 0x000000000e0d7209 */ /* 0x000fe20007810000 */
[----:B------:R-:W-:Y:S01]  /*92f0*/  IMAD.MOV.U32 R11, RZ, RZ, 0x1f ;  /* 0x0000001fff0b7424 */ /* 0x000fe200078e00ff */
[----:B------:R-:W-:Y:S02]  /*9300*/  MOV R12, 0x8 ;  /* 0x00000008000c7802 */ /* 0x000fe40000000f00 */
[----:B------:R-:W-:-:S07]  /*9310*/  MOV R15, 0xffffffff ;  /* 0xffffffff000f7802 */ /* 0x000fce0000000f00 */
[----:B------:R-:W-:Y:S05]  /*9320*/  WARPSYNC.COLLECTIVE R15, `(.L_x_290) ;  /* 0x000000000f087348 */ /* 0x000fea0003c00000 */
[----:B------:R0:W1:Y:S02]  /*9330*/  SHFL.BFLY P6, R14, R13, R12, R11 ;  /* 0x0c00000c0d0e7389 */ /* 0x00006400000c000b */
[----:B01----:R-:W-:Y:S01]  /*9340*/  ENDCOLLECTIVE ;  /* 0x000000000000791b */ /* 0x003fe20003800000 */
.L_x_290:
[----:B------:R-:W-:Y:S01]  /*9350*/  HFMA2.MMA R12, -RZ, RZ, 0, 2.384185791015625e-07 ;  /* 0x00000004ff0c7435 */ /* 0x000fe200000001ff */
[----:B------:R-:W-:-:S05]  /*9360*/  FMNMX.FTZ R3, R13, R14, !PT ;  /* 0x0000000e0d037209 */ /* 0x000fca0007810000 */
[----:B------:R-:W-:-:S07]  /*9370*/  IMAD.MOV.U32 R13, RZ, RZ, R3 ;  /* 0x000000ffff0d7224 */ /* 0x000fce00078e0003 */
[----:B------:R-:W-:Y:S05]  /*9380*/  WARPSYNC.COLLECTIVE R15, `(.L_x_291) ;  /* 0x000000000f087348 */ /* 0x000fea0003c00000 */
[----:B------:R0:W1:Y:S02]  /*9390*/  SHFL.BFLY P6, R14, R13, R12, R11 ;  /* 0x0c00000c0d0e7389 */ /* 0x00006400000c000b */
[----:B01----:R-:W-:Y:S01]  /*93a0*/  ENDCOLLECTIVE ;  /* 0x000000000000791b */ /* 0x003fe20003800000 */
.L_x_291:
[----:B------:R-:W-:Y:S02]  /*93b0*/  MOV R12, 0x2 ;  /* 0x00000002000c7802 */ /* 0x000fe40000000f00 */
[----:B------:R-:W-:-:S05]  /*93c0*/  FMNMX.FTZ R4, R3, R14, !PT ;  /* 0x0000000e03047209 */ /* 0x000fca0007810000 */
[----:B------:R-:W-:-:S07]  /*93d0*/  IMAD.MOV.U32 R13, RZ, RZ, R4 ;  /* 0x000000ffff0d7224 */ /* 0x000fce00078e0004 */
[----:B------:R-:W-:Y:S05]  /*93e0*/  WARPSYNC.COLLECTIVE R15, `(.L_x_292) ;  /* 0x000000000f087348 */ /* 0x000fea0003c00000 */
[----:B------:R0:W1:Y:S02]  /*93f0*/  SHFL.BFLY P6, R14, R13, R12, R11 ;  /* 0x0c00000c0d0e7389 */ /* 0x00006400000c000b */
[----:B01----:R-:W-:Y:S01]  /*9400*/  ENDCOLLECTIVE ;  /* 0x000000000000791b */ /* 0x003fe20003800000 */
.L_x_292:
[----:B------:R-:W-:Y:S05]  /*9410*/  BRA `(.L_x_293) ;  /* 0xffffffbc00307947 */ /* 0x000fea000383ffff */
.L_x_294:
        /* <DEDUP_REMOVED lines=14> */
.L_x_3320:


//--------------------- .text._ZN4mmha33masked_multihead_attention_kernelItLi112ELi128ELi4ELi16ELi64ELb1ELb1EEEv26Multihead_attention_paramsIT_XT5_EE --------------------------
	.section	.text._ZN4mmha33masked_multihead_attention_kernelItLi112ELi128ELi4ELi16ELi64ELb1ELb1EEEv26Multihead_attention_paramsIT_XT5_EE,"ax",@progbits
	.align	128
        .global         _ZN4mmha33masked_multihead_attention_kernelItLi112ELi128ELi4ELi16ELi64ELb1ELb1EEEv26Multihead_attention_paramsIT_XT5_EE
        .type           _ZN4mmha33masked_multihead_attention_kernelItLi112ELi128ELi4ELi16ELi64ELb1ELb1EEEv26Multihead_attention_paramsIT_XT5_EE,@function
        .size           _ZN4mmha33masked_multihead_attention_kernelItLi112ELi128ELi4ELi16ELi64ELb1ELb1EEEv26Multihead_attention_paramsIT_XT5_EE,(.L_x_3321 - _ZN4mmha33masked_multihead_attention_kernelItLi112ELi128ELi4ELi16ELi64ELb1ELb1EEEv26Multihead_attention_paramsIT_XT5_EE)
        .other          _ZN4mmha33masked_multihead_attention_kernelItLi112ELi128ELi4ELi16ELi64ELb1ELb1EEEv26Multihead_attention_paramsIT_XT5_EE,@"STO_CUDA_ENTRY STV_DEFAULT"
_ZN4mmha33masked_multihead_attention_kernelItLi112ELi128ELi4ELi16ELi64ELb1ELb1EEEv26Multihead_attention_paramsIT_XT5_EE:
.text._ZN4mmha33masked_multihead_attention_kernelItLi112ELi128ELi4ELi16ELi64ELb1ELb1EEEv26Multihead_attention_paramsIT_XT5_EE:
[----:B------:R-:W0:Y:S08]  /*0000*/  LDC R1, c[0x0][0x28] ;  /* 0x00000a00ff017b82 */ /* 0x000e300000000800 */
[----:B------:R-:W1:Y:S01]  /*0010*/  LDC.64 R4, c[0x0][0x320] ;  /* 0x0000c800ff047b82 */ /* 0x000e620000000a00 */
[----:B------:R-:W-:Y:S01]  /*0020*/  ULDC UR6, c[0x0][0x284] ;  /* 0x0000a10000067ab9 */ /* 0x000fe20000000800 */
[----:B------:R-:W2:Y:S01]  /*0030*/  S2R R2, SR_CTAID.Y ;  /* 0x0000000000027919 */ /* 0x000ea20000002600 */
[----:B------:R-:W-:Y:S01]  /*0040*/  UIADD3 UR4, UR6, 0x4, URZ ;  /* 0x0000000406047890 */ /* 0x000fe2000fffe03f */
[----:B------:R-:W-:-:S03]  /*0050*/  ULDC.64 UR36, c[0x0][0x208] ;  /* 0x0000820000247ab9 */ /* 0x000fc60000000a00 */
[----:B------:R-:W-:-:S04]  /*0060*/  USHF.R.S32.HI UR5, URZ, 0x1f, UR4 ;  /* 0x0000001f3f057899 */ /* 0x000fc80008011404 */
[----:B------:R-:W-:-:S04]  /*0070*/  ULEA.HI UR5, UR5, UR4, URZ, 0x2 ;  /* 0x0000000405057291 */ /* 0x000fc8000f8f103f */
[----:B------:R-:W-:-:S04]  /*0080*/  USHF.L.U32 UR5, UR5, 0x2, URZ ;  /* 0x0000000205057899 */ /* 0x000fc8000800063f */
[----:B------:R-:W-:Y:S01]  /*0090*/  ULOP3.LUT UR38, UR5, 0xfffffff0, URZ, 0xc0, !UPT ;  /* 0xfffffff005267892 */ /* 0x000fe2000f8ec03f */
        /* <DEDUP_REMOVED lines=8> */
.L_x_295:
[----:B------:R-:W0:Y:S08]  /*0120*/  LDC R7, c[0x0][0x280] ;  /* 0x0000a000ff077b82 */ /* 0x000e300000000800 */
[----:B------:R-:W1:Y:S08]  /*0130*/  LDC.64 R10, c[0x0][0x2f0] ;  /* 0x0000bc00ff0a7b82 */ /* 0x000e700000000a00 */
[----:B------:R-:W2:Y:S01]  /*0140*/  LDC R25, c[0x0][0x29c] ;  /* 0x0000a700ff197b82 */ /* 0x000ea20000000800 */
[----:B------:R-:W3:Y:S01]  /*0150*/  S2R R18, SR_TID.X ;  /* 0x0000000000127919 */ /* 0x000ee20000002100 */
[----:B------:R-:W-:Y:S01]  /*0160*/  MOV R16, RZ ;  /* 0x000000ff00107202 */ /* 0x000fe20000000f00 */
[----:B------:R-:W-:Y:S01]  /*0170*/  ULDC UR5, c[0x0][0x288] ;  /* 0x0000a20000057ab9 */ /* 0x000fe20000000800 */
[----:B0-----:R-:W-:-:S04]  /*0180*/  IABS R3, R7 ;  /* 0x0000000700037213 */ /* 0x001fc80000000000 */
[----:B------:R-:W0:Y:S01]  /*0190*/  I2F.RP R0, R3 ;  /* 0x0000000300007306 */ /* 0x000e220000209400 */
[----:B-1----:R-:W-:-:S04]  /*01a0*/  ISETP.NE.U32.AND P0, PT, R10, RZ, PT ;  /* 0x000000ff0a00720c */ /* 0x002fc80003f05070 */
[----:B------:R-:W-:-:S04]  /*01b0*/  ISETP.NE.AND.EX P0, PT, R11, RZ, PT, P0 ;  /* 0x000000ff0b00720c */ /* 0x000fc80003f05300 */
[----:B--2---:R-:W-:Y:S01]  /*01c0*/  ISETP.EQ.AND P3, PT, R25, RZ, P0 ;  /* 0x000000ff1900720c */ /* 0x004fe20000762270 */
[----:B0-----:R-:W0:Y:S01]  /*01d0*/  MUFU.RCP R0, R0 ;  /* 0x0000000000007308 */ /* 0x001e220000001000 */
[----:B------:R-:W1:Y:S01]  /*01e0*/  S2R R17, SR_CTAID.X ;  /* 0x0000000000117919 */ /* 0x000e620000002500 */
[----:B------:R-:W2:Y:S01]  /*01f0*/  S2UR UR39, SR_CgaCtaId ;  /* 0x00000000002779c3 */ /* 0x000ea20000008800 */
[----:B------:R-:W-:Y:S01]  /*0200*/  UMOV UR4, 0x400 ;  /* 0x0000040000047882 */ /* 0x000fe20000000000 */
[----:B------:R-:W-:Y:S01]  /*0210*/  BSSY B0, `(.L_x_296) ;  /* 0x0000047000007945 */ /* 0x000fe20003800000 */
[----:B------:R-:W-:Y:S01]  /*0220*/  P2R R24, PR, RZ, 0x8 ;  /* 0x00000008ff187803 */ /* 0x000fe20000000000 */
[----:B0-----:R-:W-:-:S04]  /*0230*/  VIADD R4, R0, 0xffffffe ;  /* 0x0ffffffe00047836 */ /* 0x001fc80000000000 */
[----:B------:R0:W4:Y:S02]  /*0240*/  F2I.FTZ.U32.TRUNC.NTZ R5, R4 ;  /* 0x0000000400057305 */ /* 0x000124000021f000 */
[----:B0-----:R-:W-:Y:S01]  /*0250*/  HFMA2.MMA R4, -RZ, RZ, 0, 0 ;  /* 0x00000000ff047435 */ /* 0x001fe200000001ff */
[----:B----4-:R-:W-:-:S04]  /*0260*/  IMAD.MOV R6, RZ, RZ, -R5 ;  /* 0x000000ffff067224 */ /* 0x010fc800078e0a05 */
[----:B------:R-:W-:Y:S01]  /*0270*/  IMAD R9, R6, R3, RZ ;  /* 0x0000000306097224 */ /* 0x000fe200078e02ff */
[----:B------:R-:W-:-:S04]  /*0280*/  IABS R6, R2 ;  /* 0x0000000200067213 */ /* 0x000fc80000000000 */
[----:B------:R-:W-:Y:S02]  /*0290*/  IMAD.HI.U32 R5, R5, R9, R4 ;  /* 0x0000000905057227 */ /* 0x000fe400078e0004 */
[----:B------:R-:W0:Y:S04]  /*02a0*/  @P3 LDC.64 R8, c[0x0][0x2f0] ;  /* 0x0000bc00ff083b82 */ /* 0x000e280000000a00 */
[----:B------:R-:W-:-:S04]  /*02b0*/  IMAD.HI.U32 R34, R5, R6, RZ ;  /* 0x0000000605227227 */ /* 0x000fc800078e00ff */
[----:B------:R-:W4:Y:S01]  /*02c0*/  LDC.64 R4, c[0x0][0x328] ;  /* 0x0000ca00ff047b82 */ /* 0x000f220000000a00 */
[----:B------:R-:W-:-:S04]  /*02d0*/  IMAD.MOV R0, RZ, RZ, -R34 ;  /* 0x000000ffff007224 */ /* 0x000fc800078e0a22 */
[----:B------:R-:W-:-:S05]  /*02e0*/  IMAD R0, R3, R0, R6 ;  /* 0x0000000003007224 */ /* 0x000fca00078e0206 */
[----:B------:R-:W-:-:S13]  /*02f0*/  ISETP.GT.U32.AND P1, PT, R3, R0, PT ;  /* 0x000000000300720c */ /* 0x000fda0003f24070 */
[----:B------:R-:W-:Y:S01]  /*0300*/  @!P1 IMAD.IADD R0, R0, 0x1, -R3 ;  /* 0x0000000100009824 */ /* 0x000fe200078e0a03 */
[----:B------:R-:W-:Y:S01]  /*0310*/  @!P1 IADD3 R34, R34, 0x1, RZ ;  /* 0x0000000122229810 */ /* 0x000fe20007ffe0ff */
[----:B----4-:R-:W-:Y:S01]  /*0320*/  IMAD.WIDE R4, R2, 0x4, R4 ;  /* 0x0000000402047825 */ /* 0x010fe200078e0204 */
[----:B------:R-:W-:Y:S02]  /*0330*/  ISETP.NE.AND P1, PT, R7, RZ, PT ;  /* 0x000000ff0700720c */ /* 0x000fe40003f25270 */
[----:B------:R-:W-:Y:S02]  /*0340*/  ISETP.GE.U32.AND P0, PT, R0, R3, PT ;  /* 0x000000030000720c */ /* 0x000fe40003f06070 */
[----:B------:R-:W-:Y:S01]  /*0350*/  LOP3.LUT R0, R2, R7, RZ, 0x3c, !PT ;  /* 0x0000000702007212 */ /* 0x000fe200078e3cff */
[----:B------:R4:W4:Y:S03]  /*0360*/  LDG.E R4, desc[UR36][R4.64] ;  /* 0x0000002404047981 */ /* 0x000926000c1e1900 */
[----:B------:R-:W-:-:S02]  /*0370*/  ISETP.GE.AND P2, PT, R0, RZ, PT ;  /* 0x000000ff0000720c */ /* 0x000fc40003f46270 */
[----:B------:R-:W2:Y:S05]  /*0380*/  LDC R0, c[0x0][0x278] ;  /* 0x00009e00ff007b82 */ /* 0x000eaa0000000800 */
[----:B------:R-:W-:-:S06]  /*0390*/  @P0 VIADD R34, R34, 0x1 ;  /* 0x0000000122220836 */ /* 0x000fcc0000000000 */
[----:B------:R-:W-:Y:S01]  /*03a0*/  @!P2 IMAD.MOV R34, RZ, RZ, -R34 ;  /* 0x000000ffff22a224 */ /* 0x000fe200078e0a22 */
[----:B------:R-:W-:Y:S02]  /*03b0*/  @!P1 LOP3.LUT R34, RZ, R7, RZ, 0x33, !PT ;  /* 0x00000007ff229212 */ /* 0x000fe400078e33ff */
[----:B------:R-:W4:Y:S01]  /*03c0*/  LDC.64 R6, c[0x0][0x2a8] ;  /* 0x0000aa00ff067b82 */ /* 0x000f220000000a00 */
[----:B---3--:R-:W-:Y:S02]  /*03d0*/  ISETP.GT.AND P0, PT, R18, 0x1b, PT ;  /* 0x0000001b1200780c */ /* 0x008fe40003f04270 */
[----:B0-----:R-:W-:Y:S01]  /*03e0*/  @P3 IMAD.WIDE R8, R34, 0x4, R8 ;  /* 0x0000000422083825 */ /* 0x001fe200078e0208 */
[----:B------:R-:W-:-:S03]  /*03f0*/  UIADD3 UR4, UR4, 0x210, URZ ;  /* 0x0000021004047890 */ /* 0x000fc6000fffe03f */
[----:B-1----:R-:W-:Y:S01]  /*0400*/  IMAD R19, R2, UR5, R17 ;  /* 0x0000000502137c24 */ /* 0x002fe2000f8e0211 */
[----:B------:R0:W5:Y:S01]  /*0410*/  @P3 LDG.E R16, desc[UR36][R8.64] ;  /* 0x0000002408103981 */ /* 0x000162000c1e1900 */
[----:B------:R-:W-:Y:S01]  /*0420*/  IMAD R3, R17, 0x70, RZ ;  /* 0x0000007011037824 */ /* 0x000fe200078e02ff */
[----:B--2---:R-:W-:Y:S01]  /*0430*/  ISETP.NE.AND P1, PT, R0, RZ, PT ;  /* 0x000000ff0000720c */ /* 0x004fe20003f25270 */
[----:B------:R-:W-:Y:S01]  /*0440*/  IMAD R36, R19, 0x70, RZ ;  /* 0x0000007013247824 */ /* 0x000fe200078e02ff */
[----:B------:R-:W-:Y:S01]  /*0450*/  ULEA UR39, UR39, UR4, 0x18 ;  /* 0x0000000427277291 */ /* 0x000fe2000f8ec03f */
[----:B----4-:R-:W-:Y:S02]  /*0460*/  IMAD.MOV.U32 R5, RZ, RZ, RZ ;  /* 0x000000ffff057224 */ /* 0x010fe400078e00ff */
[----:B0-----:R-:W-:Y:S01]  /*0470*/  IMAD R9, R2, R0, R3 ;  /* 0x0000000002097224 */ /* 0x001fe200078e0203 */
[----:B------:R-:W-:-:S04]  /*0480*/  SHF.L.U32 R0, R18, 0x2, RZ ;  /* 0x0000000212007819 */ /* 0x000fc800000006ff */
[----:B------:R-:W-:Y:S02]  /*0490*/  SEL R9, R36, R9, !P1 ;  /* 0x0000000924097207 */ /* 0x000fe40004800000 */
[----:B------:R-:W-:Y:S01]  /*04a0*/  R2UR UR40, R4 ;  /* 0x00000000042872ca */ /* 0x000fe200000e0000 */
[----:B------:R-:W-:Y:S01]  /*04b0*/  IMAD.MOV.U32 R4, RZ, RZ, RZ ;  /* 0x000000ffff047224 */ /* 0x000fe200078e00ff */
[----:B------:R-:W-:-:S13]  /*04c0*/  @P0 BRA `(.L_x_297) ;  /* 0x00000000006c0947 */ /* 0x000fda0003800000 */
[----:B------:R-:W0:Y:S01]  /*04d0*/  LDC R4, c[0x0][0x308] ;  /* 0x0000c200ff047b82 */ /* 0x000e220000000800 */
[----:B------:R-:W-:Y:S01]  /*04e0*/  IMAD.IADD R9, R9, 0x1, R0 ;  /* 0x0000000109097824 */ /* 0x000fe200078e0200 */
[----:B0-----:R-:W-:-:S13]  /*04f0*/  ISETP.NE.AND P1, PT, R4, 0x2, PT ;  /* 0x000000020400780c */ /* 0x001fda0003f25270 */
[----:B------:R-:W0:Y:S02]  /*0500*/  @P1 LDC.64 R4, c[0x0][0x218] ;  /* 0x00008600ff041b82 */ /* 0x000e240000000a00 */
[----:B0-----:R-:W-:-:S06]  /*0510*/  @P1 IMAD.WIDE R4, R9, 0x2, R4 ;  /* 0x0000000209041825 */ /* 0x001fcc00078e0204 */
[----:B------:R-:W5:Y:S01]  /*0520*/  @P1 LDG.E.64 R4, desc[UR36][R4.64] ;  /* 0x0000002404041981 */ /* 0x000f62000c1e1b00 */
[----:B------:R-:W-:Y:S05]  /*0530*/  @P1 BRA `(.L_x_297) ;  /* 0x0000000000501947 */ /* 0x000fea0003800000 */
[----:B------:R-:W-:Y:S02]  /*0540*/  ULDC.64 UR8, c[0x0][0x218] ;  /* 0x0000860000087ab9 */ /* 0x000fe40000000a00 */
[----:B------:R-:W-:-:S04]  /*0550*/  IADD3 R8, P1, R9, UR8, RZ ;  /* 0x0000000809087c10 */ /* 0x000fc8000ff3e0ff */
[----:B------:R-:W-:Y:S01]  /*0560*/  LEA.HI.X.SX32 R9, R9, UR9, 0x1, P1 ;  /* 0x0000000909097c11 */ /* 0x000fe200088f0eff */
[----:B-----5:R-:W0:Y:S04]  /*0570*/  LDC.64 R4, c[0x0][0x2f8] ;  /* 0x0000be00ff047b82 */ /* 0x020e280000000a00 */
        /* <DEDUP_REMOVED lines=10> */
[----:B0-----:R-:W-:-:S06]  /*0620*/  FMUL.FTZ R5, R11, R4 ;  /* 0x000000040b057220 */ /* 0x001fcc0000410000 */
[----:B------:R-:W0:Y:S01]  /*0630*/  I2F.S16 R10, R10 ;  /* 0x0000000a000a7306 */ /* 0x000e220000101400 */
[----:B-1----:R-:W-:-:S05]  /*0640*/  FMUL.FTZ R8, R12, R4 ;  /* 0x000000040c087220 */ /* 0x002fca0000410000 */
[----:B------:R-:W-:Y:S01]  /*0650*/  F2FP.F16.F32.PACK_AB R5, R8, R5 ;  /* 0x000000050805723e */ /* 0x000fe200000000ff */
[----:B0-----:R-:W-:-:S05]  /*0660*/  FMUL.FTZ R4, R10, R4 ;  /* 0x000000040a047220 */ /* 0x001fca0000410000 */
[----:B------:R-:W-:-:S07]  /*0670*/  F2FP.F16.F32.PACK_AB R4, R4, R13 ;  /* 0x0000000d0404723e */ /* 0x000fce00000000ff */
.L_x_297:
[----:B------:R-:W-:Y:S05]  /*0680*/  BSYNC B0 ;  /* 0x0000000000007941 */ /* 0x000fea0003800000 */
.L_x_296:
[----:B------:R-:W-:Y:S01]  /*0690*/  ULDC.64 UR8, c[0x0][0x220] ;  /* 0x0000880000087ab9 */ /* 0x000fe20000000a00 */
[C---:B------:R-:W-:Y:S01]  /*06a0*/  LEA.HI R10, R18.reuse, R18, RZ, 0x1 ;  /* 0x00000012120a7211 */ /* 0x040fe200078f08ff */
[----:B------:R-:W0:Y:S01]  /*06b0*/  @!P0 LDC.64 R8, c[0x0][0x248] ;  /* 0x00009200ff088b82 */ /* 0x000e220000000a00 */
[----:B------:R-:W-:Y:S01]  /*06c0*/  ISETP.EQ.U32.AND P1, PT, RZ, UR8, PT ;  /* 0x00000008ff007c0c */ /* 0x000fe2000bf22070 */
[----:B------:R-:W-:Y:S01]  /*06d0*/  UIADD3 UR41, UR40, -0x1, URZ ;  /* 0xffffffff28297890 */ /* 0x000fe2000fffe03f */
[----:B------:R-:W-:Y:S02]  /*06e0*/  ISETP.LT.AND P2, PT, R18, 0x20, P3 ;  /* 0x000000201200780c */ /* 0x000fe40001f41270 */
[----:B------:R-:W-:Y:S02]  /*06f0*/  CS2R R26, SRZ ;  /* 0x00000000001a7805 */ /* 0x000fe4000001ff00 */
[----:B------:R-:W-:Y:S02]  /*0700*/  ISETP.EQ.OR.EX P1, PT, RZ, UR9, P0, P1 ;  /* 0x00000009ff007c0c */ /* 0x000fe40008722710 */
[----:B------:R-:W-:-:S02]  /*0710*/  CS2R R32, SRZ ;  /* 0x0000000000207805 */ /* 0x000fc4000001ff00 */
[C---:B------:R-:W-:Y:S01]  /*0720*/  LOP3.LUT R11, R10.reuse, 0x3ffffffe, RZ, 0xc0, !PT ;  /* 0x3ffffffe0a0b7812 */ /* 0x040fe200078ec0ff */
[----:B------:R-:W-:Y:S01]  /*0730*/  IMAD.SHL.U32 R10, R10, 0x4, RZ ;  /* 0x000000040a0a7824 */ /* 0x000fe200078e00ff */
[----:B------:R-:W-:Y:S01]  /*0740*/  ISETP.NE.U32.AND P3, PT, R6, RZ, PT ;  /* 0x000000ff0600720c */ /* 0x000fe20003f65070 */
[----:B------:R-:W-:Y:S01]  /*0750*/  IMAD.U32 R13, RZ, RZ, UR41 ;  /* 0x00000029ff0d7e24 */ /* 0x000fe2000f8e00ff */
[----:B------:R-:W-:Y:S01]  /*0760*/  IADD3 R11, -R11, R18, RZ ;  /* 0x000000120b0b7210 */ /* 0x000fe20007ffe1ff */
[----:B------:R-:W-:Y:S01]  /*0770*/  IMAD.MOV.U32 R22, RZ, RZ, RZ ;  /* 0x000000ffff167224 */ /* 0x000fe200078e00ff */
[----:B------:R-:W-:Y:S02]  /*0780*/  ISETP.NE.AND.EX P3, PT, R7, RZ, PT, P3 ;  /* 0x000000ff0700720c */ /* 0x000fe40003f65330 */
[----:B------:R-:W-:Y:S01]  /*0790*/  LOP3.LUT R29, R10, 0xfffffff8, RZ, 0xc0, !PT ;  /* 0xfffffff80a1d7812 */ /* 0x000fe200078ec0ff */
[----:B------:R-:W-:Y:S01]  /*07a0*/  IMAD.SHL.U32 R28, R11, 0x4, RZ ;  /* 0x000000040b1c7824 */ /* 0x000fe200078e00ff */
[----:B------:R-:W1:Y:S01]  /*07b0*/  @P2 LDC.64 R14, c[0x0][0x2e0] ;  /* 0x0000b800ff0e2b82 */ /* 0x000e620000000a00 */
[----:B------:R-:W-:-:S02]  /*07c0*/  SHF.R.S32.HI R20, RZ, 0x1f, R2 ;  /* 0x0000001fff147819 */ /* 0x000fc40000011402 */
[----:B------:R-:W-:Y:S01]  /*07d0*/  IADD3 R29, R36, R29, RZ ;  /* 0x0000001d241d7210 */ /* 0x000fe20007ffe0ff */
[----:B------:R-:W-:Y:S01]  /*07e0*/  @!P0 IMAD R12, R13, 0x8, R28 ;  /* 0x000000080d0c8824 */ /* 0x000fe200078e021c */
[----:B------:R-:W-:-:S03]  /*07f0*/  IADD3 R21, R3, R0, RZ ;  /* 0x0000000003157210 */ /* 0x000fc60007ffe0ff */
[----:B------:R-:W2:Y:S01]  /*0800*/  @!P1 LDC.64 R10, c[0x0][0x220] ;  /* 0x00008800ff0a9b82 */ /* 0x000ea20000000a00 */
[----:B------:R-:W-:Y:S01]  /*0810*/  @!P0 IMAD R13, R29, UR6, R12 ;  /* 0x000000061d0d8c24 */ /* 0x000fe2000f8e020c */
[----:B------:R-:W-:-:S03]  /*0820*/  @P3 LEA R12, P4, R2, R6, 0x2 ;  /* 0x00000006020c3211 */ /* 0x000fc600078810ff */
[----:B0-----:R-:W-:Y:S01]  /*0830*/  @!P0 IMAD.WIDE R8, R13, 0x2, R8 ;  /* 0x000000020d088825 */ /* 0x001fe200078e0208 */
[----:B------:R-:W-:-:S03]  /*0840*/  @P3 LEA.HI.X R13, R2, R7, R20, 0x2, P4 ;  /* 0x00000007020d3211 */ /* 0x000fc600020f1414 */
[----:B-----5:R-:W-:Y:S01]  /*0850*/  @P2 IMAD R7, R16, UR5, R17 ;  /* 0x0000000510072c24 */ /* 0x020fe2000f8e0211 */
[----:B------:R0:W5:Y:S03]  /*0860*/  @!P0 LDG.E.64 R26, desc[UR36][R8.64] ;  /* 0x00000024081a8981 */ /* 0x000166000c1e1b00 */
[----:B------:R-:W-:Y:S01]  /*0870*/  @P2 IMAD R3, R7, 0x70, R0 ;  /* 0x0000007007032824 */ /* 0x000fe200078e0200 */
[----:B------:R-:W-:Y:S01]  /*0880*/  IABS R23, UR41 ;  /* 0x0000002900177c13 */ /* 0x000fe20008000000 */
[----:B------:R-:W5:Y:S01]  /*0890*/  @P3 LDG.E R22, desc[UR36][R12.64] ;  /* 0x000000240c163981 */ /* 0x000f62000c1e1900 */
[----:B--2---:R-:W-:-:S04]  /*08a0*/  @!P1 IMAD.WIDE R6, R21, 0x2, R10 ;  /* 0x0000000215069825 */ /* 0x004fc800078e020a */
[----:B-1----:R-:W-:Y:S01]  /*08b0*/  @P2 IMAD.WIDE R10, R3, 0x2, R14 ;  /* 0x00000002030a2825 */ /* 0x002fe200078e020e */
[----:B------:R1:W5:Y:S05]  /*08c0*/  @!P1 LDG.E.64 R32, desc[UR36][R6.64] ;  /* 0x0000002406209981 */ /* 0x00036a000c1e1b00 */
[----:B------:R-:W5:Y:S01]  /*08d0*/  @P2 LDG.E.64 R10, desc[UR36][R10.64] ;  /* 0x000000240a0a2981 */ /* 0x000f62000c1e1b00 */
[----:B------:R-:W-:-:S05]  /*08e0*/  IMAD.U32 R3, RZ, RZ, UR6 ;  /* 0x00000006ff037e24 */ /* 0x000fca000f8e00ff */
[----:B------:R-:W-:-:S04]  /*08f0*/  IABS R20, R3 ;  /* 0x0000000300147213 */ /* 0x000fc80000000000 */
[----:B------:R-:W2:Y:S08]  /*0900*/  I2F.RP R3, R20 ;  /* 0x0000001400037306 */ /* 0x000eb00000209400 */
[----:B--2---:R-:W2:Y:S02]  /*0910*/  MUFU.RCP R3, R3 ;  /* 0x0000000300037308 */ /* 0x004ea40000001000 */
[----:B--2---:R-:W-:-:S06]  /*0920*/  VIADD R14, R3, 0xffffffe ;  /* 0x0ffffffe030e7836 */ /* 0x004fcc0000000000 */
[----:B------:R2:W0:Y:S02]  /*0930*/  F2I.FTZ.U32.TRUNC.NTZ R15, R14 ;  /* 0x0000000e000f7305 */ /* 0x000424000021f000 */
[----:B--2---:R-:W-:Y:S01]  /*0940*/  IMAD.MOV.U32 R14, RZ, RZ, RZ ;  /* 0x000000ffff0e7224 */ /* 0x004fe200078e00ff */
[----:B0-----:R-:W-:-:S05]  /*0950*/  IADD3 R9, RZ, -R15, RZ ;  /* 0x8000000fff097210 */ /* 0x001fca0007ffe0ff */
[----:B-1----:R-:W-:-:S04]  /*0960*/  IMAD R7, R9, R20, RZ ;  /* 0x0000001409077224 */ /* 0x002fc800078e02ff */
[----:B------:R-:W-:Y:S02]  /*0970*/  IMAD.HI.U32 R15, R15, R7, R14 ;  /* 0x000000070f0f7227 */ /* 0x000fe400078e000e */
[----:B------:R-:W0:Y:S04]  /*0980*/  LDC R7, c[0x0][0x290] ;  /* 0x0000a400ff077b82 */ /* 0x000e280000000800 */
[----:B------:R-:W-:-:S04]  /*0990*/  IMAD.HI.U32 R15, R15, R23, RZ ;  /* 0x000000170f0f7227 */ /* 0x000fc800078e00ff */
[----:B------:R-:W-:-:S04]  /*09a0*/  IMAD.MOV R15, RZ, RZ, -R15 ;  /* 0x000000ffff0f7224 */ /* 0x000fc800078e0a0f */
[----:B------:R-:W-:-:S05]  /*09b0*/  IMAD R23, R20, R15, R23 ;  /* 0x0000000f14177224 */ /* 0x000fca00078e0217 */
[----:B------:R-:W-:Y:S02]  /*09c0*/  ISETP.GT.U32.AND P1, PT, R20, R23, PT ;  /* 0x000000171400720c */ /* 0x000fe40003f24070 */
[----:B------:R-:W-:Y:S02]  /*09d0*/  ISETP.NE.AND P5, PT, R25, RZ, PT ;  /* 0x000000ff1900720c */ /* 0x000fe40003fa5270 */
[----:B------:R-:W-:-:S09]  /*09e0*/  ISETP.LE.AND P4, PT, RZ, UR41, PT ;  /* 0x00000029ff007c0c */ /* 0x000fd2000bf83270 */
[----:B------:R-:W-:-:S04]  /*09f0*/  @!P1 IADD3 R23, R23, -R20, RZ ;  /* 0x8000001417179210 */ /* 0x000fc80007ffe0ff */
[----:B------:R-:W-:Y:S02]  /*0a00*/  ISETP.GT.U32.AND P3, PT, R20, R23, PT ;  /* 0x000000171400720c */ /* 0x000fe40003f64070 */
[----:B------:R-:W-:Y:S02]  /*0a10*/  ISETP.NE.AND P1, PT, RZ, UR6, PT ;  /* 0x00000006ff007c0c */ /* 0x000fe4000bf25270 */
[----:B------:R-:W-:Y:S02]  /*0a20*/  CS2R R30, SRZ ;  /* 0x00000000001e7805 */ /* 0x000fe4000001ff00 */
[----:B------:R-:W-:-:S07]  /*0a30*/  P2R R3, PR, RZ, 0x20 ;  /* 0x00000020ff037803 */ /* 0x000fce0000000000 */
[----:B------:R-:W-:-:S04]  /*0a40*/  @!P3 IMAD.IADD R23, R23, 0x1, -R20 ;  /* 0x000000011717b824 */ /* 0x000fc800078e0a14 */
[----:B------:R-:W-:Y:S01]  /*0a50*/  @!P4 IMAD.MOV R23, RZ, RZ, -R23 ;  /* 0x000000ffff17c224 */ /* 0x000fe200078e0a17 */
[----:B------:R-:W-:Y:S01]  /*0a60*/  @!P1 LOP3.LUT R23, RZ, UR6, RZ, 0x33, !PT ;  /* 0x00000006ff179c12 */ /* 0x000fe2000f8e33ff */
[----:B0-----:R-:W-:Y:S06]  /*0a70*/  @P5 BRA `(.L_x_298) ;  /* 0x0000000000285947 */ /* 0x001fec0003800000 */
        /* <DEDUP_REMOVED lines=9> */
.L_x_299:
[----:B------:R-:W-:Y:S05]  /*0b10*/  BSYNC B0 ;  /* 0x0000000000007941 */ /* 0x000fea0003800000 */
.L_x_298:
[----:B------:R-:W-:Y:S01]  /*0b20*/  ISETP.NE.AND P1, PT, R25, RZ, PT ;  /* 0x000000ff1900720c */ /* 0x000fe20003f25270 */
[----:B------:R-:W-:Y:S01]  /*0b30*/  ULDC.U8 UR4, c[0x0][0x294] ;  /* 0x0000a50000047ab9 */ /* 0x000fe20000000000 */
[----:B------:R-:W-:Y:S01]  /*0b40*/  ISETP.GT.AND P3, PT, R7, RZ, PT ;  /* 0x000000ff0700720c */ /* 0x000fe20003f64270 */
[----:B-----5:R-:W-:Y:S01]  /*0b50*/  @!P5 HFMA2.MMA R26, R26, 1, 1, R30 ;  /* 0x3c003c001a1ad835 */ /* 0x020fe2000000001e */
[----:B------:R-:W-:Y:S01]  /*0b60*/  P2R R3, PR, RZ, 0x2 ;  /* 0x00000002ff037803 */ /* 0x000fe20000000000 */
[----:B------:R-:W-:Y:S01]  /*0b70*/  @!P5 HADD2 R27, R27, R31 ;  /* 0x0000001f1b1bd230 */ /* 0x000fe20000000000 */
[----:B------:R-:W-:Y:S01]  /*0b80*/  ISETP.NE.AND P1, PT, RZ, UR4, PT ;  /* 0x00000004ff007c0c */ /* 0x000fe2000bf25270 */
[----:B------:R-:W-:Y:S01]  /*0b90*/  UIADD3 UR42, UR38, UR39, URZ ;  /* 0x00000027262a7290 */ /* 0x000fe2000fffe03f */
[----:B------:R-:W-:Y:S01]  /*0ba0*/  HFMA2.MMA R32, R4, 1, 1, R32 ;  /* 0x3c003c0004207835 */ /* 0x000fe20000000020 */
[----:B------:R-:W-:Y:S01]  /*0bb0*/  ISETP.GE.AND P0, PT, R18, 0x20, PT ;  /* 0x000000201200780c */ /* 0x000fe20003f06270 */
[----:B------:R-:W-:Y:S01]  /*0bc0*/  HADD2 R33, R5, R33 ;  /* 0x0000002105217230 */ /* 0x000fe20000000000 */
[----:B------:R-:W-:Y:S01]  /*0bd0*/  @P2 HFMA2.MMA R27, R27, R11, -RZ ;  /* 0x0000000b1b1b2235 */ /* 0x000fe200001000ff */
[----:B------:R-:W-:-:S02]  /*0be0*/  IMAD R34, R34, UR5, RZ ;  /* 0x0000000522227c24 */ /* 0x000fc4000f8e02ff */
[----:B------:R-:W-:-:S05]  /*0bf0*/  @P2 HMUL2 R26, R26, R10 ;  /* 0x0000000a1a1a2232 */ /* 0x000fca0000000000 */
        /* <DEDUP_REMOVED lines=10> */
[----:B0-----:R-:W-:-:S02]  /*0ca0*/  IADD3 R4, R3, 0xffffffe, RZ ;  /* 0x0ffffffe03047810 */ /* 0x001fc40007ffe0ff */
[----:B------:R-:W-:-:S04]  /*0cb0*/  IADD3 R3, RZ, -R10, RZ ;  /* 0x8000000aff037210 */ /* 0x000fc80007ffe0ff */
[----:B------:R0:W1:Y:S02]  /*0cc0*/  F2I.FTZ.U32.TRUNC.NTZ R5, R4 ;  /* 0x0000000400057305 */ /* 0x000064000021f000 */
[----:B0-----:R-:W-:Y:S02]  /*0cd0*/  IMAD.MOV.U32 R4, RZ, RZ, RZ ;  /* 0x000000ffff047224 */ /* 0x001fe400078e00ff */
[----:B-1----:R-:W-:-:S04]  /*0ce0*/  IMAD.MOV R9, RZ, RZ, -R5 ;  /* 0x000000ffff097224 */ /* 0x002fc800078e0a05 */
[----:B------:R-:W-:-:S04]  /*0cf0*/  IMAD R9, R9, R6, RZ ;  /* 0x0000000609097224 */ /* 0x000fc800078e02ff */
[----:B------:R-:W-:-:S06]  /*0d00*/  IMAD.HI.U32 R5, R5, R9, R4 ;  /* 0x0000000905057227 */ /* 0x000fcc00078e0004 */
[----:B------:R-:W-:-:S04]  /*0d10*/  IMAD.HI.U32 R5, R5, R8, RZ ;  /* 0x0000000805057227 */ /* 0x000fc800078e00ff */
[----:B------:R-:W-:-:S05]  /*0d20*/  IMAD R3, R5, R3, R8 ;  /* 0x0000000305037224 */ /* 0x000fca00078e0208 */
[----:B------:R-:W-:-:S13]  /*0d30*/  ISETP.GT.U32.AND P3, PT, R6, R3, PT ;  /* 0x000000030600720c */ /* 0x000fda0003f64070 */
[----:B------:R-:W-:Y:S02]  /*0d40*/  @!P3 IMAD.IADD R3, R3, 0x1, -R6 ;  /* 0x000000010303b824 */ /* 0x000fe400078e0a06 */
        /* <DEDUP_REMOVED lines=9> */
[----:B------:R-:W-:-:S03]  /*0de0*/  P2R R39, PR, RZ, 0x2 ;  /* 0x00000002ff277803 */ /* 0x000fc60000000000 */
[----:B------:R-:W-:Y:S01]  /*0df0*/  @!P2 IMAD.MOV R38, RZ, RZ, -R38 ;  /* 0x000000ffff26a224 */ /* 0x000fe200078e0a26 */
[----:B------:R-:W-:-:S04]  /*0e00*/  @!P3 LOP3.LUT R38, RZ, R35, RZ, 0x33, !PT ;  /* 0x00000023ff26b212 */ /* 0x000fc800078e33ff */
[----:B------:R-:W-:-:S05]  /*0e10*/  IADD3 R3, -R38, RZ, RZ ;  /* 0x000000ff26037210 */ /* 0x000fca0007ffe1ff */
[----:B------:R-:W-:Y:S01]  /*0e20*/  IMAD R37, R35, R3, R0 ;  /* 0x0000000323257224 */ /* 0x000fe200078e0200 */
[----:B------:R-:W-:Y:S06]  /*0e30*/  @!P0 BRA `(.L_x_302) ;  /* 0x0000000000408947 */ /* 0x000fec0003800000 */
[----:B------:R-:W-:Y:S01]  /*0e40*/  MOV R0, 0x0 ;  /* 0x0000000000007802 */ /* 0x000fe20000000f00 */
[----:B------:R-:W-:Y:S01]  /*0e50*/  ULDC.64 UR4, c[0x4][0xc8] ;  /* 0x0100320000047ab9 */ /* 0x000fe20000000a00 */
[----:B------:R-:W-:Y:S01]  /*0e60*/  ULDC.64 UR6, c[0x4][0xb0] ;  /* 0x01002c0000067ab9 */ /* 0x000fe20000000a00 */
[----:B------:R-:W-:Y:S01]  /*0e70*/  IMAD.U32 R4, RZ, RZ, UR4 ;  /* 0x00000004ff047e24 */ /* 0x000fe2000f8e00ff */
[----:B------:R0:W1:Y:S01]  /*0e80*/  LDC.64 R14, c[0x4][R0] ;  /* 0x01000000000e7b82 */ /* 0x0000620000000a00 */
[----:B------:R-:W-:Y:S01]  /*0e90*/  IMAD.U32 R5, RZ, RZ, UR5 ;  /* 0x00000005ff057e24 */ /* 0x000fe2000f8e00ff */
[----:B------:R-:W-:Y:S01]  /*0ea0*/  ULDC.64 UR4, c[0x4][0xd0] ;  /* 0x0100340000047ab9 */ /* 0x000fe20000000a00 */
[----:B------:R-:W-:Y:S01]  /*0eb0*/  HFMA2.MMA R13, -RZ, RZ, 0, 0 ;  /* 0x00000000ff0d7435 */ /* 0x000fe200000001ff */
[----:B------:R-:W-:Y:S01]  /*0ec0*/  MOV R6, UR4 ;  /* 0x0000000400067c02 */ /* 0x000fe20008000f00 */
[----:B------:R-:W-:Y:S01]  /*0ed0*/  IMAD.U32 R7, RZ, RZ, UR5 ;  /* 0x00000005ff077e24 */ /* 0x000fe2000f8e00ff */
[----:B------:R-:W-:Y:S01]  /*0ee0*/  MOV R11, UR7 ;  /* 0x00000007000b7c02 */ /* 0x000fe20008000f00 */
[----:B------:R-:W-:-:S02]  /*0ef0*/  IMAD.U32 R10, RZ, RZ, UR6 ;  /* 0x00000006ff0a7e24 */ /* 0x000fc4000f8e00ff */
[----:B------:R-:W-:Y:S02]  /*0f00*/  IMAD.MOV.U32 R8, RZ, RZ, 0x53f ;  /* 0x0000053fff087424 */ /* 0x000fe400078e00ff */
[----:B0-----:R-:W-:-:S07]  /*0f10*/  IMAD.MOV.U32 R12, RZ, RZ, 0x1 ;  /* 0x00000001ff0c7424 */ /* 0x001fce00078e00ff */
[----:B------:R-:W-:-:S07]  /*0f20*/  LEPC R20, `(.L_x_302) ;  /* 0x000000001014794e */ /* 0x000fce0000000000 */
[----:B-1----:R-:W-:Y:S05]  /*0f30*/  CALL.ABS.NOINC R14 ;  /* 0x000000000e007343 */ /* 0x002fea0003c00000 */
.L_x_302:
        /* <DEDUP_REMOVED lines=9> */
.L_x_303:
        /* <DEDUP_REMOVED lines=13> */
[----:B------:R-:W-:-:S03]  /*10a0*/  ISETP.NE.AND P0, PT, R25, RZ, PT ;  /* 0x000000ff1900720c */ /* 0x000fc60003f05270 */
[----:B------:R-:W-:Y:S01]  /*10b0*/  IMAD R5, R35, 0x2, R4 ;  /* 0x0000000223057824 */ /* 0x000fe200078e0204 */
[----:B------:R-:W-:Y:S04]  /*10c0*/  LDS R6, [R4] ;  /* 0x0000000004067984 */ /* 0x000fe80000000800 */
[----:B0-----:R-:W0:Y:S02]  /*10d0*/  LDS R33, [R5] ;  /* 0x0000000005217984 */ /* 0x001e240000000800 */
[C-C-:B0-----:R-:W-:Y:S02]  /*10e0*/  PRMT R32, R6.reuse, 0x5410, R33.reuse ;  /* 0x0000541006207816 */ /* 0x141fe40000000021 */
[----:B------:R-:W-:Y:S01]  /*10f0*/  PRMT R33, R6, 0x7632, R33 ;  /* 0x0000763206217816 */ /* 0x000fe20000000021 */
[----:B------:R-:W-:Y:S06]  /*1100*/  @!P0 BRA `(.L_x_307) ;  /* 0x0000000000a48947 */ /* 0x000fec0003800000 */
[----:B------:R-:W-:-:S04]  /*1110*/  LEA.HI R6, R38, R38, RZ, 0x1 ;  /* 0x0000002626067211 */ /* 0x000fc800078f08ff */
[----:B------:R-:W-:-:S04]  /*1120*/  SHF.L.U32 R6, R6, 0x1, RZ ;  /* 0x0000000106067819 */ /* 0x000fc800000006ff */
[----:B------:R-:W-:-:S04]  /*1130*/  LOP3.LUT R9, R6, 0xfffffffc, RZ, 0xc0, !PT ;  /* 0xfffffffc06097812 */ /* 0x000fc800078ec0ff */
[----:B------:R-:W-:-:S13]  /*1140*/  ISETP.GE.AND P0, PT, R9, R7, PT ;  /* 0x000000070900720c */ /* 0x000fda0003f06270 */
[----:B------:R-:W-:Y:S05]  /*1150*/  @P0 BRA `(.L_x_308) ;  /* 0x00000004009c0947 */ /* 0x000fea0003800000 */
[----:B------:R-:W-:Y:S01]  /*1160*/  I2FP.F32.S32 R6, R7 ;  /* 0x0000000700067245 */ /* 0x000fe20000201400 */
[----:B------:R-:W-:Y:S01]  /*1170*/  VIADD R7, R9, 0x2 ;  /* 0x0000000209077836 */ /* 0x000fe20000000000 */
[----:B------:R-:W-:Y:S01]  /*1180*/  ULDC UR4, c[0x0][0x29c] ;  /* 0x0000a70000047ab9 */ /* 0x000fe20000000800 */
        /* <DEDUP_REMOVED lines=33> */
.L_x_307:
        /* <DEDUP_REMOVED lines=13> */
[----:B------:R-:W-:Y:S01]  /*1470*/  VIADD R6, R38, 0x2 ;  /* 0x0000000226067836 */ /* 0x000fe20000000000 */
[----:B------:R-:W-:Y:S01]  /*1480*/  ULDC UR4, c[0x0][0x29c] ;  /* 0x0000a70000047ab9 */ /* 0x000fe20000000800 */
[----:B------:R-:W-:Y:S01]  /*1490*/  HADD2.F32 R15, -RZ, R33.H1_H1 ;  /* 0x30000021ff0f7230 */ /* 0x000fe20000004100 */
[----:B------:R-:W0:Y:S01]  /*14a0*/  MUFU.RCP R7, R10 ;  /* 0x0000000a00077308 */ /* 0x000e220000001000 */
[----:B------:R-:W-:Y:S01]  /*14b0*/  HADD2.F32 R11, -RZ, R27.H1_H1 ;  /* 0x3000001bff0b7230 */ /* 0x000fe20000004100 */
[----:B------:R-:W-:Y:S01]  /*14c0*/  I2FP.F32.S32 R6, R6 ;  /* 0x0000000600067245 */ /* 0x000fe20000201400 */
[----:B------:R-:W-:Y:S02]  /*14d0*/  HADD2.F32 R33, -RZ, R33.H0_H0 ;  /* 0x20000021ff217230 */ /* 0x000fe40000004100 */
[----:B------:R-:W-:Y:S02]  /*14e0*/  HADD2.F32 R27, -RZ, R27.H0_H0 ;  /* 0x2000001bff1b7230 */ /* 0x000fe40000004100 */
[----:B0-----:R-:W-:-:S04]  /*14f0*/  FMUL.FTZ R6, R6, R7 ;  /* 0x0000000706067220 */ /* 0x001fc80000410000 */
[----:B------:R-:W-:Y:S01]  /*1500*/  FMUL.FTZ R8, R6, 13.28771209716796875 ;  /* 0x41549a7806087820 */ /* 0x000fe20000410000 */
[----:B------:R-:W-:-:S03]  /*1510*/  I2FP.F32.S32 R6, R38 ;  /* 0x0000002600067245 */ /* 0x000fc60000201400 */
[----:B------:R-:W0:Y:S02]  /*1520*/  MUFU.EX2 R9, -R8 ;  /* 0x8000000800097308 */ /* 0x000e240000000800 */
[----:B------:R-:W-:-:S04]  /*1530*/  FMUL.FTZ R6, R6, R7 ;  /* 0x0000000706067220 */ /* 0x000fc80000410000 */
        /* <DEDUP_REMOVED lines=36> */
.L_x_310:
[----:B------:R-:W-:Y:S05]  /*1780*/  BSYNC B2 ;  /* 0x0000000000027941 */ /* 0x000fea0003800000 */
.L_x_309:
[C-C-:B------:R-:W-:Y:S02]  /*1790*/  PRMT R6, R26.reuse, 0x5410, R27.reuse ;  /* 0x000054101a067816 */ /* 0x140fe4000000001b */
[----:B------:R-:W-:-:S03]  /*17a0*/  PRMT R7, R26, 0x7632, R27 ;  /* 0x000076321a077816 */ /* 0x000fc6000000001b */
[----:B------:R0:W-:Y:S04]  /*17b0*/  STS [R21], R6 ;  /* 0x0000000615007388 */ /* 0x0001e80000000800 */
[----:B------:R0:W-:Y:S02]  /*17c0*/  STS [R20], R7 ;  /* 0x0000000714007388 */ /* 0x0001e40000000800 */
.L_x_308:
[----:B------:R-:W-:Y:S05]  /*17d0*/  BSYNC B1 ;  /* 0x0000000000017941 */ /* 0x000fea0003800000 */
.L_x_306:
[C-C-:B0-----:R-:W-:Y:S02]  /*17e0*/  PRMT R7, R32.reuse, 0x5410, R33.reuse ;  /* 0x0000541020077816 */ /* 0x141fe40000000021 */
[----:B------:R-:W-:-:S03]  /*17f0*/  PRMT R6, R32, 0x7632, R33 ;  /* 0x0000763220067816 */ /* 0x000fc60000000021 */
[----:B------:R1:W-:Y:S04]  /*1800*/  STS [R4], R7 ;  /* 0x0000000704007388 */ /* 0x0003e80000000800 */
[----:B------:R1:W-:Y:S02]  /*1810*/  STS [R5], R6 ;  /* 0x0000000605007388 */ /* 0x0003e40000000800 */
.L_x_305:
[----:B------:R-:W-:Y:S05]  /*1820*/  BSYNC B0 ;  /* 0x0000000000007941 */ /* 0x000fea0003800000 */
.L_x_304:
[----:B------:R-:W-:Y:S06]  /*1830*/  BAR.SYNC.DEFER_BLOCKING 0x0 ;  /* 0x0000000000007b1d */ /* 0x000fec0000010000 */
[----:B------:R-:W-:Y:S04]  /*1840*/  BSSY B0, `(.L_x_311) ;  /* 0x0000005000007945 */ /* 0x000fe80003800000 */
[----:B------:R-:W-:Y:S05]  /*1850*/  @!P6 BRA `(.L_x_312) ;  /* 0x00000000000ce947 */ /* 0x000fea0003800000 */
[----:B------:R-:W-:Y:S01]  /*1860*/  ISETP.NE.AND P0, PT, R25, RZ, PT ;  /* 0x000000ff1900720c */ /* 0x000fe20003f05270 */
[----:B0-----:R2:W3:-:S12]  /*1870*/  LDS.64 R32, [R0] ;  /* 0x0000000000207984 */ /* 0x0014d80000000a00 */
[----:B------:R2:W4:Y:S02]  /*1880*/  @!P0 LDS.64 R26, [R3] ;  /* 0x00000000031a8984 */ /* 0x0005240000000a00 */
.L_x_312:
[----:B------:R-:W-:Y:S05]  /*1890*/  BSYNC B0 ;  /* 0x0000000000007941 */ /* 0x000fea0003800000 */
.L_x_311:
[----:B------:R-:W-:Y:S06]  /*18a0*/  BAR.SYNC.DEFER_BLOCKING 0x0 ;  /* 0x0000000000007b1d */ /* 0x000fec0000010000 */
[----:B------:R-:W-:Y:S05]  /*18b0*/  BRA `(.L_x_301) ;  /* 0x0000000400707947 */ /* 0x000fea0003800000 */
.L_x_300:
[----:B------:R-:W-:Y:S01]  /*18c0*/  ISETP.NE.AND P0, PT, R25, RZ, PT ;  /* 0x000000ff1900720c */ /* 0x000fe20003f05270 */
[----:B------:R-:W-:Y:S01]  /*18d0*/  BSSY B0, `(.L_x_301) ;  /* 0x000005a000007945 */ /* 0x000fe20003800000 */
[----:B------:R-:W-:-:S11]  /*18e0*/  IADD3 R25, -R22, R25, RZ ;  /* 0x0000001916197210 */ /* 0x000fd60007ffe1ff */
[----:B------:R-:W-:Y:S05]  /*18f0*/  @!P0 BRA `(.L_x_313) ;  /* 0x0000000000948947 */ /* 0x000fea0003800000 */
[----:B------:R-:W-:-:S13]  /*1900*/  ISETP.GE.AND P0, PT, R0, R7, PT ;  /* 0x000000070000720c */ /* 0x000fda0003f06270 */
[----:B------:R-:W-:Y:S05]  /*1910*/  @P0 BRA `(.L_x_314) ;  /* 0x0000000400540947 */ /* 0x000fea0003800000 */
[----:B------:R-:W-:Y:S01]  /*1920*/  I2FP.F32.S32 R7, R7 ;  /* 0x0000000700077245 */ /* 0x000fe20000201400 */
[----:B------:R-:W-:Y:S01]  /*1930*/  VIADD R3, R0, 0x2 ;  /* 0x0000000200037836 */ /* 0x000fe20000000000 */
[----:B------:R-:W-:Y:S01]  /*1940*/  I2FP.F32.S32 R0, R0 ;  /* 0x0000000000007245 */ /* 0x000fe20000201400 */
[--C-:B------:R-:W-:Y:S02]  /*1950*/  HADD2.F32 R8, -RZ, R33.reuse.H1_H1 ;  /* 0x30000021ff087230 */ /* 0x100fe40000004100 */
[--C-:B------:R-:W-:Y:S01]  /*1960*/  HADD2.F32 R11, -RZ, R32.reuse.H1_H1 ;  /* 0x30000020ff0b7230 */ /* 0x100fe20000004100 */
[----:B------:R-:W0:Y:S01]  /*1970*/  MUFU.RCP R7, R7 ;  /* 0x0000000700077308 */ /* 0x000e220000001000 */
[----:B------:R-:W-:Y:S01]  /*1980*/  I2FP.F32.S32 R3, R3 ;  /* 0x0000000300037245 */ /* 0x000fe20000201400 */
[----:B------:R-:W-:Y:S02]  /*1990*/  HADD2.F32 R32, -RZ, R32.H0_H0 ;  /* 0x20000020ff207230 */ /* 0x000fe40000004100 */
[----:B------:R-:W-:-:S02]  /*19a0*/  HADD2.F32 R33, -RZ, R33.H0_H0 ;  /* 0x20000021ff217230 */ /* 0x000fc40000004100 */
[-C--:B0-----:R-:W-:Y:S01]  /*19b0*/  FMUL.FTZ R3, R3, R7.reuse ;  /* 0x0000000703037220 */ /* 0x081fe20000410000 */
[----:B------:R-:W-:-:S03]  /*19c0*/  FMUL.FTZ R0, R0, R7 ;  /* 0x0000000700007220 */ /* 0x000fc60000410000 */
[----:B------:R-:W-:Y:S01]  /*19d0*/  FMUL.FTZ R4, R3, 13.28771209716796875 ;  /* 0x41549a7803047820 */ /* 0x000fe20000410000 */
[----:B------:R-:W-:Y:S01]  /*19e0*/  FMUL.FTZ R3, R0, 13.28771209716796875 ;  /* 0x41549a7800037820 */ /* 0x000fe20000410000 */
[----:B------:R-:W-:Y:S02]  /*19f0*/  I2FP.F32.S32 R0, R25 ;  /* 0x0000001900007245 */ /* 0x000fe40000201400 */
[----:B------:R-:W0:Y:S08]  /*1a00*/  MUFU.EX2 R5, -R4 ;  /* 0x8000000400057308 */ /* 0x000e300000000800 */
[----:B------:R-:W1:Y:S01]  /*1a10*/  MUFU.EX2 R3, -R3 ;  /* 0x8000000300037308 */ /* 0x000e620000000800 */
[----:B0-----:R-:W-:-:S04]  /*1a20*/  FMUL.FTZ R5, R0, R5 ;  /* 0x0000000500057220 */ /* 0x001fc80000410000 */
[----:B------:R-:W-:Y:S01]  /*1a30*/  FMUL.RZ R5, R5, 0.15915493667125701904 ;  /* 0x3e22f98305057820 */ /* 0x000fe2000040c000 */
[----:B-1----:R-:W-:-:S03]  /*1a40*/  FMUL.FTZ R0, R0, R3 ;  /* 0x0000000300007220 */ /* 0x002fc60000410000 */
[----:B------:R-:W0:Y:S01]  /*1a50*/  MUFU.SIN R7, R5 ;  /* 0x0000000500077308 */ /* 0x000e220000000400 */
[----:B------:R-:W-:-:S07]  /*1a60*/  FMUL.RZ R10, R0, 0.15915493667125701904 ;  /* 0x3e22f983000a7820 */ /* 0x000fce000040c000 */
[----:B------:R-:W1:Y:S08]  /*1a70*/  MUFU.SIN R4, R10 ;  /* 0x0000000a00047308 */ /* 0x000e700000000400 */
[----:B------:R-:W2:Y:S01]  /*1a80*/  MUFU.COS R6, R5 ;  /* 0x0000000500067308 */ /* 0x000ea20000000000 */
[----:B0-----:R-:W-:-:S07]  /*1a90*/  FMUL.FTZ R9, R7, R8 ;  /* 0x0000000807097220 */ /* 0x001fce0000410000 */
[----:B------:R-:W0:Y:S01]  /*1aa0*/  MUFU.COS R0, R10 ;  /* 0x0000000a00007308 */ /* 0x000e220000000000 */
[----:B-1----:R-:W-:Y:S01]  /*1ab0*/  FMUL.FTZ R3, R4, R11 ;  /* 0x0000000b04037220 */ /* 0x002fe20000410000 */
[C---:B--2---:R-:W-:Y:S01]  /*1ac0*/  FMUL.FTZ R8, R6.reuse, R8 ;  /* 0x0000000806087220 */ /* 0x044fe20000410000 */
[----:B------:R-:W-:-:S03]  /*1ad0*/  FFMA.FTZ R9, R6, R33, -R9 ;  /* 0x0000002106097223 */ /* 0x000fc60000010809 */
[----:B------:R-:W-:Y:S01]  /*1ae0*/  FFMA.FTZ R8, R7, R33, R8 ;  /* 0x0000002107087223 */ /* 0x000fe20000010008 */
[C---:B0-----:R-:W-:Y:S01]  /*1af0*/  FMUL.FTZ R5, R0.reuse, R11 ;  /* 0x0000000b00057220 */ /* 0x041fe20000410000 */
[----:B------:R-:W-:-:S03]  /*1b00*/  FFMA.FTZ R3, R0, R32, -R3 ;  /* 0x0000002000037223 */ /* 0x000fc60000010803 */
[----:B------:R-:W-:Y:S01]  /*1b10*/  F2FP.F16.F32.PACK_AB R33, R8, R9 ;  /* 0x000000090821723e */ /* 0x000fe200000000ff */
[----:B------:R-:W-:-:S05]  /*1b20*/  FFMA.FTZ R32, R4, R32, R5 ;  /* 0x0000002004207223 */ /* 0x000fca0000010005 */
[----:B------:R-:W-:Y:S01]  /*1b30*/  F2FP.F16.F32.PACK_AB R32, R32, R3 ;  /* 0x000000032020723e */ /* 0x000fe200000000ff */
[----:B------:R-:W-:Y:S06]  /*1b40*/  BRA `(.L_x_314) ;  /* 0x0000000000c87947 */ /* 0x000fec0003800000 */
.L_x_313:
        /* <DEDUP_REMOVED lines=25> */
[C---:B0-----:R-:W-:Y:S01]  /*1ce0*/  FMUL.FTZ R0, R8.reuse, R12 ;  /* 0x0000000c08007220 */ /* 0x041fe20000410000 */
[----:B------:R-:W-:-:S06]  /*1cf0*/  FMUL.FTZ R10, R8, R4 ;  /* 0x00000004080a7220 */ /* 0x000fcc0000410000 */
[----:B------:R-:W0:Y:S01]  /*1d00*/  MUFU.COS R5, R25 ;  /* 0x0000001900057308 */ /* 0x000e220000000000 */
[C---:B-1----:R-:W-:Y:S01]  /*1d10*/  FMUL.FTZ R3, R7.reuse, R12 ;  /* 0x0000000c07037220 */ /* 0x042fe20000410000 */
[C---:B------:R-:W-:Y:S01]  /*1d20*/  FMUL.FTZ R9, R7.reuse, R4 ;  /* 0x0000000407097220 */ /* 0x040fe20000410000 */
[CC--:B------:R-:W-:Y:S01]  /*1d30*/  FFMA.FTZ R27, R7.reuse, R11.reuse, -R0 ;  /* 0x0000000b071b7223 */ /* 0x0c0fe20000010800 */
[----:B------:R-:W-:Y:S02]  /*1d40*/  HADD2.F32 R0, -RZ, R32.H1_H1 ;  /* 0x30000020ff007230 */ /* 0x000fe40000004100 */
[C---:B------:R-:W-:Y:S01]  /*1d50*/  FFMA.FTZ R4, R8.reuse, R11, R3 ;  /* 0x0000000b08047223 */ /* 0x040fe20000010003 */
[----:B------:R-:W-:Y:S02]  /*1d60*/  HADD2.F32 R3, -RZ, R26.H1_H1 ;  /* 0x3000001aff037230 */ /* 0x000fe40000004100 */
[-C--:B------:R-:W-:Y:S01]  /*1d70*/  FFMA.FTZ R10, R7, R33.reuse, -R10 ;  /* 0x00000021070a7223 */ /* 0x080fe2000001080a */
[----:B------:R-:W-:Y:S01]  /*1d80*/  FFMA.FTZ R33, R8, R33, R9 ;  /* 0x0000002108217223 */ /* 0x000fe20000010009 */
[----:B--2---:R-:W-:Y:S01]  /*1d90*/  FMUL.FTZ R8, R6, R0 ;  /* 0x0000000006087220 */ /* 0x004fe20000410000 */
[----:B------:R-:W-:Y:S01]  /*1da0*/  HADD2.F32 R32, -RZ, R32.H0_H0 ;  /* 0x20000020ff207230 */ /* 0x000fe20000004100 */
[----:B------:R-:W-:Y:S01]  /*1db0*/  F2FP.F16.F32.PACK_AB R27, R4, R27 ;  /* 0x0000001b041b723e */ /* 0x000fe200000000ff */
        /* <DEDUP_REMOVED lines=11> */
.L_x_314:
[----:B------:R-:W-:Y:S05]  /*1e70*/  BSYNC B0 ;  /* 0x0000000000007941 */ /* 0x000fea0003800000 */
.L_x_301:
[----:B------:R-:W-:Y:S01]  /*1e80*/  ISETP.GT.AND P0, PT, R18, 0x1f, PT ;  /* 0x0000001f1200780c */ /* 0x000fe20003f04270 */
[----:B------:R-:W-:Y:S01]  /*1e90*/  BSSY B0, `(.L_x_315) ;  /* 0x0000027000007945 */ /* 0x000fe20003800000 */
[----:B------:R-:W-:-:S11]  /*1ea0*/  MOV R14, RZ ;  /* 0x000000ff000e7202 */ /* 0x000fd60000000f00 */
[----:B------:R-:W-:Y:S05]  /*1eb0*/  @P0 BRA `(.L_x_316) ;  /* 0x0000000000900947 */ /* 0x000fea0003800000 */
[----:B0-2---:R-:W0:Y:S01]  /*1ec0*/  LDC R0, c[0x0][0x29c] ;  /* 0x0000a700ff007b82 */ /* 0x005e220000000800 */
[----:B-1----:R-:W1:Y:S01]  /*1ed0*/  S2R R7, SR_CgaCtaId ;  /* 0x0000000000077919 */ /* 0x002e620000008800 */
[----:B------:R-:W-:Y:S01]  /*1ee0*/  MOV R6, 0x400 ;  /* 0x0000040000067802 */ /* 0x000fe20000000f00 */
[----:B------:R-:W-:Y:S01]  /*1ef0*/  IMAD R28, R23, 0x8, R28 ;  /* 0x00000008171c7824 */ /* 0x000fe200078e021c */
[----:B------:R-:W-:Y:S01]  /*1f00*/  ULDC UR4, c[0x0][0x284] ;  /* 0x0000a10000047ab9 */ /* 0x000fe20000000800 */
[----:B---34-:R-:W-:Y:S02]  /*1f10*/  HMUL2 R13, R33, R27 ;  /* 0x0000001b210d7232 */ /* 0x018fe40000000000 */
[----:B------:R-:W-:Y:S01]  /*1f20*/  IMAD R29, R29, UR4, R28 ;  /* 0x000000041d1d7c24 */ /* 0x000fe2000f8e021c */
[----:B------:R-:W-:-:S03]  /*1f30*/  UMOV UR4, 0xffffffff ;  /* 0xffffffff00047882 */ /* 0x000fc60000000000 */
[----:B------:R-:W-:Y:S01]  /*1f40*/  HFMA2.MMA R13, R32, R26, R13 ;  /* 0x0000001a200d7235 */ /* 0x000fe2000000000d */
[----:B0-----:R-:W-:Y:S01]  /*1f50*/  ISETP.NE.AND P1, PT, R0, RZ, PT ;  /* 0x000000ff0000720c */ /* 0x001fe20003f25270 */
[----:B------:R-:W-:-:S03]  /*1f60*/  VIADD R0, R6, 0x10 ;  /* 0x0000001006007836 */ /* 0x000fc60000000000 */
[----:B------:R-:W-:Y:S02]  /*1f70*/  ISETP.GT.OR P0, PT, R18, 0x1b, P1 ;  /* 0x0000001b1200780c */ /* 0x000fe40000f04670 */
[----:B-1----:R-:W-:-:S03]  /*1f80*/  LEA R3, R7, R0, 0x18 ;  /* 0x0000000007037211 */ /* 0x002fc600078ec0ff */
[--C-:B------:R-:W-:Y:S02]  /*1f90*/  HADD2.F32 R0, -RZ, R13.reuse.H0_H0 ;  /* 0x2000000dff007230 */ /* 0x100fe40000004100 */
[----:B------:R-:W-:Y:S02]  /*1fa0*/  HADD2.F32 R13, -RZ, R13.H1_H1 ;  /* 0x3000000dff0d7230 */ /* 0x000fe40000004100 */
[----:B------:R-:W-:Y:S01]  /*1fb0*/  @!P1 IADD3 R6, R6, 0x110, RZ ;  /* 0x0000011006069810 */ /* 0x000fe20007ffe0ff */
[----:B------:R-:W-:-:S03]  /*1fc0*/  IMAD R3, R18, 0x8, R3 ;  /* 0x0000000812037824 */ /* 0x000fc600078e0203 */
[----:B------:R-:W0:Y:S01]  /*1fd0*/  @!P0 LDC.64 R4, c[0x0][0x248] ;  /* 0x00009200ff048b82 */ /* 0x000e220000000a00 */
[----:B------:R-:W-:Y:S01]  /*1fe0*/  @!P1 LEA R7, R7, R6, 0x18 ;  /* 0x0000000607079211 */ /* 0x000fe200078ec0ff */
[----:B------:R1:W-:Y:S01]  /*1ff0*/  STS.64 [R3], R32 ;  /* 0x0000002003007388 */ /* 0x0003e20000000a00 */
[----:B------:R-:W-:-:S03]  /*2000*/  FADD.FTZ R13, R0, R13 ;  /* 0x0000000d000d7221 */ /* 0x000fc60000010000 */
[----:B------:R-:W-:-:S05]  /*2010*/  @!P1 IMAD R7, R18, 0x8, R7 ;  /* 0x0000000812079824 */ /* 0x000fca00078e0207 */
        /* <DEDUP_REMOVED lines=13> */
.L_x_463:
[----:B-1----:R-:W-:-:S07]  /*20f0*/  FADD.FTZ R14, R5, R14 ;  /* 0x0000000e050e7221 */ /* 0x002fce0000010000 */
.L_x_316:
[----:B------:R-:W-:Y:S05]  /*2100*/  BSYNC B0 ;  /* 0x0000000000007941 */ /* 0x000fea0003800000 */
.L_x_315:
[----:B------:R-:W0:Y:S01]  /*2110*/  LDC R39, c[0x0][0x284] ;  /* 0x0000a100ff277b82 */ /* 0x000e220000000800 */
[----:B------:R-:W-:Y:S01]  /*2120*/  ISETP.NE.AND P0, PT, R18, RZ, PT ;  /* 0x000000ff1200720c */ /* 0x000fe20003f05270 */
[----:B------:R-:W-:Y:S01]  /*2130*/  IMAD.MOV.U32 R74, RZ, RZ, -0x800001 ;  /* 0xff7fffffff4a7424 */ /* 0x000fe200078e00ff */
[----:B0-2---:R-:W-:-:S04]  /*2140*/  IADD3 R3, RZ, -R39, RZ ;  /* 0x80000027ff037210 */ /* 0x005fc80007ffe0ff */
[----:B------:R-:W-:-:S07]  /*2150*/  VIADDMNMX R3, R3, UR40, RZ, !PT ;  /* 0x0000002803037c46 */ /* 0x000fce000f8001ff */
[----:B------:R-:W-:Y:S05]  /*2160*/  @P0 BRA `(.L_x_318) ;  /* 0x0000000000440947 */ /* 0x000fea0003800000 */
[----:B------:R-:W-:Y:S02]  /*2170*/  ULDC.64 UR4, c[0x0][0x2c8] ;  /* 0x0000b20000047ab9 */ /* 0x000fe40000000a00 */
[----:B------:R-:W-:Y:S01]  /*2180*/  ISETP.NE.U32.AND P0, PT, RZ, UR4, PT ;  /* 0x00000004ff007c0c */ /* 0x000fe2000bf05070 */
[----:B------:R-:W-:-:S03]  /*2190*/  ULDC UR4, c[0x0][0x2a0] ;  /* 0x0000a80000047ab9 */ /* 0x000fc60000000800 */
[----:B------:R-:W-:-:S13]  /*21a0*/  ISETP.NE.AND.EX P0, PT, RZ, UR5, PT, P0 ;  /* 0x00000005ff007c0c */ /* 0x000fda000bf05300 */
[----:B-1----:R-:W0:Y:S01]  /*21b0*/  @P0 LDC R6, c[0x0][0x2d0] ;  /* 0x0000b400ff060b82 */ /* 0x002e220000000800 */
[----:B------:R-:W-:-:S07]  /*21c0*/  @P0 IADD3 R0, -R22, UR41, RZ ;  /* 0x0000002916000c10 */ /* 0x000fce000fffe1ff */
[----:B------:R-:W1:Y:S01]  /*21d0*/  @P0 LDC.64 R4, c[0x0][0x2c8] ;  /* 0x0000b200ff040b82 */ /* 0x000e620000000a00 */
[----:B0-----:R-:W-:-:S04]  /*21e0*/  @P0 IMAD R7, R17, R6, R0 ;  /* 0x0000000611070224 */ /* 0x001fc800078e0200 */
[----:B------:R-:W-:-:S04]  /*21f0*/  @P0 IMAD R7, R7, R6, R0 ;  /* 0x0000000607070224 */ /* 0x000fc800078e0200 */
[----:B-1----:R-:W-:-:S06]  /*2200*/  @P0 IMAD.WIDE R4, R7, 0x2, R4 ;  /* 0x0000000207040825 */ /* 0x002fcc00078e0204 */
[----:B------:R-:W2:Y:S01]  /*2210*/  @P0 LDG.E.U16 R4, desc[UR36][R4.64] ;  /* 0x0000002404040981 */ /* 0x000ea2000c1e1500 */
[----:B------:R-:W-:Y:S01]  /*2220*/  IADD3 R0, -R3, UR41, RZ ;  /* 0x0000002903007c10 */ /* 0x000fe2000fffe1ff */
[----:B------:R-:W-:-:S03]  /*2230*/  FMUL.FTZ R74, R14, UR4 ;  /* 0x000000040e4a7c20 */ /* 0x000fc60008410000 */
[----:B------:R-:W-:Y:S01]  /*2240*/  LEA R9, R0, UR39, 0x2 ;  /* 0x0000002700097c11 */ /* 0x000fe2000f8e10ff */
[----:B--2---:R-:W-:-:S05]  /*2250*/  @P0 HADD2.F32 R7, -RZ, R4.H0_H0 ;  /* 0x20000004ff070230 */ /* 0x004fca0000004100 */
[----:B------:R-:W-:-:S05]  /*2260*/  @P0 FADD.FTZ R74, R74, R7 ;  /* 0x000000074a4a0221 */ /* 0x000fca0000010000 */
[----:B------:R0:W-:Y:S02]  /*2270*/  STS [R9], R74 ;  /* 0x0000004a09007388 */ /* 0x0001e40000000800 */
.L_x_318:
[----:B------:R-:W-:Y:S05]  /*2280*/  WARPSYNC.ALL ;  /* 0x0000000000007948 */ /* 0x000fea0003800000 */
[----:B------:R-:W2:Y:S08]  /*2290*/  S2UR UR6, SR_CgaCtaId ;  /* 0x00000000000679c3 */ /* 0x000eb00000008800 */
[----:B------:R-:W-:Y:S01]  /*22a0*/  BAR.SYNC.DEFER_BLOCKING 0x0 ;  /* 0x0000000000007b1d */ /* 0x000fe20000010000 */
[----:B-1----:R-:W-:-:S02]  /*22b0*/  SHF.R.S32.HI R5, RZ, 0x1f, R18 ;  /* 0x0000001fff057819 */ /* 0x002fc40000011412 */
[----:B------:R-:W-:Y:S02]  /*22c0*/  MOV R6, UR41 ;  /* 0x0000002900067c02 */ /* 0x000fe40008000f00 */
[----:B------:R-:W-:Y:S01]  /*22d0*/  LEA.HI R4, R5, R18, RZ, 0x2 ;  /* 0x0000001205047211 */ /* 0x000fe200078f10ff */
[----:B------:R-:W-:Y:S01]  /*22e0*/  UMOV UR4, 0x400 ;  /* 0x0000040000047882 */ /* 0x000fe20000000000 */
[----:B------:R-:W-:Y:S01]  /*22f0*/  IADD3 R6, R6, 0x7, -R3 ;  /* 0x0000000706067810 */ /* 0x000fe20007ffe803 */
[----:B------:R-:W-:Y:S01]  /*2300*/  UIADD3 UR5, UR4, 0x10, URZ ;  /* 0x0000001004057890 */ /* 0x000fe2000fffe03f */
[C---:B------:R-:W-:Y:S02]  /*2310*/  LOP3.LUT R5, R4.reuse, 0xfffffffc, RZ, 0xc0, !PT ;  /* 0xfffffffc04057812 */ /* 0x040fe400078ec0ff */
[----:B------:R-:W-:Y:S02]  /*2320*/  SHF.R.S32.HI R7, RZ, 0x1f, R6 ;  /* 0x0000001fff077819 */ /* 0x000fe40000011406 */
[----:B------:R-:W-:Y:S01]  /*2330*/  LEA.HI.SX32 R38, R4, R3, 0x1e ;  /* 0x0000000304267211 */ /* 0x000fe200078ff2ff */
[----:B------:R-:W-:Y:S01]  /*2340*/  IMAD.IADD R11, R18, 0x1, -R5 ;  /* 0x00000001120b7824 */ /* 0x000fe200078e0a05 */
[----:B------:R-:W-:-:S04]  /*2350*/  LEA.HI R7, R7, R6, RZ, 0x3 ;  /* 0x0000000607077211 */ /* 0x000fc800078f18ff */
[----:B------:R-:W-:Y:S01]  /*2360*/  LOP3.LUT R6, R7, 0xfffffff8, RZ, 0xc0, !PT ;  /* 0xfffffff807067812 */ /* 0x000fe200078ec0ff */
[----:B--2---:R-:W-:-:S04]  /*2370*/  ULEA UR5, UR6, UR5, 0x18 ;  /* 0x0000000506057291 */ /* 0x004fc8000f8ec03f */
[----:B------:R-:W-:Y:S02]  /*2380*/  IMAD.IADD R4, R6, 0x1, R3 ;  /* 0x0000000106047824 */ /* 0x000fe400078e0203 */
[----:B------:R-:W-:Y:S01]  /*2390*/  LEA R5, R11, UR5, 0x2 ;  /* 0x000000050b057c11 */ /* 0x000fe2000f8e10ff */
[----:B------:R-:W-:Y:S02]  /*23a0*/  ULDC UR5, c[0x0][0x29c] ;  /* 0x0000a70000057ab9 */ /* 0x000fe40000000800 */
[----:B------:R-:W-:Y:S02]  /*23b0*/  UISETP.NE.AND UP0, UPT, UR5, URZ, UPT ;  /* 0x0000003f0500728c */ /* 0x000fe4000bf05270 */
[----:B------:R1:W2:Y:S04]  /*23c0*/  LDS R75, [R5] ;  /* 0x00000000054b7984 */ /* 0x0002a80000000800 */
[----:B------:R1:W0:Y:S01]  /*23d0*/  LDS R72, [R5+0x10] ;  /* 0x0000100005487984 */ /* 0x0002220000000800 */
[----:B------:R-:W-:-:S03]  /*23e0*/  PLOP3.LUT P2, PT, PT, PT, UP0, 0x80, 0x0 ;  /* 0x000000000000781c */ /* 0x000fc60003f4f008 */
[----:B------:R1:W0:Y:S04]  /*23f0*/  LDS R73, [R5+0x20] ;  /* 0x0000200005497984 */ /* 0x0002280000000800 */
        /* <DEDUP_REMOVED lines=12> */
[----:B------:R1:W0:Y:S01]  /*24c0*/  LDS R0, [R5+0xf0] ;  /* 0x0000f00005007984 */ /* 0x0002220000000800 */
[----:B--2---:R-:W-:Y:S05]  /*24d0*/  @P2 BRA `(.L_x_319) ;  /* 0x00000000004c2947 */ /* 0x004fea0003800000 */
[----:B------:R-:W-:-:S04]  /*24e0*/  UIADD3 UR4, UR4, 0x110, URZ ;  /* 0x0000011004047890 */ /* 0x000fc8000fffe03f */
[----:B------:R-:W-:-:S06]  /*24f0*/  ULEA UR4, UR6, UR4, 0x18 ;  /* 0x0000000406047291 */ /* 0x000fcc000f8ec03f */
[----:B------:R-:W-:-:S05]  /*2500*/  LEA R12, R11, UR4, 0x2 ;  /* 0x000000040b0c7c11 */ /* 0x000fca000f8e10ff */
[----:B-1----:R2:W1:Y:S04]  /*2510*/  LDS R5, [R12] ;  /* 0x000000000c057984 */ /* 0x0024680000000800 */
[----:B------:R2:W1:Y:S04]  /*2520*/  LDS R6, [R12+0x10] ;  /* 0x000010000c067984 */ /* 0x0004680000000800 */
[----:B------:R2:W1:Y:S04]  /*2530*/  LDS R7, [R12+0x20] ;  /* 0x000020000c077984 */ /* 0x0004680000000800 */
[----:B------:R2:W1:Y:S04]  /*2540*/  LDS R8, [R12+0x30] ;  /* 0x000030000c087984 */ /* 0x0004680000000800 */
[----:B0-----:R2:W0:Y:S04]  /*2550*/  LDS R9, [R12+0x40] ;  /* 0x000040000c097984 */ /* 0x0014280000000800 */
[----:B------:R2:W0:Y:S04]  /*2560*/  LDS R10, [R12+0x50] ;  /* 0x000050000c0a7984 */ /* 0x0004280000000800 */
[----:B------:R2:W0:Y:S04]  /*2570*/  LDS R20, [R12+0x60] ;  /* 0x000060000c147984 */ /* 0x0004280000000800 */
[----:B------:R2:W0:Y:S04]  /*2580*/  LDS R21, [R12+0x70] ;  /* 0x000070000c157984 */ /* 0x0004280000000800 */
[----:B------:R2:W0:Y:S04]  /*2590*/  LDS R25, [R12+0x80] ;  /* 0x000080000c197984 */ /* 0x0004280000000800 */
[----:B----4-:R2:W4:Y:S04]  /*25a0*/  LDS R26, [R12+0x90] ;  /* 0x000090000c1a7984 */ /* 0x0105280000000800 */
[----:B------:R2:W0:Y:S04]  /*25b0*/  LDS R27, [R12+0xa0] ;  /* 0x0000a0000c1b7984 */ /* 0x0004280000000800 */
[----:B------:R2:W0:Y:S04]  /*25c0*/  LDS R28, [R12+0xb0] ;  /* 0x0000b0000c1c7984 */ /* 0x0004280000000800 */
[----:B------:R2:W0:Y:S04]  /*25d0*/  LDS R29, [R12+0xc0] ;  /* 0x0000c0000c1d7984 */ /* 0x0004280000000800 */
[----:B------:R2:W0:Y:S04]  /*25e0*/  LDS R30, [R12+0xd0] ;  /* 0x0000d0000c1e7984 */ /* 0x0004280000000800 */
[----:B------:R2:W0:Y:S04]  /*25f0*/  LDS R31, [R12+0xe0] ;  /* 0x0000e0000c1f7984 */ /* 0x0004280000000800 */
[----:B-1-3--:R2:W3:Y:S02]  /*2600*/  LDS R32, [R12+0xf0] ;  /* 0x0000f0000c207984 */ /* 0x00a4e40000000800 */
.L_x_319:
[----:B------:R-:W-:Y:S01]  /*2610*/  ISETP.GE.AND P0, PT, R38, R4, PT ;  /* 0x000000042600720c */ /* 0x000fe20003f06270 */
[----:B------:R-:W-:Y:S01]  /*2620*/  ULDC UR4, c[0x0][0x280] ;  /* 0x0000a00000047ab9 */ /* 0x000fe20000000800 */
[----:B------:R-:W-:Y:S01]  /*2630*/  ULDC UR12, c[0x0][0x29c] ;  /* 0x0000a700000c7ab9 */ /* 0x000fe20000000800 */
[----:B---3--:R-:W-:Y:S01]  /*2640*/  IMAD R33, R34, UR4, R17 ;  /* 0x0000000422217c24 */ /* 0x008fe2000f8e0211 */
[----:B------:R-:W-:Y:S01]  /*2650*/  ULDC UR5, c[0x0][0x288] ;  /* 0x0000a20000057ab9 */ /* 0x000fe20000000800 */
[----:B------:R-:W-:Y:S01]  /*2660*/  ULDC UR13, c[0x0][0x2a0] ;  /* 0x0000a800000d7ab9 */ /* 0x000fe20000000800 */
[----:B------:R-:W-:Y:S01]  /*2670*/  ULDC.64 UR10, c[0x0][0x248] ;  /* 0x00009200000a7ab9 */ /* 0x000fe20000000a00 */
[----:B------:R-:W-:Y:S01]  /*2680*/  ULDC.64 UR8, c[0x0][0x258] ;  /* 0x0000960000087ab9 */ /* 0x000fe20000000a00 */
[----:B------:R-:W-:Y:S01]  /*2690*/  ULDC.64 UR6, c[0x0][0x2b0] ;  /* 0x0000ac0000067ab9 */ /* 0x000fe20000000a00 */
[----:B------:R-:W-:Y:S01]  /*26a0*/  ULDC.64 UR14, c[0x0][0x2c8] ;  /* 0x0000b200000e7ab9 */ /* 0x000fe20000000a00 */
[----:B------:R-:W-:Y:S01]  /*26b0*/  BSSY B0, `(.L_x_320) ;  /* 0x0000288000007945 */ /* 0x000fe20003800000 */
[----:B------:R-:W-:-:S02]  /*26c0*/  IMAD.SHL.U32 R14, R11, 0x2, RZ ;  /* 0x000000020b0e7824 */ /* 0x000fc400078e00ff */
[----:B------:R-:W-:Y:S01]  /*26d0*/  IMAD R33, R33, 0x70, RZ ;  /* 0x0000007021217824 */ /* 0x000fe200078e02ff */
[----:B------:R-:W-:Y:S06]  /*26e0*/  @P0 BRA `(.L_x_321) ;  /* 0x0000002800100947 */ /* 0x000fec0003800000 */
[-C--:B------:R-:W-:Y:S01]  /*26f0*/  IABS R34, R39.reuse ;  /* 0x0000002700227213 */ /* 0x080fe20000000000 */
[----:B------:R-:W3:Y:S01]  /*2700*/  LDC R43, c[0x0][0x2c0] ;  /* 0x0000b000ff2b7b82 */ /* 0x000ee20000000800 */
[----:B------:R-:W-:Y:S01]  /*2710*/  ULDC UR4, c[0x0][0x288] ;  /* 0x0000a20000047ab9 */ /* 0x000fe20000000800 */
[-CC-:B------:R-:W-:Y:S01]  /*2720*/  IMAD R36, R36, R39.reuse, R14.reuse ;  /* 0x0000002724247224 */ /* 0x180fe200078e020e */
[----:B------:R-:W5:Y:S01]  /*2730*/  I2F.RP R15, R34 ;  /* 0x00000022000f7306 */ /* 0x000f620000209400 */
[----:B------:R-:W-:Y:S01]  /*2740*/  IMAD R11, R16, UR4, R17 ;  /* 0x00000004100b7c24 */ /* 0x000fe2000f8e0211 */
[----:B------:R-:W-:Y:S01]  /*2750*/  ULDC UR4, c[0x0][0x298] ;  /* 0x0000a60000047ab9 */ /* 0x000fe20000000800 */
[----:B------:R-:W-:Y:S01]  /*2760*/  IMAD R37, R33, R39, R14 ;  /* 0x0000002721257224 */ /* 0x000fe200078e020e */
[----:B------:R-:W-:Y:S01]  /*2770*/  SHF.R.S32.HI R40, RZ, 0x1f, R36 ;  /* 0x0000001fff287819 */ /* 0x000fe20000011424 */
[----:B------:R-:W1:Y:S01]  /*2780*/  LDC.64 R76, c[0x0][0x2e0] ;  /* 0x0000b800ff4c7b82 */ /* 0x000e620000000a00 */
[----:B------:R-:W-:-:S02]  /*2790*/  IMAD R11, R11, 0x70, R14 ;  /* 0x000000700b0b7824 */ /* 0x000fc400078e020e */
[----:B------:R-:W-:Y:S01]  /*27a0*/  IMAD R39, R39, 0x70, RZ ;  /* 0x0000007027277824 */ /* 0x000fe200078e02ff */
[----:B------:R-:W-:Y:S01]  /*27b0*/  SHF.R.S32.HI R41, RZ, 0x1f, R37 ;  /* 0x0000001fff297819 */ /* 0x000fe20000011425 */
[----:B------:R-:W-:Y:S01]  /*27c0*/  VIADD R42, R11, 0x8 ;  /* 0x000000080b2a7836 */ /* 0x000fe20000000000 */
[----:B-----5:R-:W2:Y:S01]  /*27d0*/  MUFU.RCP R15, R15 ;  /* 0x0000000f000f7308 */ /* 0x020ea20000001000 */
[----:B---3--:R-:W-:Y:S01]  /*27e0*/  IADD3 R43, R43, UR4, RZ ;  /* 0x000000042b2b7c10 */ /* 0x008fe2000fffe0ff */
[----:B-1----:R-:W-:Y:S01]  /*27f0*/  IMAD.WIDE R76, R11, 0x2, R76 ;  /* 0x000000020b4c7825 */ /* 0x002fe200078e024c */
[----:B--2---:R-:W-:-:S05]  /*2800*/  IADD3 R12, R15, 0xffffffe, RZ ;  /* 0x0ffffffe0f0c7810 */ /* 0x004fca0007ffe0ff */
[----:B------:R1:W2:Y:S02]  /*2810*/  F2I.FTZ.U32.TRUNC.NTZ R13, R12 ;  /* 0x0000000c000d7305 */ /* 0x0002a4000021f000 */
[----:B-1----:R-:W-:Y:S02]  /*2820*/  IMAD.MOV.U32 R12, RZ, RZ, RZ ;  /* 0x000000ffff0c7224 */ /* 0x002fe400078e00ff */
[----:B--2---:R-:W-:-:S04]  /*2830*/  IMAD.MOV R35, RZ, RZ, -R13 ;  /* 0x000000ffff237224 */ /* 0x004fc800078e0a0d */
[----:B------:R-:W-:-:S04]  /*2840*/  IMAD R35, R35, R34, RZ ;  /* 0x0000002223237224 */ /* 0x000fc800078e02ff */
[----:B------:R-:W-:-:S07]  /*2850*/  IMAD.HI.U32 R35, R13, R35, R12 ;  /* 0x000000230d237227 */ /* 0x000fce00078e000c */
.L_x_389:
[----:B-1----:R-:W1:Y:S01]  /*2860*/  LDC R11, c[0x0][0x284] ;  /* 0x0000a100ff0b7b82 */ /* 0x002e620000000800 */
[----:B------:R-:W-:-:S04]  /*2870*/  ISETP.NE.U32.AND P0, PT, RZ, UR6, PT ;  /* 0x00000006ff007c0c */ /* 0x000fc8000bf05070 */
[----:B------:R-:W-:-:S13]  /*2880*/  ISETP.NE.AND.EX P0, PT, RZ, UR7, PT, P0 ;  /* 0x00000007ff007c0c */ /* 0x000fda000bf05300 */
[----:B0-----:R-:W-:Y:S01]  /*2890*/  @P0 SHF.R.S32.HI R13, RZ, 0x1f, R38 ;  /* 0x0000001fff0d0819 */ /* 0x001fe20000011426 */
[----:B-1----:R-:W-:-:S05]  /*28a0*/  IMAD R79, R2, R11, RZ ;  /* 0x0000000b024f7224 */ /* 0x002fca00078e02ff */
[--C-:B------:R-:W-:Y:S02]  /*28b0*/  @P0 SHF.R.S32.HI R14, RZ, 0x1f, R79.reuse ;  /* 0x0000001fff0e0819 */ /* 0x100fe4000001144f */
[----:B------:R-:W-:-:S04]  /*28c0*/  @P0 IADD3 R12, P1, P3, R38, UR6, R79 ;  /* 0x00000006260c0c10 */ /* 0x000fc8000fb3e04f */
[----:B------:R-:W-:-:S06]  /*28d0*/  @P0 IADD3.X R13, R13, UR7, R14, P1, P3 ;  /* 0x000000070d0d0c10 */ /* 0x000fcc0008fe640e */
[----:B------:R1:W2:Y:S01]  /*28e0*/  @P0 LDG.E.U8 R13, desc[UR36][R12.64] ;  /* 0x000000240c0d0981 */ /* 0x0002a2000c1e1100 */
[----:B------:R-:W-:Y:S01]  /*28f0*/  IABS R78, R38 ;  /* 0x00000026004e7213 */ /* 0x000fe20000000000 */
[----:B------:R-:W-:Y:S01]  /*2900*/  BSSY B1, `(.L_x_322) ;  /* 0x0000033000017945 */ /* 0x000fe20003800000 */
[----:B------:R-:W-:Y:S02]  /*2910*/  IABS R80, R11 ;  /* 0x0000000b00507213 */ /* 0x000fe40000000000 */
[----:B------:R-:W-:Y:S01]  /*2920*/  ISETP.GE.AND P3, PT, R38, RZ, PT ;  /* 0x000000ff2600720c */ /* 0x000fe20003f66270 */
[----:B------:R-:W-:Y:S01]  /*2930*/  IMAD.HI.U32 R14, R35, R78, RZ ;  /* 0x0000004e230e7227 */ /* 0x000fe200078e00ff */
[----:B------:R-:W-:-:S03]  /*2940*/  ISETP.NE.AND P4, PT, R11, RZ, PT ;  /* 0x000000ff0b00720c */ /* 0x000fc60003f85270 */
[----:B------:R-:W-:-:S04]  /*2950*/  IMAD.MOV R15, RZ, RZ, -R14 ;  /* 0x000000ffff0f7224 */ /* 0x000fc800078e0a0e */
[----:B------:R-:W-:-:S05]  /*2960*/  IMAD R15, R80, R15, R78 ;  /* 0x0000000f500f7224 */ /* 0x000fca00078e024e */
[----:B------:R-:W-:-:S13]  /*2970*/  ISETP.GT.U32.AND P1, PT, R34, R15, PT ;  /* 0x0000000f2200720c */ /* 0x000fda0003f24070 */
[----:B------:R-:W-:-:S04]  /*2980*/  @!P1 IADD3 R15, R15, -R80, RZ ;  /* 0x800000500f0f9210 */ /* 0x000fc80007ffe0ff */
[----:B------:R-:W-:-:S13]  /*2990*/  ISETP.GT.U32.AND P1, PT, R34, R15, PT ;  /* 0x0000000f2200720c */ /* 0x000fda0003f24070 */
[----:B------:R-:W-:-:S04]  /*29a0*/  @!P1 IMAD.IADD R15, R15, 0x1, -R80 ;  /* 0x000000010f0f9824 */ /* 0x000fc800078e0a50 */
[----:B-1----:R-:W-:-:S05]  /*29b0*/  IMAD.MOV.U32 R12, RZ, RZ, R15 ;  /* 0x000000ffff0c7224 */ /* 0x002fca00078e000f */
[----:B------:R-:W-:Y:S02]  /*29c0*/  @!P3 IADD3 R12, -R12, RZ, RZ ;  /* 0x000000ff0c0cb210 */ /* 0x000fe40007ffe1ff */
[----:B------:R-:W-:-:S04]  /*29d0*/  @!P4 LOP3.LUT R12, RZ, R11, RZ, 0x33, !PT ;  /* 0x0000000bff0cc212 */ /* 0x000fc800078e33ff */
[----:B------:R-:W-:Y:S02]  /*29e0*/  SHF.R.S32.HI R14, RZ, 0x1f, R12 ;  /* 0x0000001fff0e7819 */ /* 0x000fe4000001140c */
[----:B------:R-:W-:-:S04]  /*29f0*/  IADD3 R15, P1, R12, R79, RZ ;  /* 0x0000004f0c0f7210 */ /* 0x000fc80007f3e0ff */
[----:B------:R-:W-:Y:S02]  /*2a00*/  LEA.HI.X.SX32 R14, R79, R14, 0x1, P1 ;  /* 0x0000000e4f0e7211 */ /* 0x000fe400008f0eff */
[----:B------:R-:W-:Y:S02]  /*2a10*/  ISETP.GE.AND P1, PT, R38, UR41, PT ;  /* 0x0000002926007c0c */ /* 0x000fe4000bf26270 */
[----:B------:R-:W-:-:S04]  /*2a20*/  LEA R78, P3, R15, UR8, 0x2 ;  /* 0x000000080f4e7c11 */ /* 0x000fc8000f8610ff */
[----:B------:R-:W-:Y:S02]  /*2a30*/  LEA.HI.X R79, R15, UR9, R14, 0x2, P3 ;  /* 0x000000090f4f7c11 */ /* 0x000fe400098f140e */
[----:B--2---:R-:W-:-:S05]  /*2a40*/  ISETP.NE.AND P0, PT, R13, RZ, P0 ;  /* 0x000000ff0d00720c */ /* 0x004fca0000705270 */
[----:B------:R-:W-:Y:S08]  /*2a50*/  @P1 BRA `(.L_x_323) ;  /* 0x0000000000741947 */ /* 0x000ff00003800000 */
[----:B------:R-:W-:Y:S01]  /*2a60*/  IMAD.SHL.U32 R81, R12, 0x8, RZ ;  /* 0x000000080c517824 */ /* 0x000fe200078e00ff */
[----:B------:R-:W-:Y:S01]  /*2a70*/  BSSY B2, `(.L_x_324) ;  /* 0x000000d000027945 */ /* 0x000fe20003800000 */
[----:B------:R-:W-:-:S03]  /*2a80*/  IMAD.MOV.U32 R44, RZ, RZ, RZ ;  /* 0x000000ffff2c7224 */ /* 0x000fc600078e00ff */
[----:B------:R-:W-:-:S13]  /*2a90*/  ISETP.GE.AND P2, PT, R81, R39, PT ;  /* 0x000000275100720c */ /* 0x000fda0003f46270 */
[----:B------:R-:W-:Y:S05]  /*2aa0*/  @P2 BRA `(.L_x_325) ;  /* 0x0000000000242947 */ /* 0x000fea0003800000 */
[----:B------:R-:W2:Y:S02]  /*2ab0*/  LDG.E R13, desc[UR36][R78.64] ;  /* 0x000000244e0d7981 */ /* 0x000ea4000c1e1900 */
[----:B--2---:R-:W-:-:S04]  /*2ac0*/  IMAD R13, R13, UR5, RZ ;  /* 0x000000050d0d7c24 */ /* 0x004fc8000f8e02ff */
[----:B------:R-:W-:-:S04]  /*2ad0*/  IMAD R14, R13, 0x70, RZ ;  /* 0x000000700d0e7824 */ /* 0x000fc800078e02ff */
[----:B------:R-:W-:-:S05]  /*2ae0*/  IMAD R14, R14, R11, R81 ;  /* 0x0000000b0e0e7224 */ /* 0x000fca00078e0251 */
[----:B------:R-:W-:-:S04]  /*2af0*/  IADD3 R13, P2, R37, R14, RZ ;  /* 0x0000000e250d7210 */ /* 0x000fc80007f5e0ff */
[----:B------:R-:W-:Y:S02]  /*2b00*/  LEA.HI.X.SX32 R44, R14, R41, 0x1, P2 ;  /* 0x000000290e2c7211 */ /* 0x000fe400010f0eff */
[----:B------:R-:W-:-:S04]  /*2b10*/  LEA R14, P2, R13, UR10, 0x1 ;  /* 0x0000000a0d0e7c11 */ /* 0x000fc8000f8408ff */
[----:B------:R-:W-:-:S05]  /*2b20*/  LEA.HI.X R15, R13, UR11, R44, 0x1, P2 ;  /* 0x0000000b0d0f7c11 */ /* 0x000fca00090f0c2c */
[----:B------:R1:W5:Y:S04]  /*2b30*/  LDG.E R44, desc[UR36][R14.64] ;  /* 0x000000240e2c7981 */ /* 0x000368000c1e1900 */
.L_x_325:
[----:B------:R-:W-:Y:S05]  /*2b40*/  BSYNC B2 ;  /* 0x0000000000027941 */ /* 0x000fea0003800000 */
.L_x_324:
[----:B------:R-:W-:-:S06]  /*2b50*/  UISETP.NE.AND UP0, UPT, UR12, URZ, UPT ;  /* 0x0000003f0c00728c */ /* 0x000fcc000bf05270 */
[----:B------:R-:W-:-:S13]  /*2b60*/  PLOP3.LUT P2, PT, PT, PT, UP0, 0x80, 0x0 ;  /* 0x000000000000781c */ /* 0x000fda0003f4f008 */
[----:B------:R-:W-:Y:S05]  /*2b70*/  @P2 BRA `(.L_x_323) ;  /* 0x00000000002c2947 */ /* 0x000fea0003800000 */
[----:B------:R-:W-:-:S13]  /*2b80*/  ISETP.NE.AND P5, PT, R24, RZ, PT ;  /* 0x000000ff1800720c */ /* 0x000fda0003fa5270 */
[----:B------:R-:W2:Y:S01]  /*2b90*/  @P5 LDG.E R13, desc[UR36][R76.64] ;  /* 0x000000244c0d5981 */ /* 0x000ea2000c1e1900 */
[----:B------:R-:W-:Y:S01]  /*2ba0*/  ISETP.GE.AND P3, PT, R81, R39, PT ;  /* 0x000000275100720c */ /* 0x000fe20003f66270 */
[----:B-----5:R-:W-:-:S12]  /*2bb0*/  HFMA2.MMA R44, R44, 1, 1, R5 ;  /* 0x3c003c002c2c7835 */ /* 0x020fd80000000005 */
[----:B-1----:R-:W1:Y:S01]  /*2bc0*/  @!P3 LDC.64 R14, c[0x0][0x248] ;  /* 0x00009200ff0ebb82 */ /* 0x002e620000000a00 */
[----:B------:R-:W-:-:S04]  /*2bd0*/  @!P3 IADD3 R80, P4, R36, R81, RZ ;  /* 0x000000512450b210 */ /* 0x000fc80007f9e0ff */
[----:B------:R-:W-:Y:S02]  /*2be0*/  @!P3 LEA.HI.X.SX32 R81, R81, R40, 0x1, P4 ;  /* 0x000000285151b211 */ /* 0x000fe400020f0eff */
[----:B-1----:R-:W-:-:S04]  /*2bf0*/  @!P3 LEA R14, P4, R80, R14, 0x1 ;  /* 0x0000000e500eb211 */ /* 0x002fc800078808ff */
[----:B------:R-:W-:Y:S01]  /*2c00*/  @!P3 LEA.HI.X R15, R80, R15, R81, 0x1, P4 ;  /* 0x0000000f500fb211 */ /* 0x000fe200020f0c51 */
[----:B--2---:R-:W-:-:S05]  /*2c10*/  @P5 HMUL2 R44, R44, R13 ;  /* 0x0000000d2c2c5232 */ /* 0x004fca0000000000 */
[----:B------:R2:W-:Y:S03]  /*2c20*/  @!P3 STG.E desc[UR36][R14.64], R44 ;  /* 0x0000002c0e00b986 */ /* 0x0005e6000c101924 */
.L_x_323:
[----:B------:R-:W-:Y:S05]  /*2c30*/  BSYNC B1 ;  /* 0x0000000000017941 */ /* 0x000fea0003800000 */
.L_x_322:
[----:B------:R-:W3:Y:S01]  /*2c40*/  LDC.64 R80, c[0x0][0x2e0] ;  /* 0x0000b800ff507b82 */ /* 0x000ee20000000a00 */
[----:B------:R-:W-:Y:S01]  /*2c50*/  BSSY B1, `(.L_x_326) ;  /* 0x0000020000017945 */ /* 0x000fe20003800000 */
[----:B---3--:R-:W-:-:S03]  /*2c60*/  IMAD.WIDE R80, R42, 0x2, R80 ;  /* 0x000000022a507825 */ /* 0x008fc600078e0250 */
[----:B------:R-:W-:Y:S05]  /*2c70*/  @P1 BRA `(.L_x_327) ;  /* 0x0000000000741947 */ /* 0x000fea0003800000 */
[----:B------:R-:W-:Y:S01]  /*2c80*/  IADD3 R13, R12, R11, RZ ;  /* 0x0000000b0c0d7210 */ /* 0x000fe20007ffe0ff */
[----:B------:R-:W-:Y:S01]  /*2c90*/  BSSY B2, `(.L_x_328) ;  /* 0x000000e000027945 */ /* 0x000fe20003800000 */
[----:B------:R-:W-:-:S03]  /*2ca0*/  IMAD.MOV.U32 R45, RZ, RZ, RZ ;  /* 0x000000ffff2d7224 */ /* 0x000fc600078e00ff */
[----:B------:R-:W-:-:S05]  /*2cb0*/  IMAD.SHL.U32 R13, R13, 0x8, RZ ;  /* 0x000000080d0d7824 */ /* 0x000fca00078e00ff */
[----:B------:R-:W-:-:S13]  /*2cc0*/  ISETP.GE.AND P3, PT, R13, R39, PT ;  /* 0x000000270d00720c */ /* 0x000fda0003f66270 */
[----:B------:R-:W-:Y:S05]  /*2cd0*/  @P3 BRA `(.L_x_329) ;  /* 0x0000000000243947 */ /* 0x000fea0003800000 */
[----:B-12---:R-:W2:Y:S02]  /*2ce0*/  LDG.E R14, desc[UR36][R78.64] ;  /* 0x000000244e0e7981 */ /* 0x006ea4000c1e1900 */
        /* <DEDUP_REMOVED lines=8> */
.L_x_329:
[----:B------:R-:W-:Y:S05]  /*2d70*/  BSYNC B2 ;  /* 0x0000000000027941 */ /* 0x000fea0003800000 */
.L_x_328:
[----:B------:R-:W-:-:S06]  /*2d80*/  UISETP.NE.AND UP0, UPT, UR12, URZ, UPT ;  /* 0x0000003f0c00728c */ /* 0x000fcc000bf05270 */
[----:B------:R-:W-:-:S13]  /*2d90*/  PLOP3.LUT P2, PT, PT, PT, UP0, 0x80, 0x0 ;  /* 0x000000000000781c */ /* 0x000fda0003f4f008 */
[----:B------:R-:W-:Y:S05]  /*2da0*/  @P2 BRA `(.L_x_327) ;  /* 0x0000000000282947 */ /* 0x000fea0003800000 */
[----:B------:R-:W-:Y:S01]  /*2db0*/  ISETP.NE.AND P5, PT, R24, RZ, PT ;  /* 0x000000ff1800720c */ /* 0x000fe20003fa5270 */
[----:B-123--:R-:W1:-:S12]  /*2dc0*/  @!P3 LDC.64 R14, c[0x0][0x248] ;  /* 0x00009200ff0ebb82 */ /* 0x00ee580000000a00 */
[----:B------:R-:W2:Y:S01]  /*2dd0*/  @P5 LDG.E R82, desc[UR36][R80.64] ;  /* 0x0000002450525981 */ /* 0x000ea2000c1e1900 */
[----:B------:R-:W-:Y:S01]  /*2de0*/  @!P3 IADD3 R83, P4, R36, R13, RZ ;  /* 0x0000000d2453b210 */ /* 0x000fe20007f9e0ff */
[----:B-----5:R-:W-:-:S03]  /*2df0*/  HADD2 R45, R45, R6 ;  /* 0x000000062d2d7230 */ /* 0x020fc60000000000 */
[----:B------:R-:W-:Y:S02]  /*2e00*/  @!P3 LEA.HI.X.SX32 R84, R13, R40, 0x1, P4 ;  /* 0x000000280d54b211 */ /* 0x000fe400020f0eff */
[----:B-1----:R-:W-:-:S04]  /*2e10*/  @!P3 LEA R14, P4, R83, R14, 0x1 ;  /* 0x0000000e530eb211 */ /* 0x002fc800078808ff */
[----:B------:R-:W-:Y:S01]  /*2e20*/  @!P3 LEA.HI.X R15, R83, R15, R84, 0x1, P4 ;  /* 0x0000000f530fb211 */ /* 0x000fe200020f0c54 */
[----:B--2---:R-:W-:-:S07]  /*2e30*/  @P5 HFMA2.MMA R45, R45, R82, -RZ ;  /* 0x000000522d2d5235 */ /* 0x004fce00001000ff */
[----:B------:R1:W-:Y:S04]  /*2e40*/  @!P3 STG.E desc[UR36][R14.64], R45 ;  /* 0x0000002d0e00b986 */ /* 0x0003e8000c101924 */
.L_x_327:
[----:B------:R-:W-:Y:S05]  /*2e50*/  BSYNC B1 ;  /* 0x0000000000017941 */ /* 0x000fea0003800000 */
.L_x_326:
[----:B------:R-:W-:Y:S04]  /*2e60*/  BSSY B1, `(.L_x_330) ;  /* 0x0000020000017945 */ /* 0x000fe80003800000 */
[----:B------:R-:W-:Y:S05]  /*2e70*/  @P1 BRA `(.L_x_331) ;  /* 0x0000000000781947 */ /* 0x000fea0003800000 */
[----:B------:R-:W-:Y:S01]  /*2e80*/  LEA R13, R11, R12, 0x1 ;  /* 0x0000000c0b0d7211 */ /* 0x000fe200078e08ff */
[----:B------:R-:W-:Y:S01]  /*2e90*/  BSSY B2, `(.L_x_332) ;  /* 0x000000e000027945 */ /* 0x000fe20003800000 */
[----:B------:R-:W-:-:S03]  /*2ea0*/  IMAD.MOV.U32 R46, RZ, RZ, RZ ;  /* 0x000000ffff2e7224 */ /* 0x000fc600078e00ff */
[----:B------:R-:W-:-:S05]  /*2eb0*/  IMAD.SHL.U32 R83, R13, 0x8, RZ ;  /* 0x000000080d537824 */ /* 0x000fca00078e00ff */
[----:B------:R-:W-:-:S13]  /*2ec0*/  ISETP.GE.AND P2, PT, R83, R39, PT ;  /* 0x000000275300720c */ /* 0x000fda0003f46270 */
[----:B------:R-:W-:Y:S05]  /*2ed0*/  @P2 BRA `(.L_x_333) ;  /* 0x0000000000242947 */ /* 0x000fea0003800000 */
[----:B------:R-:W2:Y:S02]  /*2ee0*/  LDG.E R13, desc[UR36][R78.64] ;  /* 0x000000244e0d7981 */ /* 0x000ea4000c1e1900 */
[----:B--2---:R-:W-:-:S04]  /*2ef0*/  IMAD R13, R13, UR5, RZ ;  /* 0x000000050d0d7c24 */ /* 0x004fc8000f8e02ff */
[----:B-1-3--:R-:W-:-:S04]  /*2f00*/  IMAD R14, R13, 0x70, RZ ;  /* 0x000000700d0e7824 */ /* 0x00afc800078e02ff */
[----:B------:R-:W-:-:S05]  /*2f10*/  IMAD R14, R14, R11, R83 ;  /* 0x0000000b0e0e7224 */ /* 0x000fca00078e0253 */
[----:B------:R-:W-:-:S04]  /*2f20*/  IADD3 R13, P2, R37, R14, RZ ;  /* 0x0000000e250d7210 */ /* 0x000fc80007f5e0ff */
[----:B------:R-:W-:Y:S02]  /*2f30*/  LEA.HI.X.SX32 R46, R14, R41, 0x1, P2 ;  /* 0x000000290e2e7211 */ /* 0x000fe400010f0eff */
[----:B------:R-:W-:-:S04]  /*2f40*/  LEA R14, P2, R13, UR10, 0x1 ;  /* 0x0000000a0d0e7c11 */ /* 0x000fc8000f8408ff */
[----:B------:R-:W-:-:S05]  /*2f50*/  LEA.HI.X R15, R13, UR11, R46, 0x1, P2 ;  /* 0x0000000b0d0f7c11 */ /* 0x000fca00090f0c2e */
[----:B------:R1:W5:Y:S04]  /*2f60*/  LDG.E R46, desc[UR36][R14.64] ;  /* 0x000000240e2e7981 */ /* 0x000368000c1e1900 */
.L_x_333:
[----:B------:R-:W-:Y:S05]  /*2f70*/  BSYNC B2 ;  /* 0x0000000000027941 */ /* 0x000fea0003800000 */
.L_x_332:
[----:B------:R-:W-:-:S06]  /*2f80*/  UISETP.NE.AND UP0, UPT, UR12, URZ, UPT ;  /* 0x0000003f0c00728c */ /* 0x000fcc000bf05270 */
[----:B------:R-:W-:-:S13]  /*2f90*/  PLOP3.LUT P2, PT, PT, PT, UP0, 0x80, 0x0 ;  /* 0x000000000000781c */ /* 0x000fda0003f4f008 */
[----:B------:R-:W-:Y:S05]  /*2fa0*/  @P2 BRA `(.L_x_331) ;  /* 0x00000000002c2947 */ /* 0x000fea0003800000 */
[----:B------:R-:W-:-:S13]  /*2fb0*/  ISETP.NE.AND P5, PT, R24, RZ, PT ;  /* 0x000000ff1800720c */ /* 0x000fda0003fa5270 */
[----:B------:R-:W4:Y:S01]  /*2fc0*/  @P5 LDG.E R13, desc[UR36][R80.64+0x10] ;  /* 0x00001024500d5981 */ /* 0x000f22000c1e1900 */
[----:B------:R-:W-:Y:S01]  /*2fd0*/  ISETP.GE.AND P3, PT, R83, R39, PT ;  /* 0x000000275300720c */ /* 0x000fe20003f66270 */
[----:B-----5:R-:W-:-:S12]  /*2fe0*/  HADD2 R46, R46, R7 ;  /* 0x000000072e2e7230 */ /* 0x020fd80000000000 */
[----:B-123--:R-:W1:Y:S01]  /*2ff0*/  @!P3 LDC.64 R14, c[0x0][0x248] ;  /* 0x00009200ff0ebb82 */ /* 0x00ee620000000a00 */
[----:B------:R-:W-:-:S04]  /*3000*/  @!P3 IADD3 R82, P4, R36, R83, RZ ;  /* 0x000000532452b210 */ /* 0x000fc80007f9e0ff */
[----:B------:R-:W-:Y:S02]  /*3010*/  @!P3 LEA.HI.X.SX32 R83, R83, R40, 0x1, P4 ;  /* 0x000000285353b211 */ /* 0x000fe400020f0eff */
[----:B-1----:R-:W-:-:S04]  /*3020*/  @!P3 LEA R14, P4, R82, R14, 0x1 ;  /* 0x0000000e520eb211 */ /* 0x002fc800078808ff */
[----:B------:R-:W-:Y:S01]  /*3030*/  @!P3 LEA.HI.X R15, R82, R15, R83, 0x1, P4 ;  /* 0x0000000f520fb211 */ /* 0x000fe200020f0c53 */
[----:B----4-:R-:W-:-:S05]  /*3040*/  @P5 HMUL2 R46, R46, R13 ;  /* 0x0000000d2e2e5232 */ /* 0x010fca0000000000 */
[----:B------:R1:W-:Y:S03]  /*3050*/  @!P3 STG.E desc[UR36][R14.64], R46 ;  /* 0x0000002e0e00b986 */ /* 0x0003e6000c101924 */
.L_x_331:
[----:B------:R-:W-:Y:S05]  /*3060*/  BSYNC B1 ;  /* 0x0000000000017941 */ /* 0x000fea0003800000 */
.L_x_330:
[----:B------:R-:W-:Y:S04]  /*3070*/  BSSY B1, `(.L_x_334) ;  /* 0x0000020000017945 */ /* 0x000fe80003800000 */
[----:B------:R-:W-:Y:S05]  /*3080*/  @P1 BRA `(.L_x_335) ;  /* 0x0000000000781947 */ /* 0x000fea0003800000 */
[----:B------:R-:W-:Y:S01]  /*3090*/  IMAD R13, R11, 0x3, R12 ;  /* 0x000000030b0d7824 */ /* 0x000fe200078e020c */
[----:B------:R-:W-:Y:S01]  /*30a0*/  BSSY B2, `(.L_x_336) ;  /* 0x000000e000027945 */ /* 0x000fe20003800000 */
[----:B------:R-:W-:-:S03]  /*30b0*/  IMAD.MOV.U32 R47, RZ, RZ, RZ ;  /* 0x000000ffff2f7224 */ /* 0x000fc600078e00ff */
[----:B------:R-:W-:-:S04]  /*30c0*/  SHF.L.U32 R84, R13, 0x3, RZ ;  /* 0x000000030d547819 */ /* 0x000fc800000006ff */
        /* <DEDUP_REMOVED lines=11> */
.L_x_337:
[----:B------:R-:W-:Y:S05]  /*3180*/  BSYNC B2 ;  /* 0x0000000000027941 */ /* 0x000fea0003800000 */
.L_x_336:
[----:B------:R-:W-:-:S06]  /*3190*/  UISETP.NE.AND UP0, UPT, UR12, URZ, UPT ;  /* 0x0000003f0c00728c */ /* 0x000fcc000bf05270 */
[----:B------:R-:W-:-:S13]  /*31a0*/  PLOP3.LUT P2, PT, PT, PT, UP0, 0x80, 0x0 ;  /* 0x000000000000781c */ /* 0x000fda0003f4f008 */
[----:B------:R-:W-:Y:S05]  /*31b0*/  @P2 BRA `(.L_x_335) ;  /* 0x00000000002c2947 */ /* 0x000fea0003800000 */
[----:B------:R-:W-:-:S13]  /*31c0*/  ISETP.NE.AND P5, PT, R24, RZ, PT ;  /* 0x000000ff1800720c */ /* 0x000fda0003fa5270 */
[----:B------:R-:W4:Y:S01]  /*31d0*/  @P5 LDG.E R82, desc[UR36][R80.64+0x20] ;  /* 0x0000202450525981 */ /* 0x000f22000c1e1900 */
[----:B------:R-:W-:Y:S01]  /*31e0*/  ISETP.GE.AND P3, PT, R84, R39, PT ;  /* 0x000000275400720c */ /* 0x000fe20003f66270 */
[----:B-----5:R-:W-:-:S12]  /*31f0*/  HFMA2.MMA R47, R47, 1, 1, R8 ;  /* 0x3c003c002f2f7835 */ /* 0x020fd80000000008 */
[----:B-123--:R-:W1:Y:S01]  /*3200*/  @!P3 LDC.64 R14, c[0x0][0x248] ;  /* 0x00009200ff0ebb82 */ /* 0x00ee620000000a00 */
[----:B------:R-:W-:-:S04]  /*3210*/  @!P3 IADD3 R13, P4, R36, R84, RZ ;  /* 0x00000054240db210 */ /* 0x000fc80007f9e0ff */
[----:B------:R-:W-:Y:S02]  /*3220*/  @!P3 LEA.HI.X.SX32 R84, R84, R40, 0x1, P4 ;  /* 0x000000285454b211 */ /* 0x000fe400020f0eff */
[----:B-1----:R-:W-:-:S04]  /*3230*/  @!P3 LEA R14, P4, R13, R14, 0x1 ;  /* 0x0000000e0d0eb211 */ /* 0x002fc800078808ff */
[----:B------:R-:W-:Y:S01]  /*3240*/  @!P3 LEA.HI.X R15, R13, R15, R84, 0x1, P4 ;  /* 0x0000000f0d0fb211 */ /* 0x000fe200020f0c54 */
[----:B----4-:R-:W-:-:S05]  /*3250*/  @P5 HMUL2 R47, R47, R82 ;  /* 0x000000522f2f5232 */ /* 0x010fca0000000000 */
[----:B------:R1:W-:Y:S03]  /*3260*/  @!P3 STG.E desc[UR36][R14.64], R47 ;  /* 0x0000002f0e00b986 */ /* 0x0003e6000c101924 */
.L_x_335:
[----:B------:R-:W-:Y:S05]  /*3270*/  BSYNC B1 ;  /* 0x0000000000017941 */ /* 0x000fea0003800000 */
.L_x_334:
        /* <DEDUP_REMOVED lines=17> */
.L_x_341:
[----:B------:R-:W-:Y:S05]  /*3390*/  BSYNC B2 ;  /* 0x0000000000027941 */ /* 0x000fea0003800000 */
.L_x_340:
[----:B------:R-:W-:-:S06]  /*33a0*/  UISETP.NE.AND UP0, UPT, UR12, URZ, UPT ;  /* 0x0000003f0c00728c */ /* 0x000fcc000bf05270 */
[----:B------:R-:W-:-:S13]  /*33b0*/  PLOP3.LUT P2, PT, PT, PT, UP0, 0x80, 0x0 ;  /* 0x000000000000781c */ /* 0x000fda0003f4f008 */
[----:B------:R-:W-:Y:S05]  /*33c0*/  @P2 BRA `(.L_x_339) ;  /* 0x00000000002c2947 */ /* 0x000fea0003800000 */
[----:B------:R-:W-:-:S13]  /*33d0*/  ISETP.NE.AND P5, PT, R24, RZ, PT ;  /* 0x000000ff1800720c */ /* 0x000fda0003fa5270 */
[----:B------:R-:W4:Y:S01]  /*33e0*/  @P5 LDG.E R13, desc[UR36][R80.64+0x30] ;  /* 0x00003024500d5981 */ /* 0x000f22000c1e1900 */
[----:B------:R-:W-:Y:S01]  /*33f0*/  ISETP.GE.AND P3, PT, R83, R39, PT ;  /* 0x000000275300720c */ /* 0x000fe20003f66270 */
[----:B0----5:R-:W-:-:S12]  /*3400*/  HADD2 R48, R48, R9 ;  /* 0x0000000930307230 */ /* 0x021fd80000000000 */
[----:B-123--:R-:W0:Y:S01]  /*3410*/  @!P3 LDC.64 R14, c[0x0][0x248] ;  /* 0x00009200ff0ebb82 */ /* 0x00ee220000000a00 */
[----:B------:R-:W-:-:S04]  /*3420*/  @!P3 IADD3 R82, P4, R36, R83, RZ ;  /* 0x000000532452b210 */ /* 0x000fc80007f9e0ff */
[----:B------:R-:W-:Y:S02]  /*3430*/  @!P3 LEA.HI.X.SX32 R83, R83, R40, 0x1, P4 ;  /* 0x000000285353b211 */ /* 0x000fe400020f0eff */
[----:B0-----:R-:W-:-:S04]  /*3440*/  @!P3 LEA R14, P4, R82, R14, 0x1 ;  /* 0x0000000e520eb211 */ /* 0x001fc800078808ff */
[----:B------:R-:W-:Y:S01]  /*3450*/  @!P3 LEA.HI.X R15, R82, R15, R83, 0x1, P4 ;  /* 0x0000000f520fb211 */ /* 0x000fe200020f0c53 */
[----:B----4-:R-:W-:-:S07]  /*3460*/  @P5 HFMA2.MMA R48, R48, R13, -RZ ;  /* 0x0000000d30305235 */ /* 0x010fce00001000ff */
[----:B------:R0:W-:Y:S04]  /*3470*/  @!P3 STG.E desc[UR36][R14.64], R48 ;  /* 0x000000300e00b986 */ /* 0x0001e8000c101924 */
.L_x_339:
[----:B------:R-:W-:Y:S05]  /*3480*/  BSYNC B1 ;  /* 0x0000000000017941 */ /* 0x000fea0003800000 */
.L_x_338:
[----:B------:R-:W-:Y:S04]  /*3490*/  BSSY B1, `(.L_x_342) ;  /* 0x0000020000017945 */ /* 0x000fe80003800000 */
[----:B------:R-:W-:Y:S05]  /*34a0*/  @P1 BRA `(.L_x_343) ;  /* 0x0000000000781947 */ /* 0x000fea0003800000 */
[----:B------:R-:W-:Y:S01]  /*34b0*/  IMAD R13, R11, 0x5, R12 ;  /* 0x000000050b0d7824 */ /* 0x000fe200078e020c */
[----:B------:R-:W-:Y:S01]  /*34c0*/  BSSY B2, `(.L_x_344) ;  /* 0x000000e000027945 */ /* 0x000fe20003800000 */
[----:B------:R-:W-:Y:S02]  /*34d0*/  MOV R49, RZ ;  /* 0x000000ff00317202 */ /* 0x000fe40000000f00 */
[----:B------:R-:W-:-:S05]  /*34e0*/  IMAD.SHL.U32 R84, R13, 0x8, RZ ;  /* 0x000000080d547824 */ /* 0x000fca00078e00ff */
[----:B------:R-:W-:-:S13]  /*34f0*/  ISETP.GE.AND P2, PT, R84, R39, PT ;  /* 0x000000275400720c */ /* 0x000fda0003f46270 */
[----:B------:R-:W-:Y:S05]  /*3500*/  @P2 BRA `(.L_x_345) ;  /* 0x0000000000242947 */ /* 0x000fea0003800000 */
[----:B------:R-:W2:Y:S02]  /*3510*/  LDG.E R13, desc[UR36][R78.64] ;  /* 0x000000244e0d7981 */ /* 0x000ea4000c1e1900 */
[----:B--2---:R-:W-:-:S04]  /*3520*/  IMAD R13, R13, UR5, RZ ;  /* 0x000000050d0d7c24 */ /* 0x004fc8000f8e02ff */
[----:B01-3--:R-:W-:-:S04]  /*3530*/  IMAD R14, R13, 0x70, RZ ;  /* 0x000000700d0e7824 */ /* 0x00bfc800078e02ff */
[----:B------:R-:W-:-:S05]  /*3540*/  IMAD R14, R14, R11, R84 ;  /* 0x0000000b0e0e7224 */ /* 0x000fca00078e0254 */
[----:B------:R-:W-:-:S04]  /*3550*/  IADD3 R13, P2, R37, R14, RZ ;  /* 0x0000000e250d7210 */ /* 0x000fc80007f5e0ff */
[----:B------:R-:W-:Y:S02]  /*3560*/  LEA.HI.X.SX32 R82, R14, R41, 0x1, P2 ;  /* 0x000000290e527211 */ /* 0x000fe400010f0eff */
[----:B------:R-:W-:-:S04]  /*3570*/  LEA R14, P2, R13, UR10, 0x1 ;  /* 0x0000000a0d0e7c11 */ /* 0x000fc8000f8408ff */
[----:B------:R-:W-:-:S05]  /*3580*/  LEA.HI.X R15, R13, UR11, R82, 0x1, P2 ;  /* 0x0000000b0d0f7c11 */ /* 0x000fca00090f0c52 */
[----:B------:R0:W5:Y:S04]  /*3590*/  LDG.E R49, desc[UR36][R14.64] ;  /* 0x000000240e317981 */ /* 0x000168000c1e1900 */
.L_x_345:
[----:B------:R-:W-:Y:S05]  /*35a0*/  BSYNC B2 ;  /* 0x0000000000027941 */ /* 0x000fea0003800000 */
.L_x_344:
        /* <DEDUP_REMOVED lines=12> */
[----:B----4-:R-:W-:-:S05]  /*3670*/  @P5 HMUL2 R49, R49, R82 ;  /* 0x0000005231315232 */ /* 0x010fca0000000000 */
[----:B------:R0:W-:Y:S03]  /*3680*/  @!P3 STG.E desc[UR36][R14.64], R49 ;  /* 0x000000310e00b986 */ /* 0x0001e6000c101924 */
.L_x_343:
[----:B------:R-:W-:Y:S05]  /*3690*/  BSYNC B1 ;  /* 0x0000000000017941 */ /* 0x000fea0003800000 */
.L_x_342:
[----:B------:R-:W-:Y:S04]  /*36a0*/  BSSY B1, `(.L_x_346) ;  /* 0x0000020000017945 */ /* 0x000fe80003800000 */
[----:B------:R-:W-:Y:S05]  /*36b0*/  @P1 BRA `(.L_x_347) ;  /* 0x0000000000781947 */ /* 0x000fea0003800000 */
[----:B------:R-:W-:Y:S01]  /*36c0*/  IMAD R13, R11, 0x6, R12 ;  /* 0x000000060b0d7824 */ /* 0x000fe200078e020c */
[----:B------:R-:W-:Y:S01]  /*36d0*/  BSSY B2, `(.L_x_348) ;  /* 0x000000e000027945 */ /* 0x000fe20003800000 */
[----:B------:R-:W-:Y:S02]  /*36e0*/  IMAD.MOV.U32 R51, RZ, RZ, RZ ;  /* 0x000000ffff337224 */ /* 0x000fe400078e00ff */
        /* <DEDUP_REMOVED lines=12> */
.L_x_349:
[----:B------:R-:W-:Y:S05]  /*37b0*/  BSYNC B2 ;  /* 0x0000000000027941 */ /* 0x000fea0003800000 */
.L_x_348:
[----:B------:R-:W-:-:S06]  /*37c0*/  UISETP.NE.AND UP0, UPT, UR12, URZ, UPT ;  /* 0x0000003f0c00728c */ /* 0x000fcc000bf05270 */
[----:B------:R-:W-:-:S13]  /*37d0*/  PLOP3.LUT P2, PT, PT, PT, UP0, 0x80, 0x0 ;  /* 0x000000000000781c */ /* 0x000fda0003f4f008 */
[----:B------:R-:W-:Y:S05]  /*37e0*/  @P2 BRA `(.L_x_347) ;  /* 0x00000000002c2947 */ /* 0x000fea0003800000 */
[----:B------:R-:W-:-:S13]  /*37f0*/  ISETP.NE.AND P5, PT, R24, RZ, PT ;  /* 0x000000ff1800720c */ /* 0x000fda0003fa5270 */
[----:B------:R-:W4:Y:S01]  /*3800*/  @P5 LDG.E R82, desc[UR36][R80.64+0x50] ;  /* 0x0000502450525981 */ /* 0x000f22000c1e1900 */
[----:B------:R-:W-:Y:S01]  /*3810*/  ISETP.GE.AND P3, PT, R84, R39, PT ;  /* 0x000000275400720c */ /* 0x000fe20003f66270 */
[----:B0----5:R-:W-:-:S12]  /*3820*/  HFMA2.MMA R51, R51, 1, 1, R20 ;  /* 0x3c003c0033337835 */ /* 0x021fd80000000014 */
[----:B-123--:R-:W0:Y:S01]  /*3830*/  @!P3 LDC.64 R14, c[0x0][0x248] ;  /* 0x00009200ff0ebb82 */ /* 0x00ee220000000a00 */
[----:B------:R-:W-:-:S04]  /*3840*/  @!P3 IADD3 R13, P4, R36, R84, RZ ;  /* 0x00000054240db210 */ /* 0x000fc80007f9e0ff */
[----:B------:R-:W-:Y:S02]  /*3850*/  @!P3 LEA.HI.X.SX32 R84, R84, R40, 0x1, P4 ;  /* 0x000000285454b211 */ /* 0x000fe400020f0eff */
[----:B0-----:R-:W-:-:S04]  /*3860*/  @!P3 LEA R14, P4, R13, R14, 0x1 ;  /* 0x0000000e0d0eb211 */ /* 0x001fc800078808ff */
[----:B------:R-:W-:Y:S01]  /*3870*/  @!P3 LEA.HI.X R15, R13, R15, R84, 0x1, P4 ;  /* 0x0000000f0d0fb211 */ /* 0x000fe200020f0c54 */
[----:B----4-:R-:W-:-:S05]  /*3880*/  @P5 HMUL2 R51, R51, R82 ;  /* 0x0000005233335232 */ /* 0x010fca0000000000 */
[----:B------:R0:W-:Y:S03]  /*3890*/  @!P3 STG.E desc[UR36][R14.64], R51 ;  /* 0x000000330e00b986 */ /* 0x0001e6000c101924 */
.L_x_347:
[----:B------:R-:W-:Y:S05]  /*38a0*/  BSYNC B1 ;  /* 0x0000000000017941 */ /* 0x000fea0003800000 */
.L_x_346:
        /* <DEDUP_REMOVED lines=17> */
.L_x_353:
[----:B------:R-:W-:Y:S05]  /*39c0*/  BSYNC B2 ;  /* 0x0000000000027941 */ /* 0x000fea0003800000 */
.L_x_352:
        /* <DEDUP_REMOVED lines=14> */
.L_x_351:
[----:B------:R-:W-:Y:S05]  /*3ab0*/  BSYNC B1 ;  /* 0x0000000000017941 */ /* 0x000fea0003800000 */
.L_x_350:
        /* <DEDUP_REMOVED lines=17> */
.L_x_357:
[----:B------:R-:W-:Y:S05]  /*3bd0*/  BSYNC B2 ;  /* 0x0000000000027941 */ /* 0x000fea0003800000 */
.L_x_356:
        /* <DEDUP_REMOVED lines=14> */
.L_x_355:
[----:B------:R-:W-:Y:S05]  /*3cc0*/  BSYNC B1 ;  /* 0x0000000000017941 */ /* 0x000fea0003800000 */
.L_x_354:
        /* <DEDUP_REMOVED lines=17> */
.L_x_361:
[----:B------:R-:W-:Y:S05]  /*3de0*/  BSYNC B2 ;  /* 0x0000000000027941 */ /* 0x000fea0003800000 */
.L_x_360:
[----:B------:R-:W-:-:S06]  /*3df0*/  UISETP.NE.AND UP0, UPT, UR12, URZ, UPT ;  /* 0x0000003f0c00728c */ /* 0x000fcc000bf05270 */
[----:B------:R-:W-:-:S13]  /*3e00*/  PLOP3.LUT P2, PT, PT, PT, UP0, 0x80, 0x0 ;  /* 0x000000000000781c */ /* 0x000fda0003f4f008 */
[----:B------:R-:W-:Y:S05]  /*3e10*/  @P2 BRA `(.L_x_359) ;  /* 0x00000000002c2947 */ /* 0x000fea0003800000 */
[----:B------:R-:W-:-:S13]  /*3e20*/  ISETP.NE.AND P5, PT, R24, RZ, PT ;  /* 0x000000ff1800720c */ /* 0x000fda0003fa5270 */
[----:B------:R-:W2:Y:S01]  /*3e30*/  @P5 LDG.E R82, desc[UR36][R80.64+0x80] ;  /* 0x0000802450525981 */ /* 0x000ea2000c1e1900 */
[----:B------:R-:W-:Y:S01]  /*3e40*/  ISETP.GE.AND P3, PT, R84, R39, PT ;  /* 0x000000275400720c */ /* 0x000fe20003f66270 */
[----:B----45:R-:W-:-:S12]  /*3e50*/  HFMA2.MMA R53, R53, 1, 1, R26 ;  /* 0x3c003c0035357835 */ /* 0x030fd8000000001a */
[----:B0123--:R-:W0:Y:S01]  /*3e60*/  @!P3 LDC.64 R14, c[0x0][0x248] ;  /* 0x00009200ff0ebb82 */ /* 0x00fe220000000a00 */
[----:B------:R-:W-:-:S04]  /*3e70*/  @!P3 IADD3 R13, P4, R36, R84, RZ ;  /* 0x00000054240db210 */ /* 0x000fc80007f9e0ff */
[----:B------:R-:W-:Y:S02]  /*3e80*/  @!P3 LEA.HI.X.SX32 R84, R84, R40, 0x1, P4 ;  /* 0x000000285454b211 */ /* 0x000fe400020f0eff */
[----:B0-----:R-:W-:-:S04]  /*3e90*/  @!P3 LEA R14, P4, R13, R14, 0x1 ;  /* 0x0000000e0d0eb211 */ /* 0x001fc800078808ff */
[----:B------:R-:W-:Y:S01]  /*3ea0*/  @!P3 LEA.HI.X R15, R13, R15, R84, 0x1, P4 ;  /* 0x0000000f0d0fb211 */ /* 0x000fe200020f0c54 */
[----:B------:R-:W-:-:S05]  /*3eb0*/  @P5 HMUL2 R53, R53, R82 ;  /* 0x0000005235355232 */ /* 0x000fca0000000000 */
[----:B------:R0:W-:Y:S03]  /*3ec0*/  @!P3 STG.E desc[UR36][R14.64], R53 ;  /* 0x000000350e00b986 */ /* 0x0001e6000c101924 */
.L_x_359:
[----:B------:R-:W-:Y:S05]  /*3ed0*/  BSYNC B1 ;  /* 0x0000000000017941 */ /* 0x000fea0003800000 */
.L_x_358:
        /* <DEDUP_REMOVED lines=17> */
.L_x_365:
[----:B------:R-:W-:Y:S05]  /*3ff0*/  BSYNC B2 ;  /* 0x0000000000027941 */ /* 0x000fea0003800000 */
.L_x_364:
[----:B------:R-:W-:-:S06]  /*4000*/  UISETP.NE.AND UP0, UPT, UR12, URZ, UPT ;  /* 0x0000003f0c00728c */ /* 0x000fcc000bf05270 */
[----:B------:R-:W-:-:S13]  /*4010*/  PLOP3.LUT P2, PT, PT, PT, UP0, 0x80, 0x0 ;  /* 0x000000000000781c */ /* 0x000fda0003f4f008 */
[----:B------:R-:W-:Y:S05]  /*4020*/  @P2 BRA `(.L_x_363) ;  /* 0x00000000002c2947 */ /* 0x000fea0003800000 */
[----:B------:R-:W-:-:S13]  /*4030*/  ISETP.NE.AND P5, PT, R24, RZ, PT ;  /* 0x000000ff1800720c */ /* 0x000fda0003fa5270 */
[----:B------:R-:W2:Y:S01]  /*4040*/  @P5 LDG.E R13, desc[UR36][R80.64+0x90] ;  /* 0x00009024500d5981 */ /* 0x000ea2000c1e1900 */
[----:B------:R-:W-:Y:S01]  /*4050*/  ISETP.GE.AND P3, PT, R83, R39, PT ;  /* 0x000000275300720c */ /* 0x000fe20003f66270 */
[----:B0---45:R-:W-:-:S12]  /*4060*/  HADD2 R54, R54, R27 ;  /* 0x0000001b36367230 */ /* 0x031fd80000000000 */
[----:B-123--:R-:W0:Y:S01]  /*4070*/  @!P3 LDC.64 R14, c[0x0][0x248] ;  /* 0x00009200ff0ebb82 */ /* 0x00ee220000000a00 */
[----:B------:R-:W-:-:S04]  /*4080*/  @!P3 IADD3 R82, P4, R36, R83, RZ ;  /* 0x000000532452b210 */ /* 0x000fc80007f9e0ff */
[----:B------:R-:W-:Y:S02]  /*4090*/  @!P3 LEA.HI.X.SX32 R83, R83, R40, 0x1, P4 ;  /* 0x000000285353b211 */ /* 0x000fe400020f0eff */
[----:B0-----:R-:W-:-:S04]  /*40a0*/  @!P3 LEA R14, P4, R82, R14, 0x1 ;  /* 0x0000000e520eb211 */ /* 0x001fc800078808ff */
[----:B------:R-:W-:Y:S01]  /*40b0*/  @!P3 LEA.HI.X R15, R82, R15, R83, 0x1, P4 ;  /* 0x0000000f520fb211 */ /* 0x000fe200020f0c53 */
[----:B------:R-:W-:-:S07]  /*40c0*/  @P5 HFMA2.MMA R54, R54, R13, -RZ ;  /* 0x0000000d36365235 */ /* 0x000fce00001000ff */
[----:B------:R0:W-:Y:S04]  /*40d0*/  @!P3 STG.E desc[UR36][R14.64], R54 ;  /* 0x000000360e00b986 */ /* 0x0001e8000c101924 */
.L_x_363:
[----:B------:R-:W-:Y:S05]  /*40e0*/  BSYNC B1 ;  /* 0x0000000000017941 */ /* 0x000fea0003800000 */
.L_x_362:
        /* <DEDUP_REMOVED lines=17> */
.L_x_369:
[----:B------:R-:W-:Y:S05]  /*4200*/  BSYNC B2 ;  /* 0x0000000000027941 */ /* 0x000fea0003800000 */
.L_x_368:
        /* <DEDUP_REMOVED lines=14> */
.L_x_367:
[----:B------:R-:W-:Y:S05]  /*42f0*/  BSYNC B1 ;  /* 0x0000000000017941 */ /* 0x000fea0003800000 */
.L_x_366:
        /* <DEDUP_REMOVED lines=17> */
.L_x_373:
[----:B------:R-:W-:Y:S05]  /*4410*/  BSYNC B2 ;  /* 0x0000000000027941 */ /* 0x000fea0003800000 */
.L_x_372:
        /* <DEDUP_REMOVED lines=14> */
.L_x_371:
[----:B------:R-:W-:Y:S05]  /*4500*/  BSYNC B1 ;  /* 0x0000000000017941 */ /* 0x000fea0003800000 */
.L_x_370:
        /* <DEDUP_REMOVED lines=17> */
.L_x_377:
[----:B------:R-:W-:Y:S05]  /*4620*/  BSYNC B2 ;  /* 0x0000000000027941 */ /* 0x000fea0003800000 */
.L_x_376:
        /* <DEDUP_REMOVED lines=14> */
.L_x_375:
[----:B------:R-:W-:Y:S05]  /*4710*/  BSYNC B1 ;  /* 0x0000000000017941 */ /* 0x000fea0003800000 */
.L_x_374:
        /* <DEDUP_REMOVED lines=17> */
.L_x_381:
[----:B------:R-:W-:Y:S05]  /*4830*/  BSYNC B2 ;  /* 0x0000000000027941 */ /* 0x000fea0003800000 */
.L_x_380:
        /* <DEDUP_REMOVED lines=14> */
.L_x_379:
[----:B------:R-:W-:Y:S05]  /*4920*/  BSYNC B1 ;  /* 0x0000000000017941 */ /* 0x000fea0003800000 */
.L_x_378:
        /* <DEDUP_REMOVED lines=10> */
[----:B------:R-:W-:-:S04]  /*49d0*/  IMAD R12, R12, 0x70, RZ ;  /* 0x000000700c0c7824 */ /* 0x000fc800078e02ff */
[----:B------:R-:W-:-:S05]  /*49e0*/  IMAD R12, R12, R11, R82 ;  /* 0x0000000b0c0c7224 */ /* 0x000fca00078e0252 */
[----:B------:R-:W-:-:S04]  /*49f0*/  IADD3 R11, P1, R37, R12, RZ ;  /* 0x0000000c250b7210 */ /* 0x000fc80007f3e0ff */
[----:B01-3--:R-:W-:Y:S02]  /*4a00*/  LEA.HI.X.SX32 R14, R12, R41, 0x1, P1 ;  /* 0x000000290c0e7211 */ /* 0x00bfe400008f0eff */
[----:B------:R-:W-:-:S04]  /*4a10*/  LEA R12, P1, R11, UR10, 0x1 ;  /* 0x0000000a0b0c7c11 */ /* 0x000fc8000f8208ff */
[----:B------:R-:W-:-:S05]  /*4a20*/  LEA.HI.X R13, R11, UR11, R14, 0x1, P1 ;  /* 0x0000000b0b0d7c11 */ /* 0x000fca00088f0c0e */
[----:B------:R0:W5:Y:S04]  /*4a30*/  LDG.E R59, desc[UR36][R12.64] ;  /* 0x000000240c3b7981 */ /* 0x000168000c1e1900 */
.L_x_385:
[----:B------:R-:W-:Y:S05]  /*4a40*/  BSYNC B2 ;  /* 0x0000000000027941 */ /* 0x000fea0003800000 */
.L_x_384:
[----:B------:R-:W-:-:S06]  /*4a50*/  UISETP.NE.AND UP0, UPT, UR12, URZ, UPT ;  /* 0x0000003f0c00728c */ /* 0x000fcc000bf05270 */
[----:B------:R-:W-:-:S13]  /*4a60*/  PLOP3.LUT P2, PT, PT, PT, UP0, 0x80, 0x0 ;  /* 0x000000000000781c */ /* 0x000fda0003f4f008 */
[----:B------:R-:W-:Y:S05]  /*4a70*/  @P2 BRA `(.L_x_383) ;  /* 0x00000000002c2947 */ /* 0x000fea0003800000 */
[----:B------:R-:W-:-:S13]  /*4a80*/  ISETP.NE.AND P4, PT, R24, RZ, PT ;  /* 0x000000ff1800720c */ /* 0x000fda0003f85270 */
[----:B------:R-:W4:Y:S01]  /*4a90*/  @P4 LDG.E R80, desc[UR36][R80.64+0xe0] ;  /* 0x0000e02450504981 */ /* 0x000f22000c1e1900 */
[----:B------:R-:W-:Y:S01]  /*4aa0*/  ISETP.GE.AND P1, PT, R82, R39, PT ;  /* 0x000000275200720c */ /* 0x000fe20003f26270 */
[----:B-----5:R-:W-:-:S12]  /*4ab0*/  HFMA2.MMA R59, R59, 1, 1, R32 ;  /* 0x3c003c003b3b7835 */ /* 0x020fd80000000020 */
[----:B0123--:R-:W0:Y:S01]  /*4ac0*/  @!P1 LDC.64 R14, c[0x0][0x248] ;  /* 0x00009200ff0e9b82 */ /* 0x00fe220000000a00 */
[----:B------:R-:W-:-:S04]  /*4ad0*/  @!P1 IADD3 R11, P3, R36, R82, RZ ;  /* 0x00000052240b9210 */ /* 0x000fc80007f7e0ff */
[----:B------:R-:W-:Y:S02]  /*4ae0*/  @!P1 LEA.HI.X.SX32 R12, R82, R40, 0x1, P3 ;  /* 0x00000028520c9211 */ /* 0x000fe400018f0eff */
[----:B0-----:R-:W-:-:S04]  /*4af0*/  @!P1 LEA R14, P3, R11, R14, 0x1 ;  /* 0x0000000e0b0e9211 */ /* 0x001fc800078608ff */
[----:B------:R-:W-:Y:S01]  /*4b00*/  @!P1 LEA.HI.X R15, R11, R15, R12, 0x1, P3 ;  /* 0x0000000f0b0f9211 */ /* 0x000fe200018f0c0c */
[----:B----4-:R-:W-:-:S05]  /*4b10*/  @P4 HMUL2 R59, R59, R80 ;  /* 0x000000503b3b4232 */ /* 0x010fca0000000000 */
[----:B------:R0:W-:Y:S03]  /*4b20*/  @!P1 STG.E desc[UR36][R14.64], R59 ;  /* 0x0000003b0e009986 */ /* 0x0001e6000c101924 */
.L_x_383:
[----:B------:R-:W-:Y:S05]  /*4b30*/  BSYNC B1 ;  /* 0x0000000000017941 */ /* 0x000fea0003800000 */
.L_x_382:
[----:B-----5:R-:W-:Y:S01]  /*4b40*/  HFMA2.MMA R11, R75, R44, -RZ ;  /* 0x0000002c4b0b7235 */ /* 0x020fe200001000ff */
[----:B------:R-:W-:Y:S01]  /*4b50*/  UMOV UR4, 0xffffffff ;  /* 0xffffffff00047882 */ /* 0x000fe20000000000 */
[----:B------:R-:W-:-:S06]  /*4b60*/  LOP3.LUT P1, RZ, R18, 0x3, RZ, 0xc0, !PT ;  /* 0x0000000312ff7812 */ /* 0x000fcc000782c0ff */
[----:B0-----:R-:W-:-:S10]  /*4b70*/  HFMA2.MMA R11, R72, R45, R11 ;  /* 0x0000002d480b7235 */ /* 0x001fd4000000000b */
[----:B------:R-:W-:-:S06]  /*4b80*/  HFMA2 R11, R73, R46, R11 ;  /* 0x0000002e490b7231 */ /* 0x000fcc000000000b */
[----:B------:R-:W-:-:S10]  /*4b90*/  HFMA2.MMA R11, R70, R47, R11 ;  /* 0x0000002f460b7235 */ /* 0x000fd4000000000b */
        /* <DEDUP_REMOVED lines=12> */
[--C-:B------:R-:W-:Y:S02]  /*4c60*/  HADD2.F32 R13, -RZ, R11.reuse.H0_H0 ;  /* 0x2000000bff0d7230 */ /* 0x100fe40000004100 */
[----:B------:R-:W-:-:S05]  /*4c70*/  HADD2.F32 R12, -RZ, R11.H1_H1 ;  /* 0x3000000bff0c7230 */ /* 0x000fca0000004100 */
[----:B------:R-:W-:Y:S01]  /*4c80*/  FADD.FTZ R13, R13, R12 ;  /* 0x0000000c0d0d7221 */ /* 0x000fe20000010000 */
[----:B------:R-:W-:Y:S06]  /*4c90*/  BRA.DIV UR4, `(.L_x_386) ;  /* 0x0000004204647947 */ /* 0x000fec000b800000 */
[----:B-123--:R-:W0:Y:S02]  /*4ca0*/  SHFL.BFLY PT, R14, R13, 0x2, 0x1f ;  /* 0x0c401f000d0e7f89 */ /* 0x00ee2400000e0000 */
[----:B0-----:R-:W-:-:S05]  /*4cb0*/  FADD.FTZ R13, R13, R14 ;  /* 0x0000000e0d0d7221 */ /* 0x001fca0000010000 */
[----:B------:R0:W1:Y:S02]  /*4cc0*/  SHFL.BFLY PT, R14, R13, 0x1, 0x1f ;  /* 0x0c201f000d0e7f89 */ /* 0x00006400000e0000 */
.L_x_467:
[----:B------:R-:W-:Y:S01]  /*4cd0*/  ISETP.GE.OR P1, PT, R38, UR41, P1 ;  /* 0x0000002926007c0c */ /* 0x000fe20008f26670 */
[----:B-1----:R-:W-:Y:S01]  /*4ce0*/  FADD.FTZ R14, R13, R14 ;  /* 0x0000000e0d0e7221 */ /* 0x002fe20000010000 */
[----:B------:R-:W-:Y:S03]  /*4cf0*/  BSSY B1, `(.L_x_387) ;  /* 0x0000020000017945 */ /* 0x000fe60003800000 */
[----:B------:R-:W-:-:S08]  /*4d00*/  FMUL.FTZ R11, R14, UR13 ;  /* 0x0000000d0e0b7c20 */ /* 0x000fd00008410000 */
[----:B------:R-:W-:Y:S05]  /*4d10*/  @P1 BRA `(.L_x_388) ;  /* 0x0000000000741947 */ /* 0x000fea0003800000 */
[----:B------:R-:W1:Y:S01]  /*4d20*/  LDC.64 R14, c[0x0][0x2d8] ;  /* 0x0000b600ff0e7b82 */ /* 0x000e620000000a00 */
[----:B------:R-:W-:-:S04]  /*4d30*/  ISETP.NE.U32.AND P1, PT, RZ, UR14, PT ;  /* 0x0000000eff007c0c */ /* 0x000fc8000bf25070 */
[----:B------:R-:W-:-:S13]  /*4d40*/  ISETP.NE.AND.EX P3, PT, RZ, UR15, PT, P1 ;  /* 0x0000000fff007c0c */ /* 0x000fda000bf65310 */
[----:B------:R-:W2:Y:S01]  /*4d50*/  @P3 LDC R80, c[0x0][0x2d0] ;  /* 0x0000b400ff503b82 */ /* 0x000ea20000000800 */
[----:B-1----:R-:W-:-:S07]  /*4d60*/  ISETP.NE.U32.AND P1, PT, R14, RZ, PT ;  /* 0x000000ff0e00720c */ /* 0x002fce0003f25070 */
[----:B0-----:R-:W0:Y:S01]  /*4d70*/  @P3 LDC.64 R12, c[0x0][0x2c8] ;  /* 0x0000b200ff0c3b82 */ /* 0x001e220000000a00 */
[----:B------:R-:W-:-:S13]  /*4d80*/  ISETP.NE.AND.EX P1, PT, R15, RZ, PT, P1 ;  /* 0x000000ff0f00720c */ /* 0x000fda0003f25310 */
[----:B------:R-:W1:Y:S01]  /*4d90*/  @P1 LDC.64 R14, c[0x0][0x2d8] ;  /* 0x0000b600ff0e1b82 */ /* 0x000e620000000a00 */
[----:B--2---:R-:W-:-:S04]  /*4da0*/  @P3 IMAD R78, R17, R80, UR40 ;  /* 0x00000028114e3e24 */ /* 0x004fc8000f8e0250 */
[----:B------:R-:W-:-:S04]  /*4db0*/  @P3 VIADD R79, R78, 0xffffffff ;  /* 0xffffffff4e4f3836 */ /* 0x000fc80000000000 */
[----:B------:R-:W-:-:S04]  /*4dc0*/  @P3 IMAD R79, R79, R80, R38 ;  /* 0x000000504f4f3224 */ /* 0x000fc800078e0226 */
[----:B0-----:R-:W-:-:S06]  /*4dd0*/  @P3 IMAD.WIDE R12, R79, 0x2, R12 ;  /* 0x000000024f0c3825 */ /* 0x001fcc00078e020c */
[----:B------:R-:W2:Y:S01]  /*4de0*/  @P3 LDG.E.U16 R12, desc[UR36][R12.64] ;  /* 0x000000240c0c3981 */ /* 0x000ea2000c1e1500 */
[----:B-1----:R-:W-:-:S06]  /*4df0*/  @P1 IMAD.WIDE R14, R17, 0x2, R14 ;  /* 0x00000002110e1825 */ /* 0x002fcc00078e020e */
[----:B------:R-:W3:Y:S01]  /*4e00*/  @P1 LDG.E.U16 R14, desc[UR36][R14.64] ;  /* 0x000000240e0e1981 */ /* 0x000ee2000c1e1500 */
[----:B------:R-:W-:Y:S01]  /*4e10*/  IMAD.U32 R79, RZ, RZ, UR40 ;  /* 0x00000028ff4f7e24 */ /* 0x000fe2000f8e00ff */
[----:B------:R-:W-:-:S04]  /*4e20*/  @P1 ISETP.GE.AND P4, PT, R38, R43, PT ;  /* 0x0000002b2600120c */ /* 0x000fc80003f86270 */
[----:B------:R-:W-:Y:S02]  /*4e30*/  @P1 IADD3 R79, R38, 0x1, -R79 ;  /* 0x00000001264f1810 */ /* 0x000fe40007ffe84f */
[----:B------:R-:W-:-:S04]  /*4e40*/  @P1 SEL R78, R22, RZ, !P4 ;  /* 0x000000ff164e1207 */ /* 0x000fc80006000000 */
[----:B------:R-:W-:Y:S01]  /*4e50*/  @P1 IADD3 R79, R78, R79, RZ ;  /* 0x0000004f4e4f1210 */ /* 0x000fe20007ffe0ff */
[----:B------:R-:W-:-:S03]  /*4e60*/  IMAD.IADD R81, R38, 0x1, -R3 ;  /* 0x0000000126517824 */ /* 0x000fc600078e0a03 */
[----:B------:R-:W-:Y:S01]  /*4e70*/  @P1 I2FP.F32.S32 R80, R79 ;  /* 0x0000004f00501245 */ /* 0x000fe20000201400 */
[----:B--2---:R-:W-:-:S05]  /*4e80*/  @P3 HADD2.F32 R78, -RZ, R12.H0_H0 ;  /* 0x2000000cff4e3230 */ /* 0x004fca0000004100 */
[----:B------:R-:W-:Y:S01]  /*4e90*/  @P3 FADD.FTZ R11, R11, R78 ;  /* 0x0000004e0b0b3221 */ /* 0x000fe20000010000 */
[----:B---3--:R-:W-:Y:S01]  /*4ea0*/  @P1 HADD2.F32 R12, -RZ, R14.H0_H0 ;  /* 0x2000000eff0c1230 */ /* 0x008fe20000004100 */
[----:B------:R-:W-:-:S04]  /*4eb0*/  LEA R14, R81, UR39, 0x2 ;  /* 0x00000027510e7c11 */ /* 0x000fc8000f8e10ff */
[----:B------:R-:W-:-:S05]  /*4ec0*/  @P1 FFMA.FTZ R11, R80, R12, R11 ;  /* 0x0000000c500b1223 */ /* 0x000fca000001000b */
[----:B------:R1:W-:Y:S01]  /*4ed0*/  STS [R14], R11 ;  /* 0x0000000b0e007388 */ /* 0x0003e20000000800 */
[----:B------:R-:W-:-:S07]  /*4ee0*/  @!P0 FMNMX.FTZ R74, R74, R11, !PT ;  /* 0x0000000b4a4a8209 */ /* 0x000fce0007810000 */
.L_x_388:
[----:B------:R-:W-:Y:S05]  /*4ef0*/  BSYNC B1 ;  /* 0x0000000000017941 */ /* 0x000fea0003800000 */
.L_x_387:
[----:B------:R-:W-:-:S05]  /*4f00*/  VIADD R38, R38, 0x10 ;  /* 0x0000001026267836 */ /* 0x000fca0000000000 */
[----:B------:R-:W-:-:S13]  /*4f10*/  ISETP.GE.AND P0, PT, R38, R4, PT ;  /* 0x000000042600720c */ /* 0x000fda0003f06270 */
[----:B------:R-:W-:Y:S05]  /*4f20*/  @!P0 BRA `(.L_x_389) ;  /* 0xffffffd8004c8947 */ /* 0x000fea000383ffff */
.L_x_321:
[----:B------:R-:W-:Y:S05]  /*4f30*/  BSYNC B0 ;  /* 0x0000000000007941 */ /* 0x000fea0003800000 */
.L_x_320:
[----:B------:R-:W-:Y:S01]  /*4f40*/  UMOV UR4, 0xffffffff ;  /* 0xffffffff00047882 */ /* 0x000fe20000000000 */
[----:B-1----:R-:W-:Y:S02]  /*4f50*/  SHF.R.S32.HI R5, RZ, 0x1f, R18 ;  /* 0x0000001fff057819 */ /* 0x002fe40000011412 */
[----:B------:R-:W-:Y:S05]  /*4f60*/  BRA.DIV UR4, `(.L_x_390) ;  /* 0x0000003e04f07947 */ /* 0x000fea000b800000 */
[----:B------:R-:W0:Y:S02]  /*4f70*/  SHFL.BFLY PT, R14, R74, 0x10, 0x1f ;  /* 0x0e001f004a0e7f89 */ /* 0x000e2400000e0000 */
[----:B0-----:R-:W-:-:S05]  /*4f80*/  FMNMX.FTZ R13, R14, R74, !PT ;  /* 0x0000004a0e0d7209 */ /* 0x001fca0007810000 */
[----:B------:R-:W0:Y:S02]  /*4f90*/  SHFL.BFLY PT, R14, R13, 0x8, 0x1f ;  /* 0x0d001f000d0e7f89 */ /* 0x000e2400000e0000 */
[----:B0-----:R-:W-:-:S05]  /*4fa0*/  FMNMX.FTZ R0, R13, R14, !PT ;  /* 0x0000000e0d007209 */ /* 0x001fca0007810000 */
[----:B------:R0:W1:Y:S02]  /*4fb0*/  SHFL.BFLY PT, R14, R0, 0x4, 0x1f ;  /* 0x0c801f00000e7f89 */ /* 0x00006400000e0000 */
.L_x_472:
[----:B------:R-:W-:Y:S01]  /*4fc0*/  LEA.HI R4, R5, R18, RZ, 0x5 ;  /* 0x0000001205047211 */ /* 0x000fe200078f28ff */
[----:B------:R-:W-:Y:S05]  /*4fd0*/  WARPSYNC.ALL ;  /* 0x0000000000007948 */ /* 0x000fea0003800000 */
[----:B------:R-:W-:Y:S02]  /*4fe0*/  LOP3.LUT R5, R4, 0xffffffe0, RZ, 0xc0, !PT ;  /* 0xffffffe004057812 */ /* 0x000fe400078ec0ff */
[----:B-1----:R-:W-:Y:S02]  /*4ff0*/  FMNMX.FTZ R9, R0, R14, !PT ;  /* 0x0000000e00097209 */ /* 0x002fe40007810000 */
[----:B------:R-:W-:-:S04]  /*5000*/  IADD3 R5, -R5, R18, RZ ;  /* 0x0000001205057210 */ /* 0x000fc80007ffe1ff */
[----:B------:R-:W-:-:S13]  /*5010*/  ISETP.NE.AND P0, PT, R5, RZ, PT ;  /* 0x000000ff0500720c */ /* 0x000fda0003f05270 */
[----:B------:R-:W1:Y:S01]  /*5020*/  @!P0 S2R R6, SR_CgaCtaId ;  /* 0x0000000000068919 */ /* 0x000e620000008800 */
[----:B------:R-:W-:Y:S02]  /*5030*/  @!P0 MOV R7, 0x400 ;  /* 0x0000040000078802 */ /* 0x000fe40000000f00 */
[----:B------:R-:W-:Y:S02]  /*5040*/  @!P0 SHF.R.S32.HI R4, RZ, 0x5, R4 ;  /* 0x00000005ff048819 */ /* 0x000fe40000011404 */
[----:B-1----:R-:W-:-:S05]  /*5050*/  @!P0 LEA R7, R6, R7, 0x18 ;  /* 0x0000000706078211 */ /* 0x002fca00078ec0ff */
[----:B------:R-:W-:-:S05]  /*5060*/  @!P0 IMAD R4, R4, 0x4, R7 ;  /* 0x0000000404048824 */ /* 0x000fca00078e0207 */
[----:B------:R1:W-:Y:S01]  /*5070*/  @!P0 STS [R4], R9 ;  /* 0x0000000904008388 */ /* 0x0003e20000000800 */
[----:B------:R-:W-:Y:S01]  /*5080*/  BAR.SYNC.DEFER_BLOCKING 0x0 ;  /* 0x0000000000007b1d */ /* 0x000fe20000010000 */
[----:B------:R-:W-:Y:S01]  /*5090*/  ISETP.GT.AND P0, PT, R5, 0x1, PT ;  /* 0x000000010500780c */ /* 0x000fe20003f04270 */
[----:B-1----:R-:W-:Y:S02]  /*50a0*/  IMAD.MOV.U32 R4, RZ, RZ, -0x800001 ;  /* 0xff7fffffff047424 */ /* 0x002fe400078e00ff */
[----:B------:R-:W-:Y:S02]  /*50b0*/  IMAD.MOV.U32 R6, RZ, RZ, RZ ;  /* 0x000000ffff067224 */ /* 0x000fe400078e00ff */
[----:B------:R-:W-:Y:S01]  /*50c0*/  ULDC UR6, c[0x0][0x284] ;  /* 0x0000a10000067ab9 */ /* 0x000fe20000000800 */
[----:B------:R-:W-:Y:S01]  /*50d0*/  ULDC.64 UR8, c[0x0][0x2b0] ;  /* 0x0000ac0000087ab9 */ /* 0x000fe20000000a00 */
[----:B------:R-:W-:Y:S01]  /*50e0*/  ULDC.64 UR10, c[0x0][0x2b0] ;  /* 0x0000ac00000a7ab9 */ /* 0x000fe20000000a00 */
[----:B------:R-:W-:Y:S05]  /*50f0*/  BSSY B0, `(.L_x_391) ;  /* 0x0000077000007945 */ /* 0x000fea0003800000 */
[----:B------:R-:W1:Y:S01]  /*5100*/  @!P0 S2R R7, SR_CgaCtaId ;  /* 0x0000000000078919 */ /* 0x000e620000008800 */
[----:B0-----:R-:W-:-:S04]  /*5110*/  @!P0 MOV R0, 0x400 ;  /* 0x0000040000008802 */ /* 0x001fc80000000f00 */
[----:B-1----:R-:W-:-:S04]  /*5120*/  @!P0 LEA R0, R7, R0, 0x18 ;  /* 0x0000000007008211 */ /* 0x002fc800078ec0ff */
[----:B------:R-:W-:Y:S01]  /*5130*/  @!P0 LEA R5, R5, R0, 0x2 ;  /* 0x0000000005058211 */ /* 0x000fe200078e10ff */
[----:B------:R-:W-:-:S04]  /*5140*/  IMAD.IADD R0, R18, 0x1, R3 ;  /* 0x0000000112007824 */ /* 0x000fc800078e0203 */
[----:B------:R-:W0:Y:S01]  /*5150*/  @!P0 LDS R4, [R5] ;  /* 0x0000000005048984 */ /* 0x000e220000000800 */
[----:B------:R-:W-:-:S03]  /*5160*/  ISETP.GE.AND P1, PT, R0, UR40, PT ;  /* 0x0000002800007c0c */ /* 0x000fc6000bf26270 */
[----:B0-----:R-:W0:Y:S02]  /*5170*/  SHFL.BFLY PT, R7, R4, 0x1, 0x1f ;  /* 0x0c201f0004077f89 */ /* 0x001e2400000e0000 */
[----:B0-----:R-:W-:-:S05]  /*5180*/  FMNMX.FTZ R7, R7, R4, !PT ;  /* 0x0000000407077209 */ /* 0x001fca0007810000 */
[----:B------:R0:W1:Y:S03]  /*5190*/  SHFL.IDX PT, R11, R7, RZ, 0x1f ;  /* 0x00001fff070b7589 */ /* 0x00006600000e0000 */
[----:B------:R-:W-:Y:S05]  /*51a0*/  @P1 BRA `(.L_x_392) ;  /* 0x0000000400ac1947 */ /* 0x000fea0003800000 */
[----:B------:R-:W-:Y:S01]  /*51b0*/  LOP3.LUT R5, RZ, R3, RZ, 0x33, !PT ;  /* 0x00000003ff057212 */ /* 0x000fe200078e33ff */
[----:B------:R-:W-:Y:S01]  /*51c0*/  BSSY B1, `(.L_x_393) ;  /* 0x0000025000017945 */ /* 0x000fe20003800000 */
[----:B------:R-:W-:Y:S01]  /*51d0*/  HFMA2.MMA R6, -RZ, RZ, 0, 0 ;  /* 0x00000000ff067435 */ /* 0x000fe200000001ff */
[----:B------:R-:W-:Y:S01]  /*51e0*/  IMAD.MOV.U32 R10, RZ, RZ, R0 ;  /* 0x000000ffff0a7224 */ /* 0x000fe200078e0000 */
[----:B0-----:R-:W-:-:S04]  /*51f0*/  IADD3 R7, -R18, UR40, R5 ;  /* 0x0000002812077c10 */ /* 0x001fc8000fffe105 */
[----:B------:R-:W-:-:S04]  /*5200*/  LEA.HI R4, R7, 0x1, RZ, 0x1a ;  /* 0x0000000107047811 */ /* 0x000fc800078fd0ff */
[----:B------:R-:W-:-:S13]  /*5210*/  LOP3.LUT P0, R4, R4, 0x3, RZ, 0xc0, !PT ;  /* 0x0000000304047812 */ /* 0x000fda000780c0ff */
[----:B------:R-:W-:Y:S05]  /*5220*/  @!P0 BRA `(.L_x_394) ;  /* 0x0000000000788947 */ /* 0x000fea0003800000 */
[----:B------:R-:W-:Y:S01]  /*5230*/  ULDC.64 UR4, c[0x0][0x2b0] ;  /* 0x0000ac0000047ab9 */ /* 0x000fe20000000a00 */
[----:B------:R-:W-:Y:S01]  /*5240*/  IMAD.MOV.U32 R8, RZ, RZ, R4 ;  /* 0x000000ffff087224 */ /* 0x000fe200078e0004 */
[----:B------:R-:W-:Y:S01]  /*5250*/  ISETP.NE.U32.AND P0, PT, RZ, UR4, PT ;  /* 0x00000004ff007c0c */ /* 0x000fe2000bf05070 */
[----:B------:R-:W-:Y:S01]  /*5260*/  IMAD.MOV.U32 R10, RZ, RZ, R0 ;  /* 0x000000ffff0a7224 */ /* 0x000fe200078e0000 */
[----:B------:R-:W-:Y:S02]  /*5270*/  MOV R6, RZ ;  /* 0x000000ff00067202 */ /* 0x000fe40000000f00 */
[----:B------:R-:W-:-:S13]  /*5280*/  ISETP.NE.AND.EX P0, PT, RZ, UR5, PT, P0 ;  /* 0x00000005ff007c0c */ /* 0x000fda000bf05300 */
.L_x_398:
[----:B------:R-:W-:Y:S01]  /*5290*/  VIADD R8, R8, 0xffffffff ;  /* 0xffffffff08087836 */ /* 0x000fe20000000000 */
[----:B0-----:R-:W-:Y:S01]  /*52a0*/  IADD3 R4, R10, -R3, RZ ;  /* 0x800000030a047210 */ /* 0x001fe20007ffe0ff */
[----:B------:R-:W-:Y:S03]  /*52b0*/  BSSY B2, `(.L_x_395) ;  /* 0x0000011000027945 */ /* 0x000fe60003800000 */
[----:B------:R-:W-:Y:S02]  /*52c0*/  ISETP.NE.AND P3, PT, R8, RZ, PT ;  /* 0x000000ff0800720c */ /* 0x000fe40003f65270 */
[----:B--23--:R-:W-:Y:S01]  /*52d0*/  LEA R12, R4, UR39, 0x2 ;  /* 0x00000027040c7c11 */ /* 0x00cfe2000f8e10ff */
        /* <DEDUP_REMOVED lines=10> */
.L_x_396:
[----:B------:R-:W1:Y:S02]  /*5380*/  LDS R4, [R12] ;  /* 0x000000000c047984 */ /* 0x000e640000000800 */
[----:B-1----:R-:W-:-:S04]  /*5390*/  FADD.FTZ R4, -R11, R4 ;  /* 0x000000040b047221 */ /* 0x002fc80000010100 */
[----:B------:R-:W-:-:S04]  /*53a0*/  FMUL.FTZ R4, R4, 1.4426950216293334961 ;  /* 0x3fb8aa3b04047820 */ /* 0x000fc80000410000 */
[----:B------:R0:W2:Y:S03]  /*53b0*/  MUFU.EX2 R9, R4 ;  /* 0x0000000400097308 */ /* 0x0000a60000000800 */
.L_x_397:
[----:B------:R-:W-:Y:S05]  /*53c0*/  BSYNC B2 ;  /* 0x0000000000027941 */ /* 0x000fea0003800000 */
.L_x_395:
[----:B--2---:R3:W-:Y:S01]  /*53d0*/  STS [R12], R9 ;  /* 0x000000090c007388 */ /* 0x0047e20000000800 */
[----:B------:R-:W-:Y:S01]  /*53e0*/  FADD.FTZ R6, R9, R6 ;  /* 0x0000000609067221 */ /* 0x000fe20000010000 */
[----:B------:R-:W-:Y:S01]  /*53f0*/  VIADD R10, R10, 0x40 ;  /* 0x000000400a0a7836 */ /* 0x000fe20000000000 */
[----:B------:R-:W-:Y:S06]  /*5400*/  @P3 BRA `(.L_x_398) ;  /* 0xfffffffc00a03947 */ /* 0x000fec000383ffff */
.L_x_394:
[----:B------:R-:W-:Y:S05]  /*5410*/  BSYNC B1 ;  /* 0x0000000000017941 */ /* 0x000fea0003800000 */
.L_x_393:
[----:B------:R-:W-:-:S13]  /*5420*/  ISETP.GE.U32.AND P0, PT, R7, 0xc0, PT ;  /* 0x000000c00700780c */ /* 0x000fda0003f06070 */
[----:B------:R-:W-:Y:S05]  /*5430*/  @!P0 BRA `(.L_x_392) ;  /* 0x0000000400088947 */ /* 0x000fea0003800000 */
[----:B------:R-:W-:Y:S02]  /*5440*/  ULDC.64 UR4, c[0x0][0x2b0] ;  /* 0x0000ac0000047ab9 */ /* 0x000fe40000000a00 */
[----:B------:R-:W-:Y:S01]  /*5450*/  ISETP.NE.U32.AND P0, PT, RZ, UR4, PT ;  /* 0x00000004ff007c0c */ /* 0x000fe2000bf05070 */
[----:B------:R-:W-:Y:S02]  /*5460*/  ULDC UR4, c[0x0][0x284] ;  /* 0x0000a10000047ab9 */ /* 0x000fe40000000800 */
[----:B------:R-:W-:Y:S01]  /*5470*/  IMAD R13, R2, UR4, RZ ;  /* 0x00000004020d7c24 */ /* 0x000fe2000f8e02ff */
[----:B------:R-:W-:-:S04]  /*5480*/  ISETP.NE.AND.EX P0, PT, RZ, UR5, PT, P0 ;  /* 0x00000005ff007c0c */ /* 0x000fc8000bf05300 */
[----:B------:R-:W-:-:S09]  /*5490*/  SHF.R.S32.HI R14, RZ, 0x1f, R13 ;  /* 0x0000001fff0e7819 */ /* 0x000fd2000001140d */
.L_x_411:
[----:B------:R-:W-:Y:S01]  /*54a0*/  SHF.R.S32.HI R5, RZ, 0x1f, R10 ;  /* 0x0000001fff057819 */ /* 0x000fe2000001140a */
[----:B------:R-:W-:Y:S01]  /*54b0*/  BSSY B1, `(.L_x_399) ;  /* 0x0000010000017945 */ /* 0x000fe20003800000 */
[C---:B0-----:R-:W-:Y:S02]  /*54c0*/  IADD3 R4, P4, P5, R10.reuse, UR10, R13 ;  /* 0x0000000a0a047c10 */ /* 0x041fe4000fd9e00d */
[----:B--2---:R-:W-:Y:S01]  /*54d0*/  IADD3 R7, -R3, R10, RZ ;  /* 0x0000000a03077210 */ /* 0x004fe20007ffe1ff */
[----:B------:R-:W-:Y:S01]  /*54e0*/  VIADD R10, R10, 0x100 ;  /* 0x000001000a0a7836 */ /* 0x000fe20000000000 */
[----:B------:R-:W-:Y:S02]  /*54f0*/  IADD3.X R5, R5, UR11, R14, P4, P5 ;  /* 0x0000000b05057c10 */ /* 0x000fe4000a7ea40e */
[----:B------:R-:W-:Y:S02]  /*5500*/  LEA R8, R7, UR39, 0x2 ;  /* 0x0000002707087c11 */ /* 0x000fe4000f8e10ff */
[----:B------:R-:W-:Y:S01]  /*5510*/  ISETP.GE.AND P3, PT, R10, UR40, PT ;  /* 0x000000280a007c0c */ /* 0x000fe2000bf66270 */
[----:B------:R-:W-:-:S12]  /*5520*/  @!P0 BRA `(.L_x_400) ;  /* 0x0000000000108947 */ /* 0x000fd80003800000 */
[----:B------:R-:W5:Y:S02]  /*5530*/  LDG.E.U8 R7, desc[UR36][R4.64] ;  /* 0x0000002404077981 */ /* 0x000f64000c1e1100 */
[----:B-----5:R-:W-:-:S13]  /*5540*/  ISETP.NE.AND P4, PT, R7, RZ, PT ;  /* 0x000000ff0700720c */ /* 0x020fda0003f85270 */
[----:B------:R-:W-:Y:S01]  /*5550*/  @P4 IMAD.MOV.U32 R7, RZ, RZ, RZ ;  /* 0x000000ffff074224 */ /* 0x000fe200078e00ff */
[----:B------:R-:W-:Y:S06]  /*5560*/  @P4 BRA `(.L_x_401) ;  /* 0x0000000000104947 */ /* 0x000fec0003800000 */
.L_x_400:
[----:B------:R-:W1:Y:S02]  /*5570*/  LDS R7, [R8] ;  /* 0x0000000008077984 */ /* 0x000e640000000800 */
[----:B-1----:R-:W-:-:S04]  /*5580*/  FADD.FTZ R7, -R11, R7 ;  /* 0x000000070b077221 */ /* 0x002fc80000010100 */
[----:B------:R-:W-:-:S06]  /*5590*/  FMUL.FTZ R7, R7, 1.4426950216293334961 ;  /* 0x3fb8aa3b07077820 */ /* 0x000fcc0000410000 */
[----:B------:R-:W0:Y:S02]  /*55a0*/  MUFU.EX2 R7, R7 ;  /* 0x0000000700077308 */ /* 0x000e240000000800 */
.L_x_401:
[----:B------:R-:W-:Y:S05]  /*55b0*/  BSYNC B1 ;  /* 0x0000000000017941 */ /* 0x000fea0003800000 */
.L_x_399:
[----:B0-----:R0:W-:Y:S01]  /*55c0*/  STS [R8], R7 ;  /* 0x0000000708007388 */ /* 0x0011e20000000800 */
[----:B------:R-:W-:Y:S01]  /*55d0*/  BSSY B1, `(.L_x_402) ;  /* 0x000000b000017945 */ /* 0x000fe20003800000 */
[----:B---3--:R-:W-:-:S03]  /*55e0*/  FADD.FTZ R9, R7, R6 ;  /* 0x0000000607097221 */ /* 0x008fc60000010000 */
[----:B------:R-:W-:Y:S05]  /*55f0*/  @!P0 BRA `(.L_x_403) ;  /* 0x0000000000108947 */ /* 0x000fea0003800000 */
[----:B------:R-:W3:Y:S02]  /*5600*/  LDG.E.U8 R6, desc[UR36][R4.64+0x40] ;  /* 0x0000402404067981 */ /* 0x000ee4000c1e1100 */
[----:B---3--:R-:W-:-:S13]  /*5610*/  ISETP.NE.AND P4, PT, R6, RZ, PT ;  /* 0x000000ff0600720c */ /* 0x008fda0003f85270 */
[----:B------:R-:W-:Y:S01]  /*5620*/  @P4 MOV R6, RZ ;  /* 0x000000ff00064202 */ /* 0x000fe20000000f00 */
[----:B------:R-:W-:Y:S06]  /*5630*/  @P4 BRA `(.L_x_404) ;  /* 0x0000000000104947 */ /* 0x000fec0003800000 */
.L_x_403:
[----:B------:R-:W1:Y:S02]  /*5640*/  LDS R6, [R8+0x100] ;  /* 0x0001000008067984 */ /* 0x000e640000000800 */
[----:B-1----:R-:W-:-:S04]  /*5650*/  FADD.FTZ R6, -R11, R6 ;  /* 0x000000060b067221 */ /* 0x002fc80000010100 */
[----:B------:R-:W-:-:S06]  /*5660*/  FMUL.FTZ R6, R6, 1.4426950216293334961 ;  /* 0x3fb8aa3b06067820 */ /* 0x000fcc0000410000 */
[----:B------:R-:W3:Y:S02]  /*5670*/  MUFU.EX2 R6, R6 ;  /* 0x0000000600067308 */ /* 0x000ee40000000800 */
.L_x_404:
[----:B------:R-:W-:Y:S05]  /*5680*/  BSYNC B1 ;  /* 0x0000000000017941 */ /* 0x000fea0003800000 */
.L_x_402:
[----:B---3--:R3:W-:Y:S01]  /*5690*/  STS [R8+0x100], R6 ;  /* 0x0001000608007388 */ /* 0x0087e20000000800 */
[----:B------:R-:W-:Y:S01]  /*56a0*/  BSSY B1, `(.L_x_405) ;  /* 0x000000b000017945 */ /* 0x000fe20003800000 */
[----:B------:R-:W-:-:S03]  /*56b0*/  FADD.FTZ R9, R9, R6 ;  /* 0x0000000609097221 */ /* 0x000fc60000010000 */
[----:B------:R-:W-:Y:S05]  /*56c0*/  @!P0 BRA `(.L_x_406) ;  /* 0x0000000000108947 */ /* 0x000fea0003800000 */
[----:B---3--:R-:W3:Y:S02]  /*56d0*/  LDG.E.U8 R6, desc[UR36][R4.64+0x80] ;  /* 0x0000802404067981 */ /* 0x008ee4000c1e1100 */
[----:B---3--:R-:W-:-:S13]  /*56e0*/  ISETP.NE.AND P4, PT, R6, RZ, PT ;  /* 0x000000ff0600720c */ /* 0x008fda0003f85270 */
[----:B------:R-:W-:Y:S01]  /*56f0*/  @P4 IMAD.MOV.U32 R6, RZ, RZ, RZ ;  /* 0x000000ffff064224 */ /* 0x000fe200078e00ff */
[----:B------:R-:W-:Y:S06]  /*5700*/  @P4 BRA `(.L_x_407) ;  /* 0x0000000000104947 */ /* 0x000fec0003800000 */
.L_x_406:
[----:B---3--:R-:W1:Y:S02]  /*5710*/  LDS R6, [R8+0x200] ;  /* 0x0002000008067984 */ /* 0x008e640000000800 */
[----:B-1----:R-:W-:-:S04]  /*5720*/  FADD.FTZ R6, -R11, R6 ;  /* 0x000000060b067221 */ /* 0x002fc80000010100 */
[----:B------:R-:W-:-:S06]  /*5730*/  FMUL.FTZ R6, R6, 1.4426950216293334961 ;  /* 0x3fb8aa3b06067820 */ /* 0x000fcc0000410000 */
[----:B------:R-:W3:Y:S02]  /*5740*/  MUFU.EX2 R6, R6 ;  /* 0x0000000600067308 */ /* 0x000ee40000000800 */
.L_x_407:
[----:B------:R-:W-:Y:S05]  /*5750*/  BSYNC B1 ;  /* 0x0000000000017941 */ /* 0x000fea0003800000 */
.L_x_405:
[----:B---3--:R3:W-:Y:S01]  /*5760*/  STS [R8+0x200], R6 ;  /* 0x0002000608007388 */ /* 0x0087e20000000800 */
[----:B------:R-:W-:Y:S01]  /*5770*/  BSSY B1, `(.L_x_408) ;  /* 0x000000b000017945 */ /* 0x000fe20003800000 */
[----:B--2---:R-:W-:-:S03]  /*5780*/  FADD.FTZ R12, R9, R6 ;  /* 0x00000006090c7221 */ /* 0x004fc60000010000 */
[----:B------:R-:W-:Y:S05]  /*5790*/  @!P0 BRA `(.L_x_409) ;  /* 0x0000000000108947 */ /* 0x000fea0003800000 */
[----:B------:R-:W2:Y:S02]  /*57a0*/  LDG.E.U8 R4, desc[UR36][R4.64+0xc0] ;  /* 0x0000c02404047981 */ /* 0x000ea4000c1e1100 */
[----:B--2---:R-:W-:-:S13]  /*57b0*/  ISETP.NE.AND P4, PT, R4, RZ, PT ;  /* 0x000000ff0400720c */ /* 0x004fda0003f85270 */
[----:B0-----:R-:W-:Y:S01]  /*57c0*/  @P4 IMAD.MOV.U32 R7, RZ, RZ, RZ ;  /* 0x000000ffff074224 */ /* 0x001fe200078e00ff */
[----:B------:R-:W-:Y:S06]  /*57d0*/  @P4 BRA `(.L_x_410) ;  /* 0x0000000000104947 */ /* 0x000fec0003800000 */
.L_x_409:
[----:B------:R-:W1:Y:S02]  /*57e0*/  LDS R4, [R8+0x300] ;  /* 0x0003000008047984 */ /* 0x000e640000000800 */
[----:B-1----:R-:W-:-:S04]  /*57f0*/  FADD.FTZ R4, -R11, R4 ;  /* 0x000000040b047221 */ /* 0x002fc80000010100 */
[----:B------:R-:W-:-:S04]  /*5800*/  FMUL.FTZ R4, R4, 1.4426950216293334961 ;  /* 0x3fb8aa3b04047820 */ /* 0x000fc80000410000 */
[----:B0-----:R0:W2:Y:S03]  /*5810*/  MUFU.EX2 R7, R4 ;  /* 0x0000000400077308 */ /* 0x0010a60000000800 */
.L_x_410:
[----:B------:R-:W-:Y:S05]  /*5820*/  BSYNC B1 ;  /* 0x0000000000017941 */ /* 0x000fea0003800000 */
.L_x_408:
[----:B--2---:R2:W-:Y:S01]  /*5830*/  STS [R8+0x300], R7 ;  /* 0x0003000708007388 */ /* 0x0045e20000000800 */
[----:B---3--:R-:W-:Y:S01]  /*5840*/  FADD.FTZ R6, R12, R7 ;  /* 0x000000070c067221 */ /* 0x008fe20000010000 */
[----:B------:R-:W-:Y:S06]  /*5850*/  @!P3 BRA `(.L_x_411) ;  /* 0xfffffffc0010b947 */ /* 0x000fec000383ffff */
.L_x_392:
[----:B------:R-:W-:Y:S05]  /*5860*/  BSYNC B0 ;  /* 0x0000000000007941 */ /* 0x000fea0003800000 */
.L_x_391:
[----:B------:R-:W5:Y:S01]  /*5870*/  SHFL.BFLY PT, R5, R6, 0x10, 0x1f ;  /* 0x0e001f0006057f89 */ /* 0x000f6200000e0000 */
[----:B------:R-:W-:Y:S01]  /*5880*/  LOP3.LUT P0, R10, R18, 0x1f, RZ, 0xc0, !PT ;  /* 0x0000001f120a7812 */ /* 0x000fe2000780c0ff */
[----:B------:R-:W-:-:S03]  /*5890*/  ULDC.U8 UR4, c[0x0][0x31c] ;  /* 0x0000c70000047ab9 */ /* 0x000fc60000000000 */
[----:B------:R-:W-:-:S09]  /*58a0*/  ISETP.GT.U32.AND P3, PT, R10, 0x1, PT ;  /* 0x000000010a00780c */ /* 0x000fd20003f64070 */
[----:B-1----:R-:W1:Y:S04]  /*58b0*/  @!P0 S2R R11, SR_CgaCtaId ;  /* 0x00000000000b8919 */ /* 0x002e680000008800 */
[----:B------:R-:W3:Y:S01]  /*58c0*/  @!P3 S2R R13, SR_CgaCtaId ;  /* 0x00000000000db919 */ /* 0x000ee20000008800 */
[----:B-----5:R-:W-:Y:S01]  /*58d0*/  FADD.FTZ R5, R5, R6 ;  /* 0x0000000605057221 */ /* 0x020fe20000010000 */
[----:B------:R-:W-:-:S04]  /*58e0*/  @!P0 MOV R6, 0x400 ;  /* 0x0000040000068802 */ /* 0x000fc80000000f00 */
[----:B0-----:R-:W0:Y:S01]  /*58f0*/  SHFL.BFLY PT, R4, R5, 0x8, 0x1f ;  /* 0x0d001f0005047f89 */ /* 0x001e2200000e0000 */
[----:B-1----:R-:W-:Y:S01]  /*5900*/  @!P0 LEA R6, R11, R6, 0x18 ;  /* 0x000000060b068211 */ /* 0x002fe200078ec0ff */
[----:B0-----:R-:W-:Y:S01]  /*5910*/  FADD.FTZ R4, R5, R4 ;  /* 0x0000000405047221 */ /* 0x001fe20000010000 */
[----:B------:R-:W-:-:S04]  /*5920*/  @!P0 SHF.R.U32.HI R5, RZ, 0x3, R18 ;  /* 0x00000003ff058819 */ /* 0x000fc80000011612 */
[----:B--2---:R-:W0:Y:S01]  /*5930*/  SHFL.BFLY PT, R7, R4, 0x4, 0x1f ;  /* 0x0c801f0004077f89 */ /* 0x004e2200000e0000 */
[----:B------:R-:W-:-:S04]  /*5940*/  @!P0 LOP3.LUT R5, R5, 0x1ffffffc, RZ, 0xc0, !PT ;  /* 0x1ffffffc05058812 */ /* 0x000fc800078ec0ff */
[----:B------:R-:W-:Y:S01]  /*5950*/  @!P0 IADD3 R6, R6, R5, RZ ;  /* 0x0000000506068210 */ /* 0x000fe20007ffe0ff */
[----:B0-----:R-:W-:Y:S01]  /*5960*/  FADD.FTZ R7, R4, R7 ;  /* 0x0000000704077221 */ /* 0x001fe20000010000 */
[----:B------:R-:W-:-:S04]  /*5970*/  @!P3 MOV R4, 0x400 ;  /* 0x000004000004b802 */ /* 0x000fc80000000f00 */
[----:B------:R-:W0:Y:S01]  /*5980*/  SHFL.BFLY PT, R8, R7, 0x2, 0x1f ;  /* 0x0c401f0007087f89 */ /* 0x000e2200000e0000 */
[----:B---3--:R-:W-:-:S05]  /*5990*/  @!P3 LEA R13, R13, R4, 0x18 ;  /* 0x000000040d0db211 */ /* 0x008fca00078ec0ff */
        /* <DEDUP_REMOVED lines=17> */
[----:B------:R-:W3:Y:S01]  /*5ab0*/  LDC R6, c[0x0][0x284] ;  /* 0x0000a100ff067b82 */ /* 0x000ee20000000800 */
[----:B--2---:R-:W-:-:S04]  /*5ac0*/  IMAD R19, R19, R4, R5 ;  /* 0x0000000413137224 */ /* 0x004fc800078e0205 */
[----:B---3--:R-:W-:-:S05]  /*5ad0*/  IMAD R4, R19, R6, RZ ;  /* 0x0000000613047224 */ /* 0x008fca00078e02ff */
[----:B------:R-:W-:-:S07]  /*5ae0*/  SHF.R.S32.HI R5, RZ, 0x1f, R4 ;  /* 0x0000001fff057819 */ /* 0x000fce0000011404 */
.L_x_412:
[----:B------:R-:W-:Y:S01]  /*5af0*/  ULDC.64 UR6, c[0x0][0x310] ;  /* 0x0000c40000067ab9 */ /* 0x000fe20000000a00 */
[----:B------:R-:W-:Y:S01]  /*5b00*/  ULDC.64 UR8, c[0x0][0x310] ;  /* 0x0000c40000087ab9 */ /* 0x000fe20000000a00 */
[----:B------:R-:W-:Y:S04]  /*5b10*/  BSSY B0, `(.L_x_413) ;  /* 0x0000045000007945 */ /* 0x000fe80003800000 */
[----:B------:R-:W-:Y:S05]  /*5b20*/  @P1 BRA `(.L_x_414) ;  /* 0x00000004000c1947 */ /* 0x000fea0003800000 */
[----:B------:R-:W-:Y:S01]  /*5b30*/  LOP3.LUT R7, RZ, R3, RZ, 0x33, !PT ;  /* 0x00000003ff077212 */ /* 0x000fe200078e33ff */
[----:B------:R-:W-:Y:S03]  /*5b40*/  BSSY B1, `(.L_x_415) ;  /* 0x0000016000017945 */ /* 0x000fe60003800000 */
[----:B------:R-:W-:-:S04]  /*5b50*/  IADD3 R12, -R18, UR40, R7 ;  /* 0x00000028120c7c10 */ /* 0x000fc8000fffe107 */
[----:B------:R-:W-:-:S04]  /*5b60*/  LEA.HI R6, R12, 0x1, RZ, 0x1a ;  /* 0x000000010c067811 */ /* 0x000fc800078fd0ff */
[----:B0-----:R-:W-:-:S13]  /*5b70*/  LOP3.LUT P1, R8, R6, 0x3, RZ, 0xc0, !PT ;  /* 0x0000000306087812 */ /* 0x001fda000782c0ff */
[----:B------:R-:W-:Y:S05]  /*5b80*/  @!P1 BRA `(.L_x_416) ;  /* 0x0000000000449947 */ /* 0x000fea0003800000 */
.L_x_418:
[----:B01----:R-:W-:Y:S01]  /*5b90*/  IMAD.IADD R7, R0, 0x1, -R3 ;  /* 0x0000000100077824 */ /* 0x003fe200078e0a03 */
[----:B------:R-:W-:-:S04]  /*5ba0*/  IADD3 R8, R8, -0x1, RZ ;  /* 0xffffffff08087810 */ /* 0x000fc80007ffe0ff */
[C---:B------:R-:W-:Y:S02]  /*5bb0*/  LEA R6, R7.reuse, UR39, 0x2 ;  /* 0x0000002707067c11 */ /* 0x040fe4000f8e10ff */
[----:B------:R-:W-:Y:S02]  /*5bc0*/  LEA R7, R7, UR42, 0x1 ;  /* 0x0000002a07077c11 */ /* 0x000fe4000f8e08ff */
        /* <DEDUP_REMOVED lines=11> */
.L_x_417:
[----:B------:R-:W-:Y:S01]  /*5c80*/  VIADD R0, R0, 0x40 ;  /* 0x0000004000007836 */ /* 0x000fe20000000000 */
[----:B------:R-:W-:Y:S06]  /*5c90*/  @P3 BRA `(.L_x_418) ;  /* 0xfffffffc00bc3947 */ /* 0x000fec000383ffff */
.L_x_416:
[----:B------:R-:W-:Y:S05]  /*5ca0*/  BSYNC B1 ;  /* 0x0000000000017941 */ /* 0x000fea0003800000 */
.L_x_415:
[----:B------:R-:W-:-:S13]  /*5cb0*/  ISETP.GE.U32.AND P0, PT, R12, 0xc0, PT ;  /* 0x000000c00c00780c */ /* 0x000fda0003f06070 */
[----:B------:R-:W-:Y:S05]  /*5cc0*/  @!P0 BRA `(.L_x_414) ;  /* 0x0000000000a48947 */ /* 0x000fea0003800000 */
[C---:B01----:R-:W-:Y:S01]  /*5cd0*/  IMAD.SHL.U32 R7, R3.reuse, 0x4, RZ ;  /* 0x0000000403077824 */ /* 0x043fe200078e00ff */
[C---:B------:R-:W-:Y:S02]  /*5ce0*/  LEA R6, R0.reuse, UR38, 0x1 ;  /* 0x0000002600067c11 */ /* 0x040fe4000f8e08ff */
[----:B------:R-:W-:Y:S02]  /*5cf0*/  ISETP.NE.AND P1, PT, RZ, UR4, PT ;  /* 0x00000004ff007c0c */ /* 0x000fe4000bf25270 */
[----:B------:R-:W-:Y:S01]  /*5d00*/  LEA R7, R0, -R7, 0x2 ;  /* 0x8000000700077211 */ /* 0x000fe200078e10ff */
[----:B------:R-:W-:-:S04]  /*5d10*/  IMAD R6, R3, -0x2, R6 ;  /* 0xfffffffe03067824 */ /* 0x000fc800078e0206 */
[----:B------:R-:W-:Y:S02]  /*5d20*/  VIADD R8, R6, UR39 ;  /* 0x0000002706087c36 */ /* 0x000fe40008000000 */
[----:B------:R-:W-:-:S07]  /*5d30*/  VIADD R9, R7, UR39 ;  /* 0x0000002707097c36 */ /* 0x000fce0008000000 */
.L_x_419:
        /* <DEDUP_REMOVED lines=20> */
[----:B0-----:R-:W-:Y:S02]  /*5e80*/  VIADD R9, R9, 0x400 ;  /* 0x0000040009097836 */ /* 0x001fe40000000000 */
[----:B-1----:R-:W-:Y:S01]  /*5e90*/  FMUL.FTZ R21, R7, R13 ;  /* 0x0000000d07157220 */ /* 0x002fe20000410000 */
[----:B------:R-:W-:Y:S02]  /*5ea0*/  LEA.HI.X R7, R10, UR9, R11, 0x2, P0 ;  /* 0x000000090a077c11 */ /* 0x000fe400080f140b */
[----:B------:R-:W-:-:S02]  /*5eb0*/  ISETP.GE.AND P0, PT, R0, UR40, PT ;  /* 0x0000002800007c0c */ /* 0x000fc4000bf06270 */
        /* <DEDUP_REMOVED lines=10> */
.L_x_414:
[----:B------:R-:W-:Y:S05]  /*5f60*/  BSYNC B0 ;  /* 0x0000000000007941 */ /* 0x000fea0003800000 */
.L_x_413:
[----:B------:R-:W2:Y:S01]  /*5f70*/  S2R R19, SR_CTAID.X ;  /* 0x0000000000137919 */ /* 0x000ea20000002500 */
[----:B------:R-:W-:Y:S01]  /*5f80*/  SHF.R.S32.HI R5, RZ, 0x1f, R18 ;  /* 0x0000001fff057819 */ /* 0x000fe20000011412 */
[----:B------:R-:W3:Y:S01]  /*5f90*/  S2UR UR6, SR_CgaCtaId ;  /* 0x00000000000679c3 */ /* 0x000ee20000008800 */
[----:B------:R-:W-:Y:S01]  /*5fa0*/  USHF.R.S32.HI UR4, URZ, 0x1f, UR41 ;  /* 0x0000001f3f047899 */ /* 0x000fe20008011429 */
[----:B------:R-:W-:Y:S01]  /*5fb0*/  BSSY B0, `(.L_x_420) ;  /* 0x0000028000007945 */ /* 0x000fe20003800000 */
[-C--:B------:R-:W-:Y:S01]  /*5fc0*/  LEA.HI R36, R5, R18.reuse, RZ, 0x4 ;  /* 0x0000001205247211 */ /* 0x080fe200078f20ff */
[----:B------:R-:W-:Y:S01]  /*5fd0*/  ULDC UR7, c[0x0][0x288] ;  /* 0x0000a20000077ab9 */ /* 0x000fe20000000800 */
[----:B------:R-:W-:Y:S01]  /*5fe0*/  ULEA.HI UR4, UR4, UR41, URZ, 0x2 ;  /* 0x0000002904047291 */ /* 0x000fe2000f8f103f */
[----:B------:R-:W-:Y:S01]  /*5ff0*/  IMAD.U32 R50, RZ, RZ, UR7 ;  /* 0x00000007ff327e24 */ /* 0x000fe2000f8e00ff */
[----:B------:R-:W-:Y:S01]  /*6000*/  LOP3.LUT R5, R36, 0xfffffff0, RZ, 0xc0, !PT ;  /* 0xfffffff024057812 */ /* 0x000fe200078ec0ff */
[----:B------:R-:W-:Y:S01]  /*6010*/  UMOV UR5, 0x400 ;  /* 0x0000040000057882 */ /* 0x000fe20000000000 */
[----:B------:R-:W-:Y:S01]  /*6020*/  ULOP3.LUT UR4, UR4, 0xfffffffc, URZ, 0xc0, !UPT ;  /* 0xfffffffc04047892 */ /* 0x000fe2000f8ec03f */
[----:B------:R-:W-:Y:S01]  /*6030*/  SHF.R.S32.HI R36, RZ, 0x4, R36 ;  /* 0x00000004ff247819 */ /* 0x000fe20000011424 */
[----:B------:R-:W-:Y:S01]  /*6040*/  UIADD3 UR5, UR5, 0x110, URZ ;  /* 0x0000011005057890 */ /* 0x000fe2000fffe03f */
[----:B------:R-:W-:Y:S01]  /*6050*/  IADD3 R22, -R5, R18, RZ ;  /* 0x0000001205167210 */ /* 0x000fe20007ffe1ff */
[----:B------:R-:W-:Y:S01]  /*6060*/  UIADD3 UR4, UR41, -UR4, URZ ;  /* 0x8000000429047290 */ /* 0x000fe2000fffe03f */
[----:B------:R-:W-:Y:S01]  /*6070*/  CS2R R30, SRZ ;  /* 0x00000000001e7805 */ /* 0x000fe2000001ff00 */
[----:B------:R-:W-:Y:S01]  /*6080*/  ULDC UR8, c[0x0][0x284] ;  /* 0x0000a10000087ab9 */ /* 0x000fe20000000800 */
[C---:B------:R-:W-:Y:S01]  /*6090*/  ISETP.GT.OR P3, PT, R22.reuse, 0xd, P2 ;  /* 0x0000000d1600780c */ /* 0x040fe20001764670 */
[----:B------:R-:W-:Y:S01]  /*60a0*/  IMAD.U32 R51, RZ, RZ, UR8 ;  /* 0x00000008ff337e24 */ /* 0x000fe2000f8e00ff */
[C---:B------:R-:W-:Y:S01]  /*60b0*/  ISETP.GT.AND P0, PT, R22.reuse, 0xd, PT ;  /* 0x0000000d1600780c */ /* 0x040fe20003f04270 */
[----:B------:R-:W-:Y:S01]  /*60c0*/  IMAD.SHL.U32 R38, R22, 0x8, RZ ;  /* 0x0000000816267824 */ /* 0x000fe200078e00ff */
[----:B------:R-:W-:-:S02]  /*60d0*/  ISETP.NE.OR P3, PT, R36, UR4, P3 ;  /* 0x0000000424007c0c */ /* 0x000fc40009f65670 */
[----:B------:R-:W-:Y:S02]  /*60e0*/  CS2R R28, SRZ ;  /* 0x00000000001c7805 */ /* 0x000fe4000001ff00 */
[----:B------:R-:W-:Y:S01]  /*60f0*/  ISETP.NE.AND P1, PT, R36, UR4, PT ;  /* 0x0000000424007c0c */ /* 0x000fe2000bf25270 */
[----:B------:R-:W-:Y:S01]  /*6100*/  IMAD R39, R33, R51, R38 ;  /* 0x0000003321277224 */ /* 0x000fe200078e0226 */
[----:B---3--:R-:W-:-:S04]  /*6110*/  ULEA UR5, UR6, UR5, 0x18 ;  /* 0x0000000506057291 */ /* 0x008fc8000f8ec03f */
[----:B------:R-:W-:Y:S01]  /*6120*/  SHF.R.S32.HI R42, RZ, 0x1f, R39 ;  /* 0x0000001fff2a7819 */ /* 0x000fe20000011427 */
[----:B--2---:R-:W-:Y:S01]  /*6130*/  IMAD R25, R2, R50, R19 ;  /* 0x0000003202197224 */ /* 0x004fe200078e0213 */
[----:B------:R-:W-:-:S03]  /*6140*/  LEA R40, R22, UR5, 0x4 ;  /* 0x0000000516287c11 */ /* 0x000fc6000f8e20ff */
        /* <DEDUP_REMOVED lines=9> */
[----:B------:R-:W2:Y:S01]  /*61e0*/  LDC.64 R28, c[0x0][0x240] ;  /* 0x00009000ff1c7b82 */ /* 0x000ea20000000a00 */
[----:B------:R-:W-:-:S04]  /*61f0*/  IMAD R5, R19, 0x70, R38 ;  /* 0x0000007013057824 */ /* 0x000fc800078e0226 */
[----:B--2---:R-:W-:-:S06]  /*6200*/  IMAD.WIDE R28, R5, 0x2, R28 ;  /* 0x00000002051c7825 */ /* 0x004fcc00078e021c */
[----:B------:R-:W5:Y:S02]  /*6210*/  LDG.E.128 R28, desc[UR36][R28.64] ;  /* 0x000000241c1c7981 */ /* 0x000f64000c1e1d00 */
.L_x_422:
[----:B-----5:R2:W-:Y:S02]  /*6220*/  STS.128 [R40], R28 ;  /* 0x0000001c28007388 */ /* 0x0205e40000000c00 */
.L_x_421:
[----:B------:R-:W-:Y:S05]  /*6230*/  BSYNC B0 ;  /* 0x0000000000007941 */ /* 0x000fea0003800000 */
.L_x_420:
[----:B------:R-:W-:Y:S01]  /*6240*/  BAR.SYNC.DEFER_BLOCKING 0x0 ;  /* 0x0000000000007b1d */ /* 0x000fe20000010000 */
[----:B------:R-:W-:Y:S01]  /*6250*/  HFMA2.MMA R17, -RZ, RZ, 0, 0 ;  /* 0x00000000ff117435 */ /* 0x000fe200000001ff */
[----:B------:R-:W-:Y:S01]  /*6260*/  IMAD.MOV.U32 R46, RZ, RZ, RZ ;  /* 0x000000ffff2e7224 */ /* 0x000fe200078e00ff */
[----:B------:R-:W-:Y:S02]  /*6270*/  CS2R R44, SRZ ;  /* 0x00000000002c7805 */ /* 0x000fe4000001ff00 */
[----:B------:R-:W-:Y:S02]  /*6280*/  CS2R R34, SRZ ;  /* 0x0000000000227805 */ /* 0x000fe4000001ff00 */
[----:B------:R-:W-:Y:S01]  /*6290*/  CS2R R32, SRZ ;  /* 0x0000000000207805 */ /* 0x000fe2000001ff00 */
[----:B------:R-:W-:Y:S01]  /*62a0*/  ULDC UR8, c[0x0][0x288] ;  /* 0x0000a20000087ab9 */ /* 0x000fe20000000800 */
[----:B------:R-:W-:Y:S01]  /*62b0*/  ULDC UR9, c[0x0][0x284] ;  /* 0x0000a10000097ab9 */ /* 0x000fe20000000800 */
[----:B------:R-:W-:Y:S01]  /*62c0*/  ULDC.64 UR6, c[0x0][0x258] ;  /* 0x0000960000067ab9 */ /* 0x000fe20000000a00 */
[----:B------:R-:W-:Y:S01]  /*62d0*/  ULDC.64 UR10, c[0x0][0x250] ;  /* 0x00009400000a7ab9 */ /* 0x000fe20000000a00 */
[----:B------:R-:W-:Y:S04]  /*62e0*/  BSSY B0, `(.L_x_423) ;  /* 0x00001cb000007945 */ /* 0x000fe80003800000 */
[----:B------:R-:W-:Y:S05]  /*62f0*/  @P0 BRA `(.L_x_424) ;  /* 0x0000001c00240947 */ /* 0x000fea0003800000 */
[C---:B------:R-:W-:Y:S01]  /*6300*/  IMAD.IADD R43, R36.reuse, 0x1, R3 ;  /* 0x00000001242b7824 */ /* 0x040fe200078e0203 */
[----:B------:R-:W-:Y:S01]  /*6310*/  VIMNMX R54, R51, UR41, PT ;  /* 0x0000002933367c48 */ /* 0x000fe2000bfe0100 */
[----:B------:R-:W-:Y:S01]  /*6320*/  ULDC.64 UR4, c[0x0][0x250] ;  /* 0x0000940000047ab9 */ /* 0x000fe20000000a00 */
[----:B------:R-:W-:Y:S01]  /*6330*/  BSSY B1, `(.L_x_425) ;  /* 0x00000bb000017945 */ /* 0x000fe20003800000 */
[----:B------:R-:W-:Y:S01]  /*6340*/  IMAD R0, R43, 0x70, RZ ;  /* 0x000000702b007824 */ /* 0x000fe200078e02ff */
[----:B------:R-:W-:Y:S01]  /*6350*/  MOV R52, UR4 ;  /* 0x0000000400347c02 */ /* 0x000fe20008000f00 */
[----:B------:R-:W-:Y:S01]  /*6360*/  IMAD.U32 R53, RZ, RZ, UR5 ;  /* 0x00000005ff357e24 */ /* 0x000fe2000f8e00ff */
[----:B------:R-:W-:Y:S01]  /*6370*/  LEA R47, R36, UR42, 0x1 ;  /* 0x0000002a242f7c11 */ /* 0x000fe2000f8e08ff */
[----:B------:R-:W-:Y:S01]  /*6380*/  IMAD.MOV.U32 R17, RZ, RZ, RZ ;  /* 0x000000ffff117224 */ /* 0x000fe200078e00ff */
[----:B------:R-:W-:-:S04]  /*6390*/  IADD3 R4, P3, R37, R0, RZ ;  /* 0x0000000025047210 */ /* 0x000fc80007f7e0ff */
[----:B------:R-:W-:Y:S02]  /*63a0*/  LEA.HI.X.SX32 R0, R0, R41, 0x1, P3 ;  /* 0x0000002900007211 */ /* 0x000fe400018f0eff */
[----:B------:R-:W-:Y:S02]  /*63b0*/  ISETP.GE.AND P3, PT, R43, R54, PT ;  /* 0x000000362b00720c */ /* 0x000fe40003f66270 */
[----:B------:R-:W-:-:S04]  /*63c0*/  LEA R20, P4, R4, R52, 0x1 ;  /* 0x0000003404147211 */ /* 0x000fc800078808ff */
[----:B------:R-:W-:-:S07]  /*63d0*/  LEA.HI.X R21, R4, R53, R0, 0x1, P4 ;  /* 0x0000003504157211 */ /* 0x000fce00020f0c00 */
[----:B------:R-:W-:Y:S05]  /*63e0*/  @P3 BRA `(.L_x_426) ;  /* 0x0000000800bc3947 */ /* 0x000fea0003800000 */
[----:B------:R-:W-:Y:S01]  /*63f0*/  LOP3.LUT R0, RZ, R51, RZ, 0x33, !PT ;  /* 0x00000033ff007212 */ /* 0x000fe200078e33ff */
[----:B----4-:R-:W3:Y:S01]  /*6400*/  LDC.64 R26, c[0x0][0x2e8] ;  /* 0x0000ba00ff1a7b82 */ /* 0x010ee20000000a00 */
[----:B01----:R-:W-:Y:S01]  /*6410*/  IADD3 R7, RZ, -UR40, RZ ;  /* 0x80000028ff077c10 */ /* 0x003fe2000fffe0ff */
[----:B------:R-:W-:Y:S01]  /*6420*/  IMAD R5, R16, R50, R19 ;  /* 0x0000003210057224 */ /* 0x000fe200078e0213 */
[----:B------:R-:W-:Y:S01]  /*6430*/  BSSY B2, `(.L_x_427) ;  /* 0x0000041000027945 */ /* 0x000fe20003800000 */
[----:B------:R-:W-:Y:S02]  /*6440*/  CS2R R32, SRZ ;  /* 0x0000000000207805 */ /* 0x000fe4000001ff00 */
[----:B------:R-:W-:Y:S01]  /*6450*/  VIMNMX R7, R0, R7, !PT ;  /* 0x0000000700077248 */ /* 0x000fe20007fe0100 */
[----:B------:R-:W-:Y:S01]  /*6460*/  IMAD R5, R5, 0x70, R38 ;  /* 0x0000007005057824 */ /* 0x000fe200078e0226 */
[----:B------:R-:W-:Y:S02]  /*6470*/  IADD3 R0, -R3, -0x2, -R36 ;  /* 0xfffffffe03007810 */ /* 0x000fe40007ffe924 */
[----:B------:R-:W-:-:S02]  /*6480*/  CS2R R34, SRZ ;  /* 0x0000000000227805 */ /* 0x000fc4000001ff00 */
[----:B------:R-:W-:Y:S02]  /*6490*/  CS2R R44, SRZ ;  /* 0x00000000002c7805 */ /* 0x000fe4000001ff00 */
[----:B------:R-:W-:Y:S01]  /*64a0*/  MOV R46, RZ ;  /* 0x000000ff002e7202 */ /* 0x000fe20000000f00 */
[----:B------:R-:W-:Y:S02]  /*64b0*/  IMAD.MOV.U32 R17, RZ, RZ, RZ ;  /* 0x000000ffff117224 */ /* 0x000fe400078e00ff */
[----:B------:R-:W-:Y:S02]  /*64c0*/  IMAD.IADD R12, R0, 0x1, -R7 ;  /* 0x00000001000c7824 */ /* 0x000fe400078e0a07 */
[----:B------:R-:W-:-:S03]  /*64d0*/  IMAD.MOV.U32 R0, RZ, RZ, R43 ;  /* 0x000000ffff007224 */ /* 0x000fc600078e002b */
[----:B------:R-:W-:Y:S01]  /*64e0*/  LOP3.LUT P3, RZ, R12, 0x4, RZ, 0xc0, !PT ;  /* 0x000000040cff7812 */ /* 0x000fe2000786c0ff */
[----:B---3--:R-:W-:-:S12]  /*64f0*/  IMAD.WIDE R26, R5, 0x2, R26 ;  /* 0x00000002051a7825 */ /* 0x008fd800078e021a */
        /* <DEDUP_REMOVED lines=9> */
[----:B------:R-:W3:Y:S02]  /*6590*/  LDG.E R5, desc[UR36][R4.64] ;  /* 0x0000002404057981 */ /* 0x000ee4000c1e1900 */
[----:B---3--:R-:W-:-:S04]  /*65a0*/  IMAD R0, R5, R50, RZ ;  /* 0x0000003205007224 */ /* 0x008fc800078e02ff */
[----:B------:R-:W-:-:S04]  /*65b0*/  IMAD R0, R0, R51, R43 ;  /* 0x0000003300007224 */ /* 0x000fc800078e022b */
[----:B------:R-:W-:-:S05]  /*65c0*/  IMAD R0, R0, 0x70, RZ ;  /* 0x0000007000007824 */ /* 0x000fca00078e02ff */
[----:B------:R-:W-:-:S04]  /*65d0*/  IADD3 R6, P2, R39, R0, RZ ;  /* 0x0000000027067210 */ /* 0x000fc80007f5e0ff */
[----:B------:R-:W-:Y:S02]  /*65e0*/  LEA.HI.X.SX32 R0, R0, R42, 0x1, P2 ;  /* 0x0000002a00007211 */ /* 0x000fe400010f0eff */
[----:B------:R-:W-:-:S04]  /*65f0*/  LEA R32, P2, R6, R52, 0x1 ;  /* 0x0000003406207211 */ /* 0x000fc800078408ff */
[----:B------:R-:W-:Y:S02]  /*6600*/  LEA.HI.X R33, R6, R53, R0, 0x1, P2 ;  /* 0x0000003506217211 */ /* 0x000fe400010f0c00 */
[----:B------:R-:W0:Y:S04]  /*6610*/  LDS.U16 R0, [R47] ;  /* 0x000000002f007984 */ /* 0x000e280000000400 */
[----:B------:R-:W5:Y:S01]  /*6620*/  LDG.E.128 R32, desc[UR36][R32.64] ;  /* 0x0000002420207981 */ /* 0x000f62000c1e1d00 */
[----:B------:R-:W-:-:S06]  /*6630*/  UISETP.NE.AND UP0, UPT, UR4, URZ, UPT ;  /* 0x0000003f0400728c */ /* 0x000fcc000bf05270 */
[----:B------:R-:W-:Y:S01]  /*6640*/  PLOP3.LUT P2, PT, PT, PT, UP0, 0x80, 0x0 ;  /* 0x000000000000781c */ /* 0x000fe20003f4f008 */
[----:B0-----:R-:W-:-:S12]  /*6650*/  HADD2.F32 R0, -RZ, R0.H0_H0 ;  /* 0x20000000ff007230 */ /* 0x001fd80000004100 */
[----:B------:R-:W-:Y:S05]  /*6660*/  @P2 BRA `(.L_x_429) ;  /* 0x0000000000302947 */ /* 0x000fea0003800000 */
[----:B------:R-:W-:Y:S01]  /*6670*/  ISETP.NE.AND P5, PT, R24, RZ, PT ;  /* 0x000000ff1800720c */ /* 0x000fe20003fa5270 */
[----:B------:R-:W0:-:S12]  /*6680*/  LDS.128 R8, [R40] ;  /* 0x0000000028087984 */ /* 0x000e180000000c00 */
[----:B------:R-:W3:Y:S01]  /*6690*/  @P5 LDG.E.128 R4, desc[UR36][R26.64] ;  /* 0x000000241a045981 */ /* 0x000ee2000c1e1d00 */
[----:B0----5:R-:W-:Y:S01]  /*66a0*/  HFMA2.MMA R32, R32, 1, 1, R8 ;  /* 0x3c003c0020207835 */ /* 0x021fe20000000008 */
[----:B------:R-:W-:Y:S01]  /*66b0*/  HADD2 R33, R33, R9 ;  /* 0x0000000921217230 */ /* 0x000fe20000000000 */
[----:B------:R-:W-:Y:S01]  /*66c0*/  HFMA2.MMA R34, R34, 1, 1, R10 ;  /* 0x3c003c0022227835 */ /* 0x000fe2000000000a */
[----:B------:R-:W-:-:S04]  /*66d0*/  HADD2 R35, R35, R11 ;  /* 0x0000000b23237230 */ /* 0x000fc80000000000 */
[----:B---3--:R-:W-:-:S03]  /*66e0*/  @P5 HFMA2.MMA R33, R33, R5, -RZ ;  /* 0x0000000521215235 */ /* 0x008fc600001000ff */
[----:B------:R-:W-:Y:S01]  /*66f0*/  @P5 HMUL2 R32, R32, R4 ;  /* 0x0000000420205232 */ /* 0x000fe20000000000 */
[----:B------:R-:W-:Y:S01]  /*6700*/  @P5 HFMA2.MMA R35, R35, R7, -RZ ;  /* 0x0000000723235235 */ /* 0x000fe200001000ff */
[----:B------:R-:W-:-:S06]  /*6710*/  @P5 HMUL2 R34, R34, R6 ;  /* 0x0000000622225232 */ /* 0x000fcc0000000000 */
[----:B------:R0:W-:Y:S04]  /*6720*/  STG.E.128 desc[UR36][R20.64], R32 ;  /* 0x0000002014007986 */ /* 0x0001e8000c101d24 */
.L_x_429:
[--C-:B-----5:R-:W-:Y:S02]  /*6730*/  HADD2.F32 R45, -RZ, R32.reuse.H0_H0 ;  /* 0x20000020ff2d7230 */ /* 0x120fe40000004100 */
[----:B------:R-:W-:Y:S02]  /*6740*/  HADD2.F32 R5, -RZ, R32.H1_H1 ;  /* 0x30000020ff057230 */ /* 0x000fe40000004100 */
[--C-:B------:R-:W-:Y:S02]  /*6750*/  HADD2.F32 R7, -RZ, R33.reuse.H0_H0 ;  /* 0x20000021ff077230 */ /* 0x100fe40000004100 */
[C---:B0-----:R-:W-:Y:S01]  /*6760*/  FFMA.FTZ R32, R0.reuse, R45, RZ ;  /* 0x0000002d00207223 */ /* 0x041fe200000100ff */
[----:B------:R-:W-:Y:S02]  /*6770*/  HADD2.F32 R9, -RZ, R33.H1_H1 ;  /* 0x30000021ff097230 */ /* 0x000fe40000004100 */
[----:B------:R-:W-:Y:S01]  /*6780*/  FFMA.FTZ R33, R0, R5, RZ ;  /* 0x0000000500217223 */ /* 0x000fe200000100ff */
[----:B------:R-:W-:-:S02]  /*6790*/  HADD2.F32 R11, -RZ, R34.H0_H0 ;  /* 0x20000022ff0b7230 */ /* 0x000fc40000004100 */
[----:B------:R-:W-:Y:S02]  /*67a0*/  HADD2.F32 R13, -RZ, R34.H1_H1 ;  /* 0x30000022ff0d7230 */ /* 0x000fe40000004100 */
[C---:B------:R-:W-:Y:S01]  /*67b0*/  FFMA.FTZ R34, R0.reuse, R7, RZ ;  /* 0x0000000700227223 */ /* 0x040fe200000100ff */
[--C-:B------:R-:W-:Y:S02]  /*67c0*/  HADD2.F32 R15, -RZ, R35.reuse.H0_H0 ;  /* 0x20000023ff0f7230 */ /* 0x100fe40000004100 */
[C---:B------:R-:W-:Y:S01]  /*67d0*/  FFMA.FTZ R44, R0.reuse, R11, RZ ;  /* 0x0000000b002c7223 */ /* 0x040fe200000100ff */
[----:B------:R-:W-:Y:S02]  /*67e0*/  HADD2.F32 R17, -RZ, R35.H1_H1 ;  /* 0x30000023ff117230 */ /* 0x000fe40000004100 */
[C---:B------:R-:W-:Y:S01]  /*67f0*/  FFMA.FTZ R35, R0.reuse, R9, RZ ;  /* 0x0000000900237223 */ /* 0x040fe200000100ff */
[C---:B------:R-:W-:Y:S01]  /*6800*/  FFMA.FTZ R45, R0.reuse, R13, RZ ;  /* 0x0000000d002d7223 */ /* 0x040fe200000100ff */
[C---:B------:R-:W-:Y:S01]  /*6810*/  FFMA.FTZ R46, R0.reuse, R15, RZ ;  /* 0x0000000f002e7223 */ /* 0x040fe200000100ff */
[----:B------:R-:W-:Y:S01]  /*6820*/  FFMA.FTZ R17, R0, R17, RZ ;  /* 0x0000001100117223 */ /* 0x000fe200000100ff */
[----:B------:R-:W-:-:S07]  /*6830*/  VIADD R0, R43, 0x4 ;  /* 0x000000042b007836 */ /* 0x000fce0000000000 */
.L_x_428:
[----:B------:R-:W-:Y:S05]  /*6840*/  BSYNC B2 ;  /* 0x0000000000027941 */ /* 0x000fea0003800000 */
.L_x_427:
[----:B------:R-:W-:-:S13]  /*6850*/  LOP3.LUT P3, RZ, R12, 0xfffffffc, RZ, 0xc0, !PT ;  /* 0xfffffffc0cff7812 */ /* 0x000fda000786c0ff */
[----:B------:R-:W-:Y:S05]  /*6860*/  @!P3 BRA `(.L_x_426) ;  /* 0x00000004009cb947 */ /* 0x000fea0003800000 */
[----:B------:R-:W-:Y:S01]  /*6870*/  ULDC UR4, c[0x0][0x29c] ;  /* 0x0000a70000047ab9 */ /* 0x000fe20000000800 */
[----:B------:R-:W-:Y:S01]  /*6880*/  IMAD R55, R2, R51, RZ ;  /* 0x0000003302377224 */ /* 0x000fe200078e02ff */
[----:B------:R-:W-:-:S06]  /*6890*/  UISETP.NE.AND UP0, UPT, UR4, URZ, UPT ;  /* 0x0000003f0400728c */ /* 0x000fcc000bf05270 */
[----:B------:R-:W-:-:S13]  /*68a0*/  PLOP3.LUT P2, PT, PT, PT, UP0, 0x80, 0x0 ;  /* 0x000000000000781c */ /* 0x000fda0003f4f008 */
.L_x_432:
[----:B------:R-:W-:Y:S02]  /*68b0*/  SHF.R.S32.HI R4, RZ, 0x1f, R0 ;  /* 0x0000001fff047819 */ /* 0x000fe40000011400 */
[C---:B------:R-:W-:Y:S02]  /*68c0*/  IADD3 R5, P3, R55.reuse, R0, RZ ;  /* 0x0000000037057210 */ /* 0x040fe40007f7e0ff */
[----:B------:R-:W-:Y:S02]  /*68d0*/  ISETP.NE.AND P5, PT, R24, RZ, PT ;  /* 0x000000ff1800720c */ /* 0x000fe40003fa5270 */
[----:B------:R-:W-:Y:S02]  /*68e0*/  LEA.HI.X.SX32 R4, R55, R4, 0x1, P3 ;  /* 0x0000000437047211 */ /* 0x000fe400018f0eff */
[----:B------:R-:W-:-:S04]  /*68f0*/  LEA R56, P3, R5, UR6, 0x2 ;  /* 0x0000000605387c11 */ /* 0x000fc8000f8610ff */
[----:B------:R-:W-:-:S05]  /*6900*/  LEA.HI.X R57, R5, UR7, R4, 0x2, P3 ;  /* 0x0000000705397c11 */ /* 0x000fca00098f1404 */
[----:B------:R-:W3:Y:S01]  /*6910*/  LDG.E R5, desc[UR36][R56.64] ;  /* 0x0000002438057981 */ /* 0x000ee2000c1e1900 */
[----:B------:R-:W-:Y:S01]  /*6920*/  MOV R50, UR8 ;  /* 0x0000000800327c02 */ /* 0x000fe20008000f00 */
[----:B------:R-:W-:Y:S01]  /*6930*/  IMAD.U32 R51, RZ, RZ, UR9 ;  /* 0x00000009ff337e24 */ /* 0x000fe2000f8e00ff */
[----:B------:R-:W-:Y:S01]  /*6940*/  MOV R53, UR11 ;  /* 0x0000000b00357c02 */ /* 0x000fe20008000f00 */
[----:B------:R-:W-:Y:S02]  /*6950*/  IMAD R4, R0, 0x70, RZ ;  /* 0x0000007000047824 */ /* 0x000fe400078e02ff */
[----:B------:R-:W-:-:S03]  /*6960*/  IMAD.U32 R52, RZ, RZ, UR10 ;  /* 0x0000000aff347e24 */ /* 0x000fc6000f8e00ff */
[----:B------:R-:W-:-:S04]  /*6970*/  IADD3 R6, P4, R37, R4, RZ ;  /* 0x0000000425067210 */ /* 0x000fc80007f9e0ff */
[----:B------:R-:W-:Y:S02]  /*6980*/  LEA.HI.X.SX32 R7, R4, R41, 0x1, P4 ;  /* 0x0000002904077211 */ /* 0x000fe400020f0eff */
[----:B------:R-:W-:-:S04]  /*6990*/  LEA R48, P4, R6, R52, 0x1 ;  /* 0x0000003406307211 */ /* 0x000fc800078808ff */
[----:B------:R-:W-:Y:S01]  /*69a0*/  LEA.HI.X R49, R6, R53, R7, 0x1, P4 ;  /* 0x0000003506317211 */ /* 0x000fe200020f0c07 */
[----:B---3--:R-:W-:-:S04]  /*69b0*/  IMAD R5, R5, R50, RZ ;  /* 0x0000003205057224 */ /* 0x008fc800078e02ff */
        /* <DEDUP_REMOVED lines=8> */
[----:B------:R-:W3:Y:S04]  /*6a40*/  @P5 LDG.E.128 R8, desc[UR36][R26.64] ;  /* 0x000000241a085981 */ /* 0x000ee8000c1e1d00 */
[----:B------:R-:W0:Y:S02]  /*6a50*/  LDS.128 R12, [R40] ;  /* 0x00000000280c7984 */ /* 0x000e240000000c00 */
        /* <DEDUP_REMOVED lines=9> */
.L_x_430:
[----:B------:R-:W3:Y:S01]  /*6af0*/  LDG.E R57, desc[UR36][R56.64+0x10] ;  /* 0x0000102438397981 */ /* 0x000ee2000c1e1900 */
[----:B------:R-:W-:Y:S01]  /*6b00*/  IMAD.MOV.U32 R9, RZ, RZ, 0x70 ;  /* 0x00000070ff097424 */ /* 0x000fe200078e00ff */
[----:B------:R-:W-:-:S04]  /*6b10*/  IADD3 R12, R0, -R3, RZ ;  /* 0x80000003000c7210 */ /* 0x000fc80007ffe0ff */
[----:B------:R-:W-:-:S05]  /*6b20*/  LEA R58, R12, UR42, 0x1 ;  /* 0x0000002a0c3a7c11 */ /* 0x000fca000f8e08ff */
[----:B------:R-:W1:Y:S01]  /*6b30*/  LDS.U16 R12, [R58] ;  /* 0x000000003a0c7984 */ /* 0x000e620000000400 */
[----:B---3--:R-:W-:-:S04]  /*6b40*/  IMAD R8, R57, R50, RZ ;  /* 0x0000003239087224 */ /* 0x008fc800078e02ff */
[----:B------:R-:W-:-:S04]  /*6b50*/  IMAD R8, R8, R51, R0 ;  /* 0x0000003308087224 */ /* 0x000fc800078e0200 */
[----:B------:R-:W-:-:S05]  /*6b60*/  IMAD R8, R8, R9, 0x1c0 ;  /* 0x000001c008087424 */ /* 0x000fca00078e0209 */
[----:B------:R-:W-:-:S04]  /*6b70*/  IADD3 R9, P3, R39, R8, RZ ;  /* 0x0000000827097210 */ /* 0x000fc80007f7e0ff */
[----:B------:R-:W-:Y:S02]  /*6b80*/  LEA.HI.X.SX32 R10, R8, R42, 0x1, P3 ;  /* 0x0000002a080a7211 */ /* 0x000fe400018f0eff */
[----:B------:R-:W-:-:S04]  /*6b90*/  LEA R8, P3, R9, R52, 0x1 ;  /* 0x0000003409087211 */ /* 0x000fc800078608ff */
[----:B------:R-:W-:-:S06]  /*6ba0*/  LEA.HI.X R9, R9, R53, R10, 0x1, P3 ;  /* 0x0000003509097211 */ /* 0x000fcc00018f0c0a */
[----:B------:R-:W5:Y:S01]  /*6bb0*/  LDG.E.128 R8, desc[UR36][R8.64] ;  /* 0x0000002408087981 */ /* 0x000f62000c1e1d00 */
[----:B-1----:R-:W-:Y:S02]  /*6bc0*/  HADD2.F32 R13, -RZ, R12.H0_H0 ;  /* 0x2000000cff0d7230 */ /* 0x002fe40000004100 */
[--C-:B-----5:R-:W-:Y:S02]  /*6bd0*/  HADD2.F32 R15, -RZ, R5.reuse.H0_H0 ;  /* 0x20000005ff0f7230 */ /* 0x120fe40000004100 */
[----:B------:R-:W-:Y:S02]  /*6be0*/  HADD2.F32 R14, -RZ, R5.H1_H1 ;  /* 0x30000005ff0e7230 */ /* 0x000fe40000004100 */
[----:B------:R-:W-:Y:S02]  /*6bf0*/  HADD2.F32 R12, -RZ, R4.H0_H0 ;  /* 0x20000004ff0c7230 */ /* 0x000fe40000004100 */
[----:B------:R-:W-:Y:S01]  /*6c00*/  FFMA.FTZ R34, R13, R15, R34 ;  /* 0x0000000f0d227223 */ /* 0x000fe20000010022 */
[----:B0-----:R-:W-:-:S02]  /*6c10*/  HADD2.F32 R5, -RZ, R6.H0_H0 ;  /* 0x20000006ff057230 */ /* 0x001fc40000004100 */
[C---:B------:R-:W-:Y:S01]  /*6c20*/  FFMA.FTZ R62, R13.reuse, R14, R35 ;  /* 0x0000000e0d3e7223 */ /* 0x040fe20000010023 */
[----:B------:R-:W-:Y:S02]  /*6c30*/  HADD2.F32 R4, -RZ, R4.H1_H1 ;  /* 0x30000004ff047230 */ /* 0x000fe40000004100 */
[C---:B------:R-:W-:Y:S01]  /*6c40*/  FFMA.FTZ R59, R13.reuse, R12, R32 ;  /* 0x0000000c0d3b7223 */ /* 0x040fe20000010020 */
[----:B------:R-:W-:Y:S02]  /*6c50*/  HADD2.F32 R6, -RZ, R6.H1_H1 ;  /* 0x30000006ff067230 */ /* 0x000fe40000004100 */
[C---:B------:R-:W-:Y:S01]  /*6c60*/  FFMA.FTZ R44, R13.reuse, R5, R44 ;  /* 0x000000050d2c7223 */ /* 0x040fe2000001002c */
[--C-:B------:R-:W-:Y:S02]  /*6c70*/  HADD2.F32 R57, -RZ, R7.reuse.H0_H0 ;  /* 0x20000007ff397230 */ /* 0x100fe40000004100 */
[----:B------:R-:W-:Y:S01]  /*6c80*/  FFMA.FTZ R60, R13, R4, R33 ;  /* 0x000000040d3c7223 */ /* 0x000fe20000010021 */
[----:B------:R-:W-:-:S02]  /*6c90*/  HADD2.F32 R56, -RZ, R7.H1_H1 ;  /* 0x30000007ff387230 */ /* 0x000fc40000004100 */
[C---:B------:R-:W-:Y:S01]  /*6ca0*/  FFMA.FTZ R64, R13.reuse, R6, R45 ;  /* 0x000000060d407223 */ /* 0x040fe2000001002d */
[C---:B------:R-:W-:Y:S02]  /*6cb0*/  FFMA.FTZ R46, R13.reuse, R57, R46 ;  /* 0x000000390d2e7223 */ /* 0x040fe4000001002e */
[----:B------:R-:W-:Y:S01]  /*6cc0*/  FFMA.FTZ R56, R13, R56, R17 ;  /* 0x000000380d387223 */ /* 0x000fe20000010011 */
[----:B------:R-:W-:Y:S06]  /*6cd0*/  @P2 BRA `(.L_x_431) ;  /* 0x00000000002c2947 */ /* 0x000fec0003800000 */
[----:B------:R-:W3:Y:S04]  /*6ce0*/  @P5 LDG.E.128 R4, desc[UR36][R26.64] ;  /* 0x000000241a045981 */ /* 0x000ee8000c1e1d00 */
[----:B------:R-:W0:Y:S02]  /*6cf0*/  LDS.128 R12, [R40] ;  /* 0x00000000280c7984 */ /* 0x000e240000000c00 */
[----:B0-----:R-:W-:Y:S01]  /*6d00*/  HFMA2.MMA R8, R8, 1, 1, R12 ;  /* 0x3c003c0008087835 */ /* 0x001fe2000000000c */
        /* <DEDUP_REMOVED lines=8> */
.L_x_431:
[----:B------:R-:W1:Y:S01]  /*6d90*/  LDS.U16 R4, [R58+0x8] ;  /* 0x000008003a047984 */ /* 0x000e620000000400 */
[----:B------:R-:W-:Y:S02]  /*6da0*/  VIADD R0, R0, 0x8 ;  /* 0x0000000800007836 */ /* 0x000fe40000000000 */
[----:B------:R-:W-:Y:S02]  /*6db0*/  HADD2.F32 R7, -RZ, R9.H0_H0 ;  /* 0x20000009ff077230 */ /* 0x000fe40000004100 */
[----:B------:R-:W-:Y:S01]  /*6dc0*/  HADD2.F32 R15, -RZ, R11.H0_H0 ;  /* 0x2000000bff0f7230 */ /* 0x000fe20000004100 */
[----:B------:R-:W-:Y:S01]  /*6dd0*/  ISETP.GE.AND P3, PT, R0, R54, PT ;  /* 0x000000360000720c */ /* 0x000fe20003f66270 */
[--C-:B------:R-:W-:Y:S02]  /*6de0*/  HADD2.F32 R5, -RZ, R8.reuse.H0_H0 ;  /* 0x20000008ff057230 */ /* 0x100fe40000004100 */
[----:B------:R-:W-:Y:S02]  /*6df0*/  HADD2.F32 R33, -RZ, R8.H1_H1 ;  /* 0x30000008ff217230 */ /* 0x000fe40000004100 */
[----:B0-----:R-:W-:-:S02]  /*6e00*/  HADD2.F32 R9, -RZ, R9.H1_H1 ;  /* 0x30000009ff097230 */ /* 0x001fc40000004100 */
[--C-:B------:R-:W-:Y:S02]  /*6e10*/  HADD2.F32 R13, -RZ, R10.reuse.H0_H0 ;  /* 0x2000000aff0d7230 */ /* 0x100fe40000004100 */
[----:B------:R-:W-:Y:S02]  /*6e20*/  HADD2.F32 R45, -RZ, R10.H1_H1 ;  /* 0x3000000aff2d7230 */ /* 0x000fe40000004100 */
[----:B------:R-:W-:Y:S02]  /*6e30*/  HADD2.F32 R11, -RZ, R11.H1_H1 ;  /* 0x3000000bff0b7230 */ /* 0x000fe40000004100 */
[----:B-1----:R-:W-:-:S05]  /*6e40*/  HADD2.F32 R4, -RZ, R4.H0_H0 ;  /* 0x20000004ff047230 */ /* 0x002fca0000004100 */
        /* <DEDUP_REMOVED lines=9> */
.L_x_426:
[----:B------:R-:W-:Y:S05]  /*6ee0*/  BSYNC B1 ;  /* 0x0000000000017941 */ /* 0x000fea0003800000 */
.L_x_425:
[----:B------:R-:W-:-:S13]  /*6ef0*/  ISETP.GE.AND P3, PT, R43, UR41, PT ;  /* 0x000000292b007c0c */ /* 0x000fda000bf66270 */
[----:B------:R-:W-:Y:S05]  /*6f00*/  @P3 BRA `(.L_x_424) ;  /* 0x0000001000203947 */ /* 0x000fea0003800000 */
[----:B------:R-:W-:Y:S01]  /*6f10*/  MOV R5, UR40 ;  /* 0x0000002800057c02 */ /* 0x000fe20008000f00 */
[----:B----4-:R-:W3:Y:S01]  /*6f20*/  LDC.64 R26, c[0x0][0x2e8] ;  /* 0x0000ba00ff1a7b82 */ /* 0x010ee20000000a00 */
[----:B------:R-:W-:Y:S02]  /*6f30*/  BSSY B1, `(.L_x_433) ;  /* 0x0000055000017945 */ /* 0x000fe40003800000 */
[----:B------:R-:W-:Y:S01]  /*6f40*/  IADD3 R0, -R36, -0x2, R5 ;  /* 0xfffffffe24007810 */ /* 0x000fe20007ffe105 */
[----:B------:R-:W-:-:S04]  /*6f50*/  IMAD R5, R16, R50, R19 ;  /* 0x0000003210057224 */ /* 0x000fc800078e0213 */
[----:B------:R-:W-:Y:S02]  /*6f60*/  IMAD.IADD R0, R0, 0x1, -R3 ;  /* 0x0000000100007824 */ /* 0x000fe400078e0a03 */
[----:B------:R-:W-:-:S03]  /*6f70*/  IMAD R5, R5, 0x70, R38 ;  /* 0x0000007005057824 */ /* 0x000fc600078e0226 */
[----:B------:R-:W-:Y:S01]  /*6f80*/  LOP3.LUT P3, RZ, R0, 0x4, RZ, 0xc0, !PT ;  /* 0x0000000400ff7812 */ /* 0x000fe2000786c0ff */
[----:B---3--:R-:W-:-:S12]  /*6f90*/  IMAD.WIDE R26, R5, 0x2, R26 ;  /* 0x00000002051a7825 */ /* 0x008fd800078e021a */
[----:B------:R-:W-:Y:S05]  /*6fa0*/  @P3 BRA `(.L_x_434) ;  /* 0x0000000400343947 */ /* 0x000fea0003800000 */
[----:B------:R-:W-:Y:S01]  /*6fb0*/  ISETP.GE.AND P3, PT, R43, R51, PT ;  /* 0x000000332b00720c */ /* 0x000fe20003f66270 */
[----:B------:R-:W-:-:S12]  /*6fc0*/  BSSY B2, `(.L_x_435) ;  /* 0x000004a000027945 */ /* 0x000fd80003800000 */
[----:B------:R-:W-:Y:S05]  /*6fd0*/  @!P3 BRA `(.L_x_436) ;  /* 0x000000040020b947 */ /* 0x000fea0003800000 */
[----:B01----:R-:W-:Y:S01]  /*6fe0*/  IABS R7, R51 ;  /* 0x0000003300077213 */ /* 0x003fe20000000000 */
[----:B------:R-:W-:Y:S01]  /*6ff0*/  ULDC.64 UR4, c[0x0][0x258] ;  /* 0x0000960000047ab9 */ /* 0x000fe20000000a00 */
[----:B------:R-:W-:Y:S01]  /*7000*/  IABS R10, R43 ;  /* 0x0000002b000a7213 */ /* 0x000fe20000000000 */
[----:B------:R-:W0:Y:S01]  /*7010*/  LDS.U16 R47, [R47] ;  /* 0x000000002f2f7984 */ /* 0x000e220000000400 */
        /* <DEDUP_REMOVED lines=37> */
[----:B0-----:R-:W-:-:S05]  /*7270*/  HADD2.F32 R49, -RZ, R47.H0_H0 ;  /* 0x2000002fff317230 */ /* 0x001fca0000004100 */
[----:B------:R-:W-:-:S13]  /*7280*/  PLOP3.LUT P2, PT, PT, PT, UP0, 0x80, 0x0 ;  /* 0x000000000000781c */ /* 0x000fda0003f4f008 */
        /* <DEDUP_REMOVED lines=13> */
.L_x_437:
[--C-:B-----5:R-:W-:Y:S02]  /*7360*/  HADD2.F32 R9, -RZ, R5.reuse.H0_H0 ;  /* 0x20000005ff097230 */ /* 0x120fe40000004100 */
[----:B------:R-:W-:Y:S02]  /*7370*/  HADD2.F32 R10, -RZ, R5.H1_H1 ;  /* 0x30000005ff0a7230 */ /* 0x000fe40000004100 */
[----:B------:R-:W-:Y:S02]  /*7380*/  HADD2.F32 R8, -RZ, R4.H0_H0 ;  /* 0x20000004ff087230 */ /* 0x000fe40000004100 */
[C---:B------:R-:W-:Y:S01]  /*7390*/  FFMA.FTZ R34, R49.reuse, R9, R34 ;  /* 0x0000000931227223 */ /* 0x040fe20000010022 */
[----:B0-----:R-:W-:Y:S02]  /*73a0*/  HADD2.F32 R5, -RZ, R6.H0_H0 ;  /* 0x20000006ff057230 */ /* 0x001fe40000004100 */
[----:B------:R-:W-:Y:S01]  /*73b0*/  FFMA.FTZ R35, R49, R10, R35 ;  /* 0x0000000a31237223 */ /* 0x000fe20000010023 */
[----:B------:R-:W-:-:S02]  /*73c0*/  HADD2.F32 R4, -RZ, R4.H1_H1 ;  /* 0x30000004ff047230 */ /* 0x000fc40000004100 */
[C---:B------:R-:W-:Y:S01]  /*73d0*/  FFMA.FTZ R32, R49.reuse, R8, R32 ;  /* 0x0000000831207223 */ /* 0x040fe20000010020 */
[----:B------:R-:W-:Y:S02]  /*73e0*/  HADD2.F32 R6, -RZ, R6.H1_H1 ;  /* 0x30000006ff067230 */ /* 0x000fe40000004100 */
[C---:B------:R-:W-:Y:S01]  /*73f0*/  FFMA.FTZ R44, R49.reuse, R5, R44 ;  /* 0x00000005312c7223 */ /* 0x040fe2000001002c */
[--C-:B------:R-:W-:Y:S02]  /*7400*/  HADD2.F32 R11, -RZ, R7.reuse.H0_H0 ;  /* 0x20000007ff0b7230 */ /* 0x100fe40000004100 */
[C---:B------:R-:W-:Y:S01]  /*7410*/  FFMA.FTZ R33, R49.reuse, R4, R33 ;  /* 0x0000000431217223 */ /* 0x040fe20000010021 */
[----:B------:R-:W-:Y:S02]  /*7420*/  HADD2.F32 R12, -RZ, R7.H1_H1 ;  /* 0x30000007ff0c7230 */ /* 0x000fe40000004100 */
[C---:B------:R-:W-:Y:S01]  /*7430*/  FFMA.FTZ R45, R49.reuse, R6, R45 ;  /* 0x00000006312d7223 */ /* 0x040fe2000001002d */
[----:B------:R-:W-:-:S02]  /*7440*/  FFMA.FTZ R46, R49, R11, R46 ;  /* 0x0000000b312e7223 */ /* 0x000fc4000001002e */
[----:B------:R-:W-:-:S07]  /*7450*/  FFMA.FTZ R17, R49, R12, R17 ;  /* 0x0000000c31117223 */ /* 0x000fce0000010011 */
.L_x_436:
[----:B------:R-:W-:Y:S05]  /*7460*/  BSYNC B2 ;  /* 0x0000000000027941 */ /* 0x000fea0003800000 */
.L_x_435:
[----:B------:R-:W-:-:S07]  /*7470*/  IADD3 R43, R43, 0x4, RZ ;  /* 0x000000042b2b7810 */ /* 0x000fce0007ffe0ff */
.L_x_434:
[----:B------:R-:W-:Y:S05]  /*7480*/  BSYNC B1 ;  /* 0x0000000000017941 */ /* 0x000fea0003800000 */
.L_x_433:
[----:B------:R-:W-:-:S13]  /*7490*/  LOP3.LUT P3, RZ, R0, 0xfffffffc, RZ, 0xc0, !PT ;  /* 0xfffffffc00ff7812 */ /* 0x000fda000786c0ff */
[----:B------:R-:W-:Y:S05]  /*74a0*/  @!P3 BRA `(.L_x_424) ;  /* 0x0000000800b8b947 */ /* 0x000fea0003800000 */
[----:B------:R-:W-:Y:S01]  /*74b0*/  LEA R0, R43, UR38, 0x1 ;  /* 0x000000262b007c11 */ /* 0x000fe2000f8e08ff */
[----:B------:R-:W-:-:S04]  /*74c0*/  IMAD.MOV.U32 R4, RZ, RZ, 0x70 ;  /* 0x00000070ff047424 */ /* 0x000fc800078e00ff */
[----:B------:R-:W-:Y:S01]  /*74d0*/  IMAD R51, R3, -0x2, R0 ;  /* 0xfffffffe03337824 */ /* 0x000fe200078e0200 */
[----:B------:R-:W-:Y:S01]  /*74e0*/  MOV R0, RZ ;  /* 0x000000ff00007202 */ /* 0x000fe20000000f00 */
[----:B------:R-:W-:Y:S02]  /*74f0*/  IMAD R47, R43, R4, 0x1c0 ;  /* 0x000001c02b2f7424 */ /* 0x000fe400078e0204 */
[----:B------:R-:W-:-:S07]  /*7500*/  VIADD R51, R51, UR39 ;  /* 0x0000002733337c36 */ /* 0x000fce0008000000 */
.L_x_444:
[----:B------:R-:W3:Y:S01]  /*7510*/  LDC R53, c[0x0][0x284] ;  /* 0x0000a100ff357b82 */ /* 0x000ee20000000800 */
[----:B------:R-:W-:Y:S01]  /*7520*/  IADD3 R4, R47, -0x1c0, RZ ;  /* 0xfffffe402f047810 */ /* 0x000fe20007ffe0ff */
[----:B------:R-:W-:Y:S01]  /*7530*/  BSSY B1, `(.L_x_438) ;  /* 0x0000052000017945 */ /* 0x000fe20003800000 */
[----:B------:R-:W-:Y:S02]  /*7540*/  IMAD.IADD R50, R51, 0x1, R0 ;  /* 0x0000000133327824 */ /* 0x000fe400078e0200 */
[----:B------:R-:W-:-:S03]  /*7550*/  IADD3 R5, P3, R37, R4, RZ ;  /* 0x0000000425057210 */ /* 0x000fc60007f7e0ff */
[----:B------:R-:W4:Y:S01]  /*7560*/  LDC.64 R48, c[0x0][0x250] ;  /* 0x00009400ff307b82 */ /* 0x000f220000000a00 */
[----:B------:R-:W-:Y:S02]  /*7570*/  LEA.HI.X.SX32 R4, R4, R41, 0x1, P3 ;  /* 0x0000002904047211 */ /* 0x000fe400018f0eff */
[----:B---3--:R-:W-:Y:S02]  /*7580*/  ISETP.GE.AND P3, PT, R43, R53, PT ;  /* 0x000000352b00720c */ /* 0x008fe40003f66270 */
[----:B----4-:R-:W-:-:S04]  /*7590*/  LEA R20, P4, R5, R48, 0x1 ;  /* 0x0000003005147211 */ /* 0x010fc800078808ff */
[----:B------:R-:W-:-:S07]  /*75a0*/  LEA.HI.X R21, R5, R49, R4, 0x1, P4 ;  /* 0x0000003105157211 */ /* 0x000fce00020f0c04 */
[----:B------:R-:W-:Y:S05]  /*75b0*/  @!P3 BRA `(.L_x_439) ;  /* 0x000000040024b947 */ /* 0x000fea0003800000 */
[----:B01----:R-:W-:Y:S01]  /*75c0*/  IABS R7, R53 ;  /* 0x0000003500077213 */ /* 0x003fe20000000000 */
[----:B------:R-:W-:Y:S01]  /*75d0*/  ULDC.64 UR4, c[0x0][0x258] ;  /* 0x0000960000047ab9 */ /* 0x000fe20000000a00 */
[----:B------:R-:W-:Y:S02]  /*75e0*/  IABS R10, R43 ;  /* 0x0000002b000a7213 */ /* 0x000fe40000000000 */
        /* <DEDUP_REMOVED lines=8> */
[----:B------:R-:W-:-:S10]  /*7670*/  HFMA2.MMA R4, -RZ, RZ, 0, 0 ;  /* 0x00000000ff047435 */ /* 0x000fd400000001ff */
[----:B------:R-:W-:-:S04]  /*7680*/  IMAD.HI.U32 R4, R5, R9, R4 ;  /* 0x0000000905047227 */ /* 0x000fc800078e0004 */
[----:B------:R-:W-:Y:S02]  /*7690*/  IMAD.MOV.U32 R5, RZ, RZ, R10 ;  /* 0x000000ffff057224 */ /* 0x000fe400078e000a */
[----:B------:R-:W0:Y:S02]  /*76a0*/  LDS.U16 R10, [R50] ;  /* 0x00000000320a7984 */ /* 0x000e240000000400 */
        /* <DEDUP_REMOVED lines=16> */
[----:B------:R-:W3:Y:S02]  /*77b0*/  LDG.E R8, desc[UR36][R8.64] ;  /* 0x0000002408087981 */ /* 0x000ee4000c1e1900 */
[----:B---3--:R-:W-:Y:S01]  /*77c0*/  IMAD R5, R8, UR4, RZ ;  /* 0x0000000408057c24 */ /* 0x008fe2000f8e02ff */
        /* <DEDUP_REMOVED lines=24> */
.L_x_440:
        /* <DEDUP_REMOVED lines=16> */
.L_x_439:
[----:B------:R-:W-:Y:S05]  /*7a50*/  BSYNC B1 ;  /* 0x0000000000017941 */ /* 0x000fea0003800000 */
.L_x_438:
[----:B-1----:R-:W-:Y:S01]  /*7a60*/  IADD3 R6, R43, 0x4, RZ ;  /* 0x000000042b067810 */ /* 0x002fe20007ffe0ff */
[----:B------:R-:W-:Y:S03]  /*7a70*/  BSSY B1, `(.L_x_441) ;  /* 0x000004c000017945 */ /* 0x000fe60003800000 */
[----:B------:R-:W-:-:S13]  /*7a80*/  ISETP.GE.AND P3, PT, R6, R53, PT ;  /* 0x000000350600720c */ /* 0x000fda0003f66270 */
[----:B------:R-:W-:Y:S05]  /*7a90*/  @!P3 BRA `(.L_x_442) ;  /* 0x000000040024b947 */ /* 0x000fea0003800000 */
[----:B0-----:R-:W-:Y:S01]  /*7aa0*/  IABS R7, R53 ;  /* 0x0000003500077213 */ /* 0x001fe20000000000 */
[----:B------:R-:W-:Y:S01]  /*7ab0*/  ULDC.64 UR4, c[0x0][0x258] ;  /* 0x0000960000047ab9 */ /* 0x000fe20000000a00 */
[----:B------:R-:W-:Y:S01]  /*7ac0*/  IABS R10, R6 ;  /* 0x00000006000a7213 */ /* 0x000fe20000000000 */
[----:B------:R-:W0:Y:S01]  /*7ad0*/  LDS.U16 R50, [R50+0x8] ;  /* 0x0000080032327984 */ /* 0x000e220000000400 */
        /* <DEDUP_REMOVED lines=53> */
.L_x_443:
        /* <DEDUP_REMOVED lines=16> */
.L_x_442:
[----:B------:R-:W-:Y:S05]  /*7f30*/  BSYNC B1 ;  /* 0x0000000000017941 */ /* 0x000fea0003800000 */
.L_x_441:
[----:B------:R-:W-:Y:S01]  /*7f40*/  VIADD R43, R43, 0x8 ;  /* 0x000000082b2b7836 */ /* 0x000fe20000000000 */
[----:B------:R-:W-:Y:S01]  /*7f50*/  IADD3 R0, R0, 0x10, RZ ;  /* 0x0000001000007810 */ /* 0x000fe20007ffe0ff */
[----:B------:R-:W-:-:S03]  /*7f60*/  VIADD R47, R47, 0x380 ;  /* 0x000003802f2f7836 */ /* 0x000fc60000000000 */
[----:B------:R-:W-:-:S13]  /*7f70*/  ISETP.GE.AND P3, PT, R43, UR41, PT ;  /* 0x000000292b007c0c */ /* 0x000fda000bf66270 */
[----:B------:R-:W-:Y:S05]  /*7f80*/  @!P3 BRA `(.L_x_444) ;  /* 0xfffffff40060b947 */ /* 0x000fea000383ffff */
.L_x_424:
[----:B------:R-:W-:Y:S05]  /*7f90*/  BSYNC B0 ;  /* 0x0000000000007941 */ /* 0x000fea0003800000 */
.L_x_423:
[----:B------:R-:W-:Y:S01]  /*7fa0*/  ISETP.GT.OR P1, PT, R22, 0xd, P1 ;  /* 0x0000000d1600780c */ /* 0x000fe20000f24670 */
[----:B------:R-:W-:-:S12]  /*7fb0*/  BSSY B0, `(.L_x_445) ;  /* 0x0000037000007945 */ /* 0x000fd80003800000 */
[----:B------:R-:W-:Y:S05]  /*7fc0*/  @P1 BRA `(.L_x_446) ;  /* 0x0000000000d41947 */ /* 0x000fea0003800000 */
[----:B------:R-:W3:Y:S01]  /*7fd0*/  LDC.64 R14, c[0x0][0x250] ;  /* 0x00009400ff0e7b82 */ /* 0x000ee20000000a00 */
[----:B------:R-:W-:Y:S02]  /*7fe0*/  UMOV UR4, 0x70 ;  /* 0x0000007000047882 */ /* 0x000fe40000000000 */
[----:B------:R-:W-:-:S06]  /*7ff0*/  UIMAD UR4, UR40, UR4, -0x70 ;  /* 0xffffff90280474a4 */ /* 0x000fcc000f8e0204 */
[----:B------:R-:W-:Y:S02]  /*8000*/  IADD3 R0, P1, R37, UR4, RZ ;  /* 0x0000000425007c10 */ /* 0x000fe4000ff3e0ff */
[----:B------:R-:W-:-:S04]  /*8010*/  MOV R2, UR4 ;  /* 0x0000000400027c02 */ /* 0x000fc80008000f00 */
[----:B------:R-:W-:Y:S02]  /*8020*/  LEA.HI.X.SX32 R2, R2, R41, 0x1, P1 ;  /* 0x0000002902027211 */ /* 0x000fe400008f0eff */
[----:B---3--:R-:W-:-:S04]  /*8030*/  LEA R4, P1, R0, R14, 0x1 ;  /* 0x0000000e00047211 */ /* 0x008fc800078208ff */
[----:B------:R-:W-:-:S06]  /*8040*/  LEA.HI.X R5, R0, R15, R2, 0x1, P1 ;  /* 0x0000000f00057211 */ /* 0x000fcc00008f0c02 */
[----:B01----:R-:W5:Y:S01]  /*8050*/  LDG.E.128 R4, desc[UR36][R4.64] ;  /* 0x0000002404047981 */ /* 0x003f62000c1e1d00 */
[----:B------:R-:W-:Y:S01]  /*8060*/  IADD3 R0, -R3, UR41, RZ ;  /* 0x0000002903007c10 */ /* 0x000fe2000fffe1ff */
[----:B------:R-:W-:Y:S03]  /*8070*/  BSSY B1, `(.L_x_447) ;  /* 0x000001a000017945 */ /* 0x000fe60003800000 */
[----:B------:R-:W-:-:S06]  /*8080*/  LEA R0, R0, UR42, 0x1 ;  /* 0x0000002a00007c11 */ /* 0x000fcc000f8e08ff */
        /* <DEDUP_REMOVED lines=8> */
[----:B-1----:R-:W-:-:S06]  /*8110*/  @P3 IMAD.WIDE R8, R9, 0x2, R2 ;  /* 0x0000000209083825 */ /* 0x002fcc00078e0202 */
[----:B------:R-:W3:Y:S01]  /*8120*/  @P3 LDG.E.128 R8, desc[UR36][R8.64] ;  /* 0x0000002408083981 */ /* 0x000ee2000c1e1d00 */
        /* <DEDUP_REMOVED lines=9> */
[----:B---3--:R-:W-:Y:S01]  /*81c0*/  @P3 HFMA2.MMA R5, R5, R9, -RZ ;  /* 0x0000000905053235 */ /* 0x008fe200001000ff */
[----:B------:R-:W-:Y:S01]  /*81d0*/  @P3 HMUL2 R4, R4, R8 ;  /* 0x0000000804043232 */ /* 0x000fe20000000000 */
[----:B------:R-:W-:Y:S01]  /*81e0*/  @P3 HFMA2.MMA R7, R7, R11, -RZ ;  /* 0x0000000b07073235 */ /* 0x000fe200001000ff */
[----:B------:R-:W-:-:S06]  /*81f0*/  @P3 HMUL2 R6, R6, R10 ;  /* 0x0000000a06063232 */ /* 0x000fcc0000000000 */
[----:B------:R0:W-:Y:S04]  /*8200*/  STG.E.128 desc[UR36][R2.64], R4 ;  /* 0x0000000402007986 */ /* 0x0001e8000c101d24 */
.L_x_448:
[----:B------:R-:W-:Y:S05]  /*8210*/  BSYNC B1 ;  /* 0x0000000000017941 */ /* 0x000fea0003800000 */
.L_x_447:
[--C-:B0----5:R-:W-:Y:S02]  /*8220*/  HADD2.F32 R3, -RZ, R5.reuse.H0_H0 ;  /* 0x20000005ff037230 */ /* 0x121fe40000004100 */
[----:B------:R-:W-:Y:S02]  /*8230*/  HADD2.F32 R2, -RZ, R5.H1_H1 ;  /* 0x30000005ff027230 */ /* 0x000fe40000004100 */
[----:B------:R-:W-:Y:S02]  /*8240*/  HADD2.F32 R0, -RZ, R4.H0_H0 ;  /* 0x20000004ff007230 */ /* 0x000fe40000004100 */
[C---:B------:R-:W-:Y:S01]  /*8250*/  FFMA.FTZ R34, R13.reuse, R3, R34 ;  /* 0x000000030d227223 */ /* 0x040fe20000010022 */
[----:B------:R-:W-:Y:S02]  /*8260*/  HADD2.F32 R5, -RZ, R6.H0_H0 ;  /* 0x20000006ff057230 */ /* 0x000fe40000004100 */
        /* <DEDUP_REMOVED lines=11> */
.L_x_446:
[----:B------:R-:W-:Y:S05]  /*8320*/  BSYNC B0 ;  /* 0x0000000000007941 */ /* 0x000fea0003800000 */
.L_x_445:
[----:B------:R-:W-:Y:S06]  /*8330*/  BAR.SYNC.DEFER_BLOCKING 0x0 ;  /* 0x0000000000007b1d */ /* 0x000fec0000010000 */
[----:B------:R-:W-:Y:S05]  /*8340*/  @P0 BRA `(.L_x_449) ;  /* 0x00000004000c0947 */ /* 0x000fea0003800000 */
[----:B------:R-:W-:Y:S01]  /*8350*/  LOP3.LUT R0, R18, 0xffffffe0, RZ, 0xc0, !PT ;  /* 0xffffffe012007812 */ /* 0x000fe200078ec0ff */
[----:B------:R-:W-:Y:S01]  /*8360*/  IMAD R36, R36, 0x70, R38 ;  /* 0x0000007024247824 */ /* 0x000fe200078e0226 */
[----:B------:R-:W-:Y:S02]  /*8370*/  LOP3.LUT R2, R18, 0xfffffff0, RZ, 0xc0, !PT ;  /* 0xfffffff012027812 */ /* 0x000fe400078ec0ff */
[----:B------:R-:W-:Y:S02]  /*8380*/  ISETP.NE.AND P1, PT, R0, 0x20, PT ;  /* 0x000000200000780c */ /* 0x000fe40003f25270 */
[----:B------:R-:W-:Y:S02]  /*8390*/  ISETP.GT.AND P4, PT, R18, 0x1f, PT ;  /* 0x0000001f1200780c */ /* 0x000fe40003f84270 */
[----:B------:R-:W-:Y:S02]  /*83a0*/  ISETP.NE.AND P2, PT, R2, 0x10, PT ;  /* 0x000000100200780c */ /* 0x000fe40003f45270 */
[----:B------:R-:W-:-:S02]  /*83b0*/  ISETP.GT.AND P3, PT, R18, 0xf, PT ;  /* 0x0000000f1200780c */ /* 0x000fc40003f64270 */
[----:B------:R-:W-:-:S05]  /*83c0*/  LEA R36, R36, UR39, 0x1 ;  /* 0x0000002724247c11 */ /* 0x000fca000f8e08ff */
[----:B------:R-:W-:Y:S06]  /*83d0*/  @P1 BRA `(.L_x_450) ;  /* 0x0000000000141947 */ /* 0x000fec0003800000 */
[----:B------:R-:W-:Y:S02]  /*83e0*/  F2FP.F16.F32.PACK_AB R4, R33, R32 ;  /* 0x000000202104723e */ /* 0x000fe400000000ff */
[----:B------:R-:W-:Y:S02]  /*83f0*/  F2FP.F16.F32.PACK_AB R5, R35, R34 ;  /* 0x000000222305723e */ /* 0x000fe400000000ff */
[----:B-1----:R-:W-:Y:S02]  /*8400*/  F2FP.F16.F32.PACK_AB R6, R45, R44 ;  /* 0x0000002c2d06723e */ /* 0x002fe400000000ff */
[----:B0-----:R-:W-:-:S05]  /*8410*/  F2FP.F16.F32.PACK_AB R7, R17, R46 ;  /* 0x0000002e1107723e */ /* 0x001fca00000000ff */
[----:B------:R3:W-:Y:S02]  /*8420*/  STS.128 [R36+-0x1c0], R4 ;  /* 0xfffe400424007388 */ /* 0x0007e40000000c00 */
.L_x_450:
[----:B------:R-:W-:Y:S05]  /*8430*/  WARPSYNC.ALL ;  /* 0x0000000000007948 */ /* 0x000fea0003800000 */
[----:B------:R-:W-:Y:S06]  /*8440*/  BAR.SYNC.DEFER_BLOCKING 0x0 ;  /* 0x0000000000007b1d */ /* 0x000fec0000010000 */
[----:B------:R-:W-:Y:S04]  /*8450*/  BSSY B0, `(.L_x_451) ;  /* 0x0000013000007945 */ /* 0x000fe80003800000 */
[----:B------:R-:W-:Y:S05]  /*8460*/  @P4 BRA `(.L_x_452) ;  /* 0x0000000000444947 */ /* 0x000fea0003800000 */
[----:B01-3--:R-:W0:Y:S02]  /*8470*/  LDS.128 R4, [R36] ;  /* 0x0000000024047984 */ /* 0x00be240000000c00 */
[--C-:B0-----:R-:W-:Y:S02]  /*8480*/  HADD2.F32 R9, -RZ, R5.reuse.H0_H0 ;  /* 0x20000005ff097230 */ /* 0x101fe40000004100 */
[----:B------:R-:W-:Y:S02]  /*8490*/  HADD2.F32 R0, -RZ, R5.H1_H1 ;  /* 0x30000005ff007230 */ /* 0x000fe40000004100 */
[----:B------:R-:W-:Y:S02]  /*84a0*/  HADD2.F32 R3, -RZ, R4.H0_H0 ;  /* 0x20000004ff037230 */ /* 0x000fe40000004100 */
[----:B------:R-:W-:Y:S01]  /*84b0*/  FADD.FTZ R34, R34, R9 ;  /* 0x0000000922227221 */ /* 0x000fe20000010000 */
[----:B------:R-:W-:Y:S02]  /*84c0*/  HADD2.F32 R5, -RZ, R6.H0_H0 ;  /* 0x20000006ff057230 */ /* 0x000fe40000004100 */
[----:B------:R-:W-:Y:S01]  /*84d0*/  FADD.FTZ R35, R35, R0 ;  /* 0x0000000023237221 */ /* 0x000fe20000010000 */
[----:B------:R-:W-:-:S02]  /*84e0*/  HADD2.F32 R4, -RZ, R4.H1_H1 ;  /* 0x30000004ff047230 */ /* 0x000fc40000004100 */
        /* <DEDUP_REMOVED lines=9> */
.L_x_452:
[----:B------:R-:W-:Y:S05]  /*8580*/  BSYNC B0 ;  /* 0x0000000000007941 */ /* 0x000fea0003800000 */
.L_x_451:
[----:B------:R-:W-:Y:S06]  /*8590*/  BAR.SYNC.DEFER_BLOCKING 0x0 ;  /* 0x0000000000007b1d */ /* 0x000fec0000010000 */
[----:B------:R-:W-:Y:S04]  /*85a0*/  BSSY B0, `(.L_x_453) ;  /* 0x0000007000007945 */ /* 0x000fe80003800000 */
[----:B------:R-:W-:Y:S05]  /*85b0*/  @P2 BRA `(.L_x_454) ;  /* 0x0000000000142947 */ /* 0x000fea0003800000 */
[----:B---3--:R-:W-:Y:S02]  /*85c0*/  F2FP.F16.F32.PACK_AB R4, R33, R32 ;  /* 0x000000202104723e */ /* 0x008fe400000000ff */
[----:B------:R-:W-:Y:S02]  /*85d0*/  F2FP.F16.F32.PACK_AB R5, R35, R34 ;  /* 0x000000222305723e */ /* 0x000fe400000000ff */
[----:B-1----:R-:W-:Y:S02]  /*85e0*/  F2FP.F16.F32.PACK_AB R6, R45, R44 ;  /* 0x0000002c2d06723e */ /* 0x002fe400000000ff */
[----:B0-----:R-:W-:-:S05]  /*85f0*/  F2FP.F16.F32.PACK_AB R7, R17, R46 ;  /* 0x0000002e1107723e */ /* 0x001fca00000000ff */
[----:B------:R0:W-:Y:S02]  /*8600*/  STS.128 [R36+-0xe0], R4 ;  /* 0xffff200424007388 */ /* 0x0001e40000000c00 */
.L_x_454:
[----:B------:R-:W-:Y:S05]  /*8610*/  BSYNC B0 ;  /* 0x0000000000007941 */ /* 0x000fea0003800000 */
.L_x_453:
        /* <DEDUP_REMOVED lines=20> */
.L_x_456:
[----:B------:R-:W-:Y:S05]  /*8760*/  BSYNC B0 ;  /* 0x0000000000007941 */ /* 0x000fea0003800000 */
.L_x_455:
[----:B------:R-:W-:Y:S06]  /*8770*/  BAR.SYNC.DEFER_BLOCKING 0x0 ;  /* 0x0000000000007b1d */ /* 0x000fec0000010000 */
.L_x_449:
[----:B------:R-:W-:-:S05]  /*8780*/  VIADD R18, R18, 0xf ;  /* 0x0000000f12127836 */ /* 0x000fca0000000000 */
        /* <DEDUP_REMOVED lines=17> */
.L_x_457:
        /* <DEDUP_REMOVED lines=15> */
[----:B------:R-:W3:Y:S01]  /*8990*/  F2I.S8.NTZ R35, R35 ;  /* 0x0000002300237305 */ /* 0x000ee20000202100 */
[----:B------:R-:W-:Y:S02]  /*89a0*/  PRMT R0, R0, 0x7710, RZ ;  /* 0x0000771000007816 */ /* 0x000fe400000000ff */
[----:B0-----:R-:W-:-:S05]  /*89b0*/  PRMT R3, R34, 0x8880, RZ ;  /* 0x0000888022037816 */ /* 0x001fca00000000ff */
[----:B------:R-:W0:Y:S01]  /*89c0*/  F2I.S8.NTZ R44, R44 ;  /* 0x0000002c002c7305 */ /* 0x000e220000202100 */
[----:B------:R-:W-:Y:S02]  /*89d0*/  LOP3.LUT R9, R0, 0xff, RZ, 0xc0, !PT ;  /* 0x000000ff00097812 */ /* 0x000fe400078ec0ff */
[----:B------:R-:W-:Y:S02]  /*89e0*/  PRMT R3, R3, 0x7710, RZ ;  /* 0x0000771003037816 */ /* 0x000fe400000000ff */
[----:B------:R-:W-:Y:S02]  /*89f0*/  SHF.L.U64.HI R0, R9, 0x8, RZ ;  /* 0x0000000809007819 */ /* 0x000fe400000102ff */
[----:B---3--:R-:W-:Y:S01]  /*8a00*/  PRMT R4, R35, 0x8880, RZ ;  /* 0x0000888023047816 */ /* 0x008fe200000000ff */
[----:B------:R-:W3:Y:S01]  /*8a10*/  F2I.S8.NTZ R32, R32 ;  /* 0x0000002000207305 */ /* 0x000ee20000202100 */
[----:B------:R-:W-:Y:S02]  /*8a20*/  LOP3.LUT R8, R3, 0xff, RZ, 0xc0, !PT ;  /* 0x000000ff03087812 */ /* 0x000fe400078ec0ff */
[----:B------:R-:W-:-:S02]  /*8a30*/  PRMT R4, R4, 0x7710, RZ ;  /* 0x0000771004047816 */ /* 0x000fc400000000ff */
[----:B-1----:R-:W-:Y:S02]  /*8a40*/  SHF.L.U64.HI R7, R8, 0x10, RZ ;  /* 0x0000001008077819 */ /* 0x002fe400000102ff */
[----:B------:R-:W-:Y:S01]  /*8a50*/  LOP3.LUT R6, R4, 0xff, RZ, 0xc0, !PT ;  /* 0x000000ff04067812 */ /* 0x000fe200078ec0ff */
[----:B------:R-:W1:Y:S01]  /*8a60*/  F2I.S8.NTZ R45, R45 ;  /* 0x0000002d002d7305 */ /* 0x000e620000202100 */
[----:B0-----:R-:W-:Y:S02]  /*8a70*/  PRMT R3, R44, 0x8880, RZ ;  /* 0x000088802c037816 */ /* 0x001fe400000000ff */
[----:B------:R-:W-:Y:S02]  /*8a80*/  SHF.L.U64.HI R4, R6, 0x18, RZ ;  /* 0x0000001806047819 */ /* 0x000fe400000102ff */
[----:B------:R-:W-:Y:S02]  /*8a90*/  PRMT R3, R3, 0x7710, RZ ;  /* 0x0000771003037816 */ /* 0x000fe400000000ff */
[----:B---3--:R-:W-:Y:S01]  /*8aa0*/  PRMT R32, R32, 0x8880, RZ ;  /* 0x0000888020207816 */ /* 0x008fe200000000ff */
[----:B------:R-:W0:Y:S01]  /*8ab0*/  F2I.S8.NTZ R46, R46 ;  /* 0x0000002e002e7305 */ /* 0x000e220000202100 */
[----:B------:R-:W-:-:S02]  /*8ac0*/  LOP3.LUT R4, R4, R7, R0, 0xfe, !PT ;  /* 0x0000000704047212 */ /* 0x000fc400078efe00 */
[----:B------:R-:W-:Y:S02]  /*8ad0*/  PRMT R0, R32, 0x7710, RZ ;  /* 0x0000771020007816 */ /* 0x000fe400000000ff */
[----:B------:R-:W-:Y:S02]  /*8ae0*/  LOP3.LUT R3, R3, 0xff, RZ, 0xc0, !PT ;  /* 0x000000ff03037812 */ /* 0x000fe400078ec0ff */
[----:B-1----:R-:W-:Y:S01]  /*8af0*/  PRMT R45, R45, 0x8880, RZ ;  /* 0x000088802d2d7816 */ /* 0x002fe200000000ff */
[----:B------:R1:W3:Y:S01]  /*8b00*/  F2I.S8.NTZ R5, R2 ;  /* 0x0000000200057305 */ /* 0x0002e20000202100 */
[----:B------:R-:W-:Y:S02]  /*8b10*/  PRMT R10, R0, 0x6540, R9 ;  /* 0x00006540000a7816 */ /* 0x000fe40000000009 */
[----:B------:R-:W-:Y:S02]  /*8b20*/  LOP3.LUT R3, R3, 0xffffff00, R4, 0xf8, !PT ;  /* 0xffffff0003037812 */ /* 0x000fe400078ef804 */
[----:B------:R-:W-:-:S02]  /*8b30*/  SHF.L.U32 R7, R8, 0x10, RZ ;  /* 0x0000001008077819 */ /* 0x000fc400000006ff */
[----:B0-----:R-:W-:Y:S02]  /*8b40*/  PRMT R46, R46, 0x8880, RZ ;  /* 0x000088802e2e7816 */ /* 0x001fe400000000ff */
[----:B-1----:R-:W-:Y:S02]  /*8b50*/  PRMT R2, R45, 0x7710, RZ ;  /* 0x000077102d027816 */ /* 0x002fe400000000ff */
[----:B------:R-:W-:Y:S02]  /*8b60*/  PRMT R0, R46, 0x7710, RZ ;  /* 0x000077102e007816 */ /* 0x000fe400000000ff */
[----:B------:R-:W-:Y:S02]  /*8b70*/  PRMT R2, R2, 0x7604, RZ ;  /* 0x0000760402027816 */ /* 0x000fe400000000ff */
[----:B------:R-:W-:Y:S02]  /*8b80*/  PRMT R0, R0, 0x7054, RZ ;  /* 0x0000705400007816 */ /* 0x000fe400000000ff */
[----:B------:R-:W-:-:S02]  /*8b90*/  LOP3.LUT R3, R2, 0xffff00ff, R3, 0xf8, !PT ;  /* 0xffff00ff02037812 */ /* 0x000fc400078ef803 */
[----:B---3--:R-:W-:Y:S02]  /*8ba0*/  PRMT R5, R5, 0x8880, RZ ;  /* 0x0000888005057816 */ /* 0x008fe400000000ff */
[----:B------:R-:W-:Y:S02]  /*8bb0*/  LOP3.LUT R3, R0, 0xff00ffff, R3, 0xf8, !PT ;  /* 0xff00ffff00037812 */ /* 0x000fe400078ef803 */
[----:B------:R-:W-:Y:S02]  /*8bc0*/  LOP3.LUT R7, R7, 0xff00ffff, R10, 0xf8, !PT ;  /* 0xff00ffff07077812 */ /* 0x000fe400078ef80a */
[----:B------:R-:W-:Y:S02]  /*8bd0*/  IADD3 R4, P0, R25, UR4, RZ ;  /* 0x0000000419047c10 */ /* 0x000fe4000ff1e0ff */
[----:B------:R-:W-:Y:S02]  /*8be0*/  PRMT R0, R5, 0x7710, RZ ;  /* 0x0000771005007816 */ /* 0x000fe400000000ff */
[----:B------:R-:W-:-:S02]  /*8bf0*/  PRMT R2, R7, 0x4210, R6 ;  /* 0x0000421007027816 */ /* 0x000fc40000000006 */
[----:B------:R-:W-:Y:S02]  /*8c00*/  LEA.HI.X.SX32 R5, R25, UR5, 0x1, P0 ;  /* 0x0000000519057c11 */ /* 0x000fe400080f0eff */
[----:B------:R-:W-:-:S05]  /*8c10*/  PRMT R3, R3, 0x4210, R0 ;  /* 0x0000421003037816 */ /* 0x000fca0000000000 */
[----:B------:R-:W-:Y:S01]  /*8c20*/  STG.E.64 desc[UR36][R4.64], R2 ;  /* 0x0000000204007986 */ /* 0x000fe2000c101b24 */
[----:B------:R-:W-:Y:S05]  /*8c30*/  EXIT ;  /* 0x000000000000794d */ /* 0x000fea0003800000 */
.L_x_317:
[----:B------:R-:W-:Y:S01]  /*8c40*/  IMAD.MOV.U32 R12, RZ, RZ, 0x10 ;  /* 0x00000010ff0c7424 */ /* 0x000fe200078e00ff */
[----:B------:R-:W-:Y:S01]  /*8c50*/  MOV R11, 0x1f ;  /* 0x0000001f000b7802 */ /* 0x000fe20000000f00 */
[----:B------:R-:W-:-:S07]  /*8c60*/  IMAD.MOV.U32 R15, RZ, RZ, -0x1 ;  /* 0xffffffffff0f7424 */ /* 0x000fce00078e00ff */
[----:B-1----:R-:W-:Y:S05]  /*8c70*/  WARPSYNC.COLLECTIVE R15, `(.L_x_458) ;  /* 0x000000000f087348 */ /* 0x002fea0003c00000 */
[----:B------:R0:W2:Y:S02]  /*8c80*/  SHFL.BFLY P6, R14, R13, R12, R11 ;  /* 0x0c00000c0d0e7389 */ /* 0x0000a400000c000b */
[----:B012---:R-:W-:Y:S01]  /*8c90*/  ENDCOLLECTIVE ;  /* 0x000000000000791b */ /* 0x007fe20003800000 */
.L_x_458:
[----:B------:R-:W-:Y:S02]  /*8ca0*/  IMAD.MOV.U32 R12, RZ, RZ, 0x8 ;  /* 0x00000008ff0c7424 */ /* 0x000fe400078e00ff */
[----:B------:R-:W-:-:S05]  /*8cb0*/  FADD.FTZ R0, R13, R14 ;  /* 0x0000000e0d007221 */ /* 0x000fca0000010000 */
[----:B------:R-:W-:-:S07]  /*8cc0*/  MOV R13, R0 ;  /* 0x00000000000d7202 */ /* 0x000fce0000000f00 */
[----:B------:R-:W-:Y:S05]  /*8cd0*/  WARPSYNC.COLLECTIVE R15, `(.L_x_459) ;  /* 0x000000000f087348 */ /* 0x000fea0003c00000 */
[----:B------:R0:W1:Y:S02]  /*8ce0*/  SHFL.BFLY P6, R14, R13, R12, R11 ;  /* 0x0c00000c0d0e7389 */ /* 0x00006400000c000b */
[----:B01----:R-:W-:Y:S01]  /*8cf0*/  ENDCOLLECTIVE ;  /* 0x000000000000791b */ /* 0x003fe20003800000 */
.L_x_459:
[----:B------:R-:W-:Y:S02]  /*8d00*/  IMAD.MOV.U32 R12, RZ, RZ, 0x4 ;  /* 0x00000004ff0c7424 */ /* 0x000fe400078e00ff */
[----:B------:R-:W-:-:S05]  /*8d10*/  FADD.FTZ R3, R0, R14 ;  /* 0x0000000e00037221 */ /* 0x000fca0000010000 */
[----:B------:R-:W-:-:S07]  /*8d20*/  MOV R13, R3 ;  /* 0x00000003000d7202 */ /* 0x000fce0000000f00 */
[----:B------:R-:W-:Y:S05]  /*8d30*/  WARPSYNC.COLLECTIVE R15, `(.L_x_460) ;  /* 0x000000000f087348 */ /* 0x000fea0003c00000 */
[----:B------:R0:W1:Y:S02]  /*8d40*/  SHFL.BFLY P6, R14, R13, R12, R11 ;  /* 0x0c00000c0d0e7389 */ /* 0x00006400000c000b */
[----:B01----:R-:W-:Y:S01]  /*8d50*/  ENDCOLLECTIVE ;  /* 0x000000000000791b */ /* 0x003fe20003800000 */
.L_x_460:
[----:B------:R-:W-:Y:S02]  /*8d60*/  IMAD.MOV.U32 R12, RZ, RZ, 0x2 ;  /* 0x00000002ff0c7424 */ /* 0x000fe400078e00ff */
[----:B------:R-:W-:-:S05]  /*8d70*/  FADD.FTZ R4, R3, R14 ;  /* 0x0000000e03047221 */ /* 0x000fca0000010000 */
[----:B------:R-:W-:-:S07]  /*8d80*/  MOV R13, R4 ;  /* 0x00000004000d7202 */ /* 0x000fce0000000f00 */
[----:B------:R-:W-:Y:S05]  /*8d90*/  WARPSYNC.COLLECTIVE R15, `(.L_x_461) ;  /* 0x000000000f087348 */ /* 0x000fea0003c00000 */
[----:B------:R0:W1:Y:S02]  /*8da0*/  SHFL.BFLY P6, R14, R13, R12, R11 ;  /* 0x0c00000c0d0e7389 */ /* 0x00006400000c000b */
[----:B01----:R-:W-:Y:S01]  /*8db0*/  ENDCOLLECTIVE ;  /* 0x000000000000791b */ /* 0x003fe20003800000 */
.L_x_461:
[----:B------:R-:W-:Y:S02]  /*8dc0*/  IMAD.MOV.U32 R12, RZ, RZ, 0x1 ;  /* 0x00000001ff0c7424 */ /* 0x000fe400078e00ff */
[----:B------:R-:W-:-:S05]  /*8dd0*/  FADD.FTZ R5, R4, R14 ;  /* 0x0000000e04057221 */ /* 0x000fca0000010000 */
[----:B------:R-:W-:-:S07]  /*8de0*/  MOV R13, R5 ;  /* 0x00000005000d7202 */ /* 0x000fce0000000f00 */
[----:B------:R-:W-:Y:S05]  /*8df0*/  WARPSYNC.COLLECTIVE R15, `(.L_x_462) ;  /* 0x000000000f087348 */ /* 0x000fea0003c00000 */
[----:B------:R0:W1:Y:S02]  /*8e00*/  SHFL.BFLY P6, R14, R13, R12, R11 ;  /* 0x0c00000c0d0e7389 */ /* 0x00006400000c000b */
[----:B01----:R-:W-:Y:S01]  /*8e10*/  ENDCOLLECTIVE ;  /* 0x000000000000791b */ /* 0x003fe20003800000 */
.L_x_462:
[----:B------:R-:W-:Y:S05]  /*8e20*/  BRA `(.L_x_463) ;  /* 0xffffff9000b07947 */ /* 0x000fea000383ffff */
.L_x_386:
[----:B------:R-:W-:Y:S01]  /*8e30*/  BSSY B1, `(.L_x_464) ;  /* 0x0000007000017945 */ /* 0x000fe20003800000 */
[----:B------:R-:W-:Y:S01]  /*8e40*/  MOV R12, 0x2 ;  /* 0x00000002000c7802 */ /* 0x000fe20000000f00 */
[----:B------:R-:W-:Y:S01]  /*8e50*/  IMAD.MOV.U32 R11, RZ, RZ, 0x1f ;  /* 0x0000001fff0b7424 */ /* 0x000fe200078e00ff */
[----:B-123--:R-:W-:-:S07]  /*8e60*/  MOV R15, 0xffffffff ;  /* 0xffffffff000f7802 */ /* 0x00efce0000000f00 */
[----:B----4-:R-:W-:Y:S05]  /*8e70*/  WARPSYNC.COLLECTIVE R15, `(.L_x_465) ;  /* 0x000000000f087348 */ /* 0x010fea0003c00000 */
[----:B------:R0:W1:Y:S02]  /*8e80*/  SHFL.BFLY P6, R14, R13, R12, R11 ;  /* 0x0c00000c0d0e7389 */ /* 0x00006400000c000b */
[----:B01--4-:R-:W-:Y:S01]  /*8e90*/  ENDCOLLECTIVE ;  /* 0x000000000000791b */ /* 0x013fe20003800000 */
.L_x_465:
[----:B------:R-:W-:Y:S05]  /*8ea0*/  BSYNC B1 ;  /* 0x0000000000017941 */ /* 0x000fea0003800000 */
.L_x_464:
[----:B------:R-:W-:Y:S01]  /*8eb0*/  HFMA2.MMA R11, -RZ, RZ, 0, 1.847743988037109375e-06 ;  /* 0x0000001fff0b7435 */ /* 0x000fe200000001ff */
[----:B------:R-:W-:Y:S01]  /*8ec0*/  FADD.FTZ R13, R13, R14 ;  /* 0x0000000e0d0d7221 */ /* 0x000fe20000010000 */
[----:B------:R-:W-:Y:S02]  /*8ed0*/  IMAD.MOV.U32 R12, RZ, RZ, 0x1 ;  /* 0x00000001ff0c7424 */ /* 0x000fe400078e00ff */
[----:B------:R-:W-:-:S07]  /*8ee0*/  IMAD.MOV.U32 R15, RZ, RZ, -0x1 ;  /* 0xffffffffff0f7424 */ /* 0x000fce00078e00ff */
[----:B------:R-:W-:Y:S05]  /*8ef0*/  WARPSYNC.COLLECTIVE R15, `(.L_x_466) ;  /* 0x000000000f087348 */ /* 0x000fea0003c00000 */
[----:B------:R0:W1:Y:S02]  /*8f00*/  SHFL.BFLY P6, R14, R13, R12, R11 ;  /* 0x0c00000c0d0e7389 */ /* 0x00006400000c000b */
[----:B01----:R-:W-:Y:S01]  /*8f10*/  ENDCOLLECTIVE ;  /* 0x000000000000791b */ /* 0x003fe20003800000 */
.L_x_466:
[----:B------:R-:W-:Y:S05]  /*8f20*/  BRA `(.L_x_467) ;  /* 0xffffffbc00687947 */ /* 0x000fea000383ffff */
.L_x_390:
[----:B------:R-:W-:Y:S01]  /*8f30*/  HFMA2.MMA R11, -RZ, RZ, 0, 1.847743988037109375e-06 ;  /* 0x0000001fff0b7435 */ /* 0x000fe200000001ff */
[----:B------:R-:W-:Y:S01]  /*8f40*/  BSSY B0, `(.L_x_468) ;  /* 0x0000007000007945 */ /* 0x000fe20003800000 */
[----:B0-----:R-:W-:Y:S01]  /*8f50*/  MOV R13, R74 ;  /* 0x0000004a000d7202 */ /* 0x001fe20000000f00 */
[----:B--2---:R-:W-:Y:S02]  /*8f60*/  IMAD.MOV.U32 R12, RZ, RZ, 0x10 ;  /* 0x00000010ff0c7424 */ /* 0x004fe400078e00ff */
[----:B------:R-:W-:-:S07]  /*8f70*/  IMAD.MOV.U32 R15, RZ, RZ, -0x1 ;  /* 0xffffffffff0f7424 */ /* 0x000fce00078e00ff */
[----:B----4-:R-:W-:Y:S05]  /*8f80*/  WARPSYNC.COLLECTIVE R15, `(.L_x_469) ;  /* 0x000000000f087348 */ /* 0x010fea0003c00000 */
[----:B------:R0:W1:Y:S02]  /*8f90*/  SHFL.BFLY P6, R14, R13, R12, R11 ;  /* 0x0c00000c0d0e7389 */ /* 0x00006400000c000b */
[----:B01--4-:R-:W-:Y:S01]  /*8fa0*/  ENDCOLLECTIVE ;  /* 0x000000000000791b */ /* 0x013fe20003800000 */
.L_x_469:
[----:B------:R-:W-:Y:S05]  /*8fb0*/  BSYNC B0 ;  /* 0x0000000000007941 */ /* 0x000fea0003800000 */
.L_x_468:
[----:B------:R-:W-:Y:S01]  /*8fc0*/  FMNMX.FTZ R13, R14, R74, !PT ;  /* 0x0000004a0e0d7209 */ /* 0x000fe20007810000 */
[----:B------:R-:W-:Y:S01]  /*8fd0*/  IMAD.MOV.U32 R11, RZ, RZ, 0x1f ;  /* 0x0000001fff0b7424 */ /* 0x000fe200078e00ff */
[----:B------:R-:W-:Y:S02]  /*8fe0*/  MOV R12, 0x8 ;  /* 0x00000008000c7802 */ /* 0x000fe40000000f00 */
[----:B------:R-:W-:-:S07]  /*8ff0*/  MOV R15, 0xffffffff ;  /* 0xffffffff000f7802 */ /* 0x000fce0000000f00 */
[----:B------:R-:W-:Y:S05]  /*9000*/  WARPSYNC.COLLECTIVE R15, `(.L_x_470) ;  /* 0x000000000f087348 */ /* 0x000fea0003c00000 */
[----:B------:R0:W1:Y:S02]  /*9010*/  SHFL.BFLY P6, R14, R13, R12, R11 ;  /* 0x0c00000c0d0e7389 */ /* 0x00006400000c000b */
[----:B01----:R-:W-:Y:S01]  /*9020*/  ENDCOLLECTIVE ;  /* 0x000000000000791b */ /* 0x003fe20003800000 */
.L_x_470:
[----:B------:R-:W-:Y:S01]  /*9030*/  HFMA2.MMA R12, -RZ, RZ, 0, 2.384185791015625e-07 ;  /* 0x00000004ff0c7435 */ /* 0x000fe200000001ff */
[----:B------:R-:W-:-:S05]  /*9040*/  FMNMX.FTZ R0, R13, R14, !PT ;  /* 0x0000000e0d007209 */ /* 0x000fca0007810000 */
[----:B------:R-:W-:-:S07]  /*9050*/  IMAD.MOV.U32 R13, RZ, RZ, R0 ;  /* 0x000000ffff0d7224 */ /* 0x000fce00078e0000 */
[----:B------:R-:W-:Y:S05]  /*9060*/  WARPSYNC.COLLECTIVE R15, `(.L_x_471) ;  /* 0x000000000f087348 */ /* 0x000fea0003c00000 */
[----:B------:R0:W1:Y:S02]  /*9070*/  SHFL.BFLY P6, R14, R13, R12, R11 ;  /* 0x0c00000c0d0e7389 */ /* 0x00006400000c000b */
[----:B01----:R-:W-:Y:S01]  /*9080*/  ENDCOLLECTIVE ;  /* 0x000000000000791b */ /* 0x003fe20003800000 */
.L_x_471:
[----:B------:R-:W-:Y:S05]  /*9090*/  BRA `(.L_x_472) ;  /* 0xffffffbc00c87947 */ /* 0x000fea000383ffff */
.L_x_473:
        /* <DEDUP_REMOVED lines=14> */
.L_x_3321:


//--------------------- .text._ZN4mmha33masked_multihead_attention_kernelItLi112ELi128ELi1ELi16ELi256ELb1ELb0EEEv26Multihead_attention_paramsIT_XT5_EE --------------------------
	.section	.text._ZN4mmha33masked_multihead_attention_kernelItLi112ELi128ELi1ELi16ELi256ELb1ELb0EEEv26Multihead_attention_paramsIT_XT5_EE,"ax",@progbits
	.align	128
        .global         _ZN4mmha33masked_multihead_attention_kernelItLi112ELi128ELi1ELi16ELi256ELb1ELb0EEEv26Multihead_attention_paramsIT_XT5_EE
        .type           _ZN4mmha33masked_multihead_attention_kernelItLi112ELi128ELi1ELi16ELi256ELb1ELb0EEEv26Multihead_attention_paramsIT_XT5_EE,@function
        .size           _ZN4mmha33masked_multihead_attention_kernelItLi112ELi128ELi1ELi16ELi256ELb1ELb0EEEv26Multihead_attention_paramsIT_XT5_EE,(.L_x_3322 - _ZN4mmha33masked_multihead_attention_kernelItLi112ELi128ELi1ELi16ELi256ELb1ELb0EEEv26Multihead_attention_paramsIT_XT5_EE)
        .other          _ZN4mmha33masked_multihead_attention_kernelItLi112ELi128ELi1ELi16ELi256ELb1ELb0EEEv26Multihead_attention_paramsIT_XT5_EE,@"STO_CUDA_ENTRY STV_DEFAULT"
_ZN4mmha33masked_multihead_attention_kernelItLi112ELi128ELi1ELi16ELi256ELb1ELb0EEEv26Multihead_attention_paramsIT_XT5_EE:
.text._ZN4mmha33masked_multihead_attention_kernelItLi112ELi128ELi1ELi16ELi256ELb1ELb0EEEv26Multihead_attention_paramsIT_XT5_EE:
        /* <DEDUP_REMOVED lines=12> */
.L_x_474:
        /* <DEDUP_REMOVED lines=24> */
[----:B--2---:R-:W-:Y:S01]  /*0240*/  HFMA2.MMA R4, -RZ, RZ, 0, 0 ;  /* 0x00000000ff047435 */ /* 0x004fe200000001ff */
[----:B---3--:R-:W-:-:S04]  /*0250*/  IMAD.MOV R3, RZ, RZ, -R5 ;  /* 0x000000ffff037224 */ /* 0x008fc800078e0a05 */
[----:B------:R-:W-:-:S05]  /*0260*/  IMAD R3, R3, R6, RZ ;  /* 0x0000000603037224 */ /* 0x000fca00078e02ff */
[----:B------:R-:W-:-:S04]  /*0270*/  IMAD.HI.U32 R5, R5, R3, R4 ;  /* 0x0000000305057227 */ /* 0x000fc800078e0004 */
[----:B------:R-:W-:-:S04]  /*0280*/  IMAD.MOV.U32 R3, RZ, RZ, R7 ;  /* 0x000000ffff037224 */ /* 0x000fc800078e0007 */
        /* <DEDUP_REMOVED lines=58> */
.L_x_476:
[----:B------:R-:W-:Y:S05]  /*0630*/  BSYNC B0 ;  /* 0x0000000000007941 */ /* 0x000fea0003800000 */
.L_x_475:
[----:B------:R-:W1:Y:S01]  /*0640*/  LDC R25, c[0x0][0x284] ;  /* 0x0000a100ff197b82 */ /* 0x000e620000000800 */
[C---:B------:R-:W-:Y:S01]  /*0650*/  ISETP.LT.AND P2, PT, R84.reuse, 0x20, P3 ;  /* 0x000000205400780c */ /* 0x040fe20001f41270 */
[----:B-----5:R-:W-:Y:S01]  /*0660*/  VIADD R22, R17, 0xffffffff ;  /* 0xffffffff11167836 */ /* 0x020fe20000000000 */
[----:B------:R-:W-:Y:S01]  /*0670*/  LEA.HI R0, R84, R84, RZ, 0x1 ;  /* 0x0000005454007211 */ /* 0x000fe200078f08ff */
[----:B------:R-:W-:Y:S01]  /*0680*/  ULDC.64 UR6, c[0x0][0x220] ;  /* 0x0000880000067ab9 */ /* 0x000fe20000000a00 */
[----:B------:R-:W-:Y:S01]  /*0690*/  ISETP.NE.U32.AND P3, PT, R12, RZ, PT ;  /* 0x000000ff0c00720c */ /* 0x000fe20003f65070 */
[----:B------:R-:W-:Y:S01]  /*06a0*/  IMAD.MOV.U32 R23, RZ, RZ, RZ ;  /* 0x000000ffff177224 */ /* 0x000fe200078e00ff */
[C---:B------:R-:W-:Y:S01]  /*06b0*/  LOP3.LUT R7, R0.reuse, 0x3ffffffe, RZ, 0xc0, !PT ;  /* 0x3ffffffe00077812 */ /* 0x040fe200078ec0ff */
[----:B0-----:R-:W0:Y:S01]  /*06c0*/  @!P0 LDC.64 R4, c[0x0][0x248] ;  /* 0x00009200ff048b82 */ /* 0x001e220000000a00 */
[----:B------:R-:W-:Y:S01]  /*06d0*/  IMAD.SHL.U32 R0, R0, 0x4, RZ ;  /* 0x0000000400007824 */ /* 0x000fe200078e00ff */
[----:B------:R-:W-:-:S02]  /*06e0*/  ISETP.NE.AND.EX P3, PT, R13, RZ, PT, P3 ;  /* 0x000000ff0d00720c */ /* 0x000fc40003f65330 */
[----:B------:R-:W-:Y:S02]  /*06f0*/  CS2R R28, SRZ ;  /* 0x00000000001c7805 */ /* 0x000fe4000001ff00 */
[----:B------:R-:W-:Y:S02]  /*0700*/  IADD3 R7, -R7, R84, RZ ;  /* 0x0000005407077210 */ /* 0x000fe40007ffe1ff */
[----:B------:R-:W-:Y:S02]  /*0710*/  CS2R R20, SRZ ;  /* 0x0000000000147805 */ /* 0x000fe4000001ff00 */
[----:B------:R-:W-:Y:S01]  /*0720*/  LOP3.LUT R35, R0, 0xfffffff8, RZ, 0xc0, !PT ;  /* 0xfffffff800237812 */ /* 0x000fe200078ec0ff */
[----:B------:R-:W2:Y:S01]  /*0730*/  @P2 LDC.64 R8, c[0x0][0x2e0] ;  /* 0x0000b800ff082b82 */ /* 0x000ea20000000a00 */
[----:B------:R-:W-:-:S03]  /*0740*/  SHF.L.U32 R37, R7, 0x2, RZ ;  /* 0x0000000207257819 */ /* 0x000fc600000006ff */
[----:B------:R-:W-:Y:S01]  /*0750*/  IMAD.IADD R35, R218, 0x1, R35 ;  /* 0x00000001da237824 */ /* 0x000fe200078e0223 */
[----:B------:R-:W-:Y:S02]  /*0760*/  SHF.R.S32.HI R15, RZ, 0x1f, R2 ;  /* 0x0000001fff0f7819 */ /* 0x000fe40000011402 */
[----:B------:R-:W-:Y:S02]  /*0770*/  @!P0 LEA R0, R22, R37, 0x3 ;  /* 0x0000002516008211 */ /* 0x000fe400078e18ff */
[----:B------:R-:W-:Y:S02]  /*0780*/  @P3 LEA R10, P4, R2, R12, 0x2 ;  /* 0x0000000c020a3211 */ /* 0x000fe400078810ff */
[----:B------:R-:W-:Y:S01]  /*0790*/  ISETP.EQ.U32.AND P1, PT, RZ, UR6, PT ;  /* 0x00000006ff007c0c */ /* 0x000fe2000bf22070 */
[----:B-1----:R-:W-:-:S03]  /*07a0*/  @!P0 IMAD R11, R35, R25, R0 ;  /* 0x00000019230b8224 */ /* 0x002fc600078e0200 */
[----:B------:R-:W-:Y:S01]  /*07b0*/  ISETP.EQ.OR.EX P1, PT, RZ, UR7, P0, P1 ;  /* 0x00000007ff007c0c */ /* 0x000fe20008722710 */
[----:B0-----:R-:W-:Y:S01]  /*07c0*/  @!P0 IMAD.WIDE R4, R11, 0x2, R4 ;  /* 0x000000020b048825 */ /* 0x001fe200078e0204 */
[----:B------:R-:W-:Y:S02]  /*07d0*/  @P3 LEA.HI.X R11, R2, R13, R15, 0x2, P4 ;  /* 0x0000000d020b3211 */ /* 0x000fe400020f140f */
[----:B------:R-:W-:Y:S01]  /*07e0*/  IADD3 R15, R3, R14, RZ ;  /* 0x0000000e030f7210 */ /* 0x000fe20007ffe0ff */
[----:B------:R-:W-:Y:S01]  /*07f0*/  @P2 IMAD R13, R16, UR5, R19 ;  /* 0x00000005100d2c24 */ /* 0x000fe2000f8e0213 */
[----:B------:R-:W5:Y:S03]  /*0800*/  @!P0 LDG.E.64 R28, desc[UR36][R4.64] ;  /* 0x00000024041c8981 */ /* 0x000f66000c1e1b00 */
[----:B------:R-:W-:Y:S01]  /*0810*/  @P2 IMAD R13, R13, 0x70, R14 ;  /* 0x000000700d0d2824 */ /* 0x000fe200078e020e */
[----:B------:R-:W5:Y:S03]  /*0820*/  @P3 LDG.E R23, desc[UR36][R10.64] ;  /* 0x000000240a173981 */ /* 0x000f66000c1e1900 */
[----:B------:R-:W0:Y:S01]  /*0830*/  @!P1 LDC.64 R6, c[0x0][0x220] ;  /* 0x00008800ff069b82 */ /* 0x000e220000000a00 */
        /* <DEDUP_REMOVED lines=24> */
[----:B------:R-:W-:Y:S01]  /*09c0*/  VIADD R0, R25, 0x4 ;  /* 0x0000000419007836 */ /* 0x000fe20000000000 */
[----:B------:R-:W-:-:S09]  /*09d0*/  CS2R R30, SRZ ;  /* 0x00000000001e7805 */ /* 0x000fd2000001ff00 */
[----:B------:R-:W-:Y:S02]  /*09e0*/  @!P3 IADD3 R24, R24, -R3, RZ ;  /* 0x800000031818b210 */ /* 0x000fe40007ffe0ff */
[----:B------:R-:W-:Y:S02]  /*09f0*/  SHF.R.S32.HI R3, RZ, 0x1f, R0 ;  /* 0x0000001fff037819 */ /* 0x000fe40000011400 */
        /* <DEDUP_REMOVED lines=14> */
.L_x_478:
[----:B------:R-:W-:Y:S05]  /*0ae0*/  BSYNC B0 ;  /* 0x0000000000007941 */ /* 0x000fea0003800000 */
.L_x_477:
        /* <DEDUP_REMOVED lines=69> */
.L_x_481:
        /* <DEDUP_REMOVED lines=9> */
.L_x_482:
        /* <DEDUP_REMOVED lines=61> */
.L_x_486:
        /* <DEDUP_REMOVED lines=62> */
.L_x_489:
[----:B------:R-:W-:Y:S05]  /*1780*/  BSYNC B2 ;  /* 0x0000000000027941 */ /* 0x000fea0003800000 */
.L_x_488:
[C-C-:B------:R-:W-:Y:S02]  /*1790*/  PRMT R0, R28.reuse, 0x5410, R29.reuse ;  /* 0x000054101c007816 */ /* 0x140fe4000000001d */
[----:B------:R-:W-:-:S03]  /*17a0*/  PRMT R3, R28, 0x7632, R29 ;  /* 0x000076321c037816 */ /* 0x000fc6000000001d */
[----:B------:R0:W-:Y:S04]  /*17b0*/  STS [R21], R0 ;  /* 0x0000000015007388 */ /* 0x0001e80000000800 */
[----:B------:R0:W-:Y:S02]  /*17c0*/  STS [R12], R3 ;  /* 0x000000030c007388 */ /* 0x0001e40000000800 */
.L_x_487:
[----:B------:R-:W-:Y:S05]  /*17d0*/  BSYNC B1 ;  /* 0x0000000000017941 */ /* 0x000fea0003800000 */
.L_x_485:
[C-C-:B0-----:R-:W-:Y:S02]  /*17e0*/  PRMT R0, R32.reuse, 0x5410, R33.reuse ;  /* 0x0000541020007816 */ /* 0x141fe40000000021 */
[----:B------:R-:W-:-:S03]  /*17f0*/  PRMT R3, R32, 0x7632, R33 ;  /* 0x0000763220037816 */ /* 0x000fc60000000021 */
[----:B------:R1:W-:Y:S04]  /*1800*/  STS [R15], R0 ;  /* 0x000000000f007388 */ /* 0x0003e80000000800 */
[----:B------:R1:W-:Y:S02]  /*1810*/  STS [R20], R3 ;  /* 0x0000000314007388 */ /* 0x0003e40000000800 */
.L_x_484:
[----:B------:R-:W-:Y:S05]  /*1820*/  BSYNC B0 ;  /* 0x0000000000007941 */ /* 0x000fea0003800000 */
.L_x_483:
[----:B------:R-:W-:Y:S06]  /*1830*/  BAR.SYNC.DEFER_BLOCKING 0x0 ;  /* 0x0000000000007b1d */ /* 0x000fec0000010000 */
[----:B------:R-:W-:Y:S04]  /*1840*/  BSSY B0, `(.L_x_490) ;  /* 0x0000005000007945 */ /* 0x000fe80003800000 */
[----:B------:R-:W-:Y:S05]  /*1850*/  @!P6 BRA `(.L_x_491) ;  /* 0x00000000000ce947 */ /* 0x000fea0003800000 */
[----:B------:R-:W-:Y:S01]  /*1860*/  ISETP.NE.AND P0, PT, R34, RZ, PT ;  /* 0x000000ff2200720c */ /* 0x000fe20003f05270 */
[----:B0-----:R2:W3:-:S12]  /*1870*/  LDS.64 R32, [R13] ;  /* 0x000000000d207984 */ /* 0x0014d80000000a00 */
[----:B------:R2:W4:Y:S02]  /*1880*/  @!P0 LDS.64 R28, [R14] ;  /* 0x000000000e1c8984 */ /* 0x0005240000000a00 */
.L_x_491:
[----:B------:R-:W-:Y:S05]  /*1890*/  BSYNC B0 ;  /* 0x0000000000007941 */ /* 0x000fea0003800000 */
.L_x_490:
[----:B------:R-:W-:Y:S06]  /*18a0*/  BAR.SYNC.DEFER_BLOCKING 0x0 ;  /* 0x0000000000007b1d */ /* 0x000fec0000010000 */
[----:B------:R-:W-:Y:S05]  /*18b0*/  BRA `(.L_x_480) ;  /* 0x0000000400707947 */ /* 0x000fea0003800000 */
.L_x_479:
        /* <DEDUP_REMOVED lines=41> */
.L_x_492:
        /* <DEDUP_REMOVED lines=50> */
.L_x_493:
[----:B------:R-:W-:Y:S05]  /*1e70*/  BSYNC B0 ;  /* 0x0000000000007941 */ /* 0x000fea0003800000 */
.L_x_480:
        /* <DEDUP_REMOVED lines=39> */
.L_x_616:
[----:B-1----:R-:W-:-:S07]  /*20f0*/  FADD.FTZ R14, R5, R14 ;  /* 0x0000000e050e7221 */ /* 0x002fce0000010000 */
.L_x_495:
[----:B------:R-:W-:Y:S05]  /*2100*/  BSYNC B0 ;  /* 0x0000000000007941 */ /* 0x000fea0003800000 */
.L_x_494:
        /* <DEDUP_REMOVED lines=22> */
.L_x_497:
[----:B------:R-:W-:Y:S05]  /*2270*/  WARPSYNC.ALL ;  /* 0x0000000000007948 */ /* 0x000fea0003800000 */
[----:B------:R-:W5:Y:S08]  /*2280*/  S2UR UR5, SR_CgaCtaId ;  /* 0x00000000000579c3 */ /* 0x000f700000008800 */
[----:B------:R-:W-:Y:S01]  /*2290*/  BAR.SYNC.DEFER_BLOCKING 0x0 ;  /* 0x0000000000007b1d */ /* 0x000fe20000010000 */
[--C-:B-1----:R-:W-:Y:S01]  /*22a0*/  IADD3 R0, R22, 0x1f, -R215.reuse ;  /* 0x0000001f16007810 */ /* 0x102fe20007ffe8d7 */
[----:B------:R-:W-:-:S03]  /*22b0*/  IMAD.IADD R214, R84, 0x1, R215 ;  /* 0x0000000154d67824 */ /* 0x000fc600078e02d7 */
[----:B------:R-:W-:Y:S01]  /*22c0*/  SHF.R.S32.HI R3, RZ, 0x1f, R0 ;  /* 0x0000001fff037819 */ /* 0x000fe20000011400 */
[----:B------:R-:W-:-:S03]  /*22d0*/  UMOV UR4, 0x400 ;  /* 0x0000040000047882 */ /* 0x000fc60000000000 */
        /* <DEDUP_REMOVED lines=44> */
.L_x_498:
[----:B------:R-:W-:Y:S01]  /*25a0*/  ULDC UR8, c[0x0][0x2a0] ;  /* 0x0000a80000087ab9 */ /* 0x000fe20000000800 */
[----:B------:R-:W-:Y:S01]  /*25b0*/  ULDC.64 UR6, c[0x0][0x2b0] ;  /* 0x0000ac0000067ab9 */ /* 0x000fe20000000a00 */
[----:B------:R-:W-:Y:S01]  /*25c0*/  ULDC.64 UR10, c[0x0][0x2c8] ;  /* 0x0000b200000a7ab9 */ /* 0x000fe20000000a00 */
[----:B------:R-:W-:Y:S01]  /*25d0*/  BSSY B0, `(.L_x_499) ;  /* 0x00002be000007945 */ /* 0x000fe20003800000 */
[----:B------:R-:W-:-:S03]  /*25e0*/  IMAD R212, R212, 0x70, RZ ;  /* 0x00000070d4d47824 */ /* 0x000fc600078e02ff */
[----:B------:R-:W-:Y:S05]  /*25f0*/  @P0 BRA `(.L_x_500) ;  /* 0x0000002800ec0947 */ /* 0x000fea0003800000 */
[-C--:B------:R-:W-:Y:S01]  /*2600*/  IABS R0, R149.reuse ;  /* 0x0000009500007213 */ /* 0x080fe20000000000 */
[----:B------:R-:W1:Y:S01]  /*2610*/  LDC R217, c[0x0][0x2c0] ;  /* 0x0000b000ffd97b82 */ /* 0x000e620000000800 */
[-C--:B------:R-:W-:Y:S01]  /*2620*/  IMAD R218, R218, R149.reuse, RZ ;  /* 0x00000095dada7224 */ /* 0x080fe200078e02ff */
[----:B------:R-:W-:Y:S01]  /*2630*/  ULDC UR4, c[0x0][0x298] ;  /* 0x0000a60000047ab9 */ /* 0x000fe20000000800 */
[----:B------:R-:W3:Y:S01]  /*2640*/  I2F.RP R6, R0 ;  /* 0x0000000000067306 */ /* 0x000ee20000209400 */
[----:B------:R-:W-:Y:S02]  /*2650*/  IMAD R21, R212, R149, RZ ;  /* 0x00000095d4157224 */ /* 0x000fe400078e02ff */
[----:B------:R-:W-:Y:S01]  /*2660*/  IMAD R216, R149, 0x70, RZ ;  /* 0x0000007095d87824 */ /* 0x000fe200078e02ff */
[----:B------:R-:W-:Y:S02]  /*2670*/  SHF.R.S32.HI R213, RZ, 0x1f, R218 ;  /* 0x0000001fffd57819 */ /* 0x000fe400000114da */
[----:B------:R-:W-:-:S02]  /*2680*/  SHF.R.S32.HI R20, RZ, 0x1f, R21 ;  /* 0x0000001fff147819 */ /* 0x000fc40000011415 */
        /* <DEDUP_REMOVED lines=8> */
.L_x_535:
[----:B0-----:R-:W0:Y:S01]  /*2710*/  LDC R223, c[0x0][0x284] ;  /* 0x0000a100ffdf7b82 */ /* 0x001e220000000800 */
[----:B------:R-:W-:-:S04]  /*2720*/  ISETP.NE.U32.AND P0, PT, RZ, UR6, PT ;  /* 0x00000006ff007c0c */ /* 0x000fc8000bf05070 */
[----:B------:R-:W-:Y:S02]  /*2730*/  ISETP.NE.AND.EX P0, PT, RZ, UR7, PT, P0 ;  /* 0x00000007ff007c0c */ /* 0x000fe4000bf05300 */
[----:B------:R-:W-:Y:S01]  /*2740*/  IABS R222, R214 ;  /* 0x000000d600de7213 */ /* 0x000fe20000000000 */
[----:B-1----:R-:W1:Y:S10]  /*2750*/  LDC.64 R226, c[0x0][0x2e0] ;  /* 0x0000b800ffe27b82 */ /* 0x002e740000000a00 */
[----:B------:R-:W-:Y:S01]  /*2760*/  @P0 SHF.R.S32.HI R210, RZ, 0x1f, R214 ;  /* 0x0000001fffd20819 */ /* 0x000fe200000114d6 */
[----:B0-----:R-:W-:-:S05]  /*2770*/  @P0 IMAD R209, R2, R223, RZ ;  /* 0x000000df02d10224 */ /* 0x001fca00078e02ff */
[--C-:B------:R-:W-:Y:S02]  /*2780*/  @P0 SHF.R.S32.HI R211, RZ, 0x1f, R209.reuse ;  /* 0x0000001fffd30819 */ /* 0x100fe400000114d1 */
[----:B------:R-:W-:-:S04]  /*2790*/  @P0 IADD3 R208, P1, P3, R214, UR6, R209 ;  /* 0x00000006d6d00c10 */ /* 0x000fc8000fb3e0d1 */
[----:B------:R-:W-:-:S05]  /*27a0*/  @P0 IADD3.X R209, R210, UR7, R211, P1, P3 ;  /* 0x00000007d2d10c10 */ /* 0x000fca0008fe64d3 */
[----:B---3--:R0:W3:Y:S01]  /*27b0*/  @P0 LDG.E.U8 R208, desc[UR36][R208.64] ;  /* 0x00000024d0d00981 */ /* 0x0080e2000c1e1100 */
[----:B------:R-:W-:Y:S01]  /*27c0*/  IMAD.HI.U32 R210, R3, R222, RZ ;  /* 0x000000de03d27227 */ /* 0x000fe200078e00ff */
[----:B------:R-:W-:Y:S01]  /*27d0*/  IABS R221, R223 ;  /* 0x000000df00dd7213 */ /* 0x000fe20000000000 */
[----:B------:R-:W-:Y:S01]  /*27e0*/  BSSY B1, `(.L_x_501) ;  /* 0x0000037000017945 */ /* 0x000fe20003800000 */
[----:B------:R-:W-:Y:S01]  /*27f0*/  ISETP.GE.AND P4, PT, R214, RZ, PT ;  /* 0x000000ffd600720c */ /* 0x000fe20003f86270 */
[----:B------:R-:W-:Y:S02]  /*2800*/  IMAD.MOV R211, RZ, RZ, -R210 ;  /* 0x000000ffffd37224 */ /* 0x000fe400078e0ad2 */
[----:B------:R-:W0:Y:S01]  /*2810*/  LDC R210, c[0x0][0x288] ;  /* 0x0000a200ffd27b82 */ /* 0x000e220000000800 */
[----:B----4-:R-:W-:Y:S02]  /*2820*/  IMAD.MOV.U32 R224, RZ, RZ, 0x70 ;  /* 0x00000070ffe07424 */ /* 0x010fe400078e00ff */
[----:B------:R-:W-:-:S05]  /*2830*/  IMAD R222, R221, R211, R222 ;  /* 0x000000d3ddde7224 */ /* 0x000fca00078e02de */
[----:B------:R-:W-:-:S13]  /*2840*/  ISETP.GT.U32.AND P1, PT, R0, R222, PT ;  /* 0x000000de0000720c */ /* 0x000fda0003f24070 */
[----:B------:R-:W-:Y:S02]  /*2850*/  @!P1 IADD3 R222, R222, -R221, RZ ;  /* 0x800000dddede9210 */ /* 0x000fe40007ffe0ff */
[----:B------:R-:W-:Y:S01]  /*2860*/  ISETP.NE.AND P1, PT, R223, RZ, PT ;  /* 0x000000ffdf00720c */ /* 0x000fe20003f25270 */
[----:B0-----:R-:W-:Y:S01]  /*2870*/  IMAD R209, R16, R210, R19 ;  /* 0x000000d210d17224 */ /* 0x001fe200078e0213 */
[----:B------:R-:W-:-:S03]  /*2880*/  ISETP.GT.U32.AND P3, PT, R0, R222, PT ;  /* 0x000000de0000720c */ /* 0x000fc60003f64070 */
[----:B------:R-:W-:-:S04]  /*2890*/  IMAD R209, R209, R224, 0x8 ;  /* 0x00000008d1d17424 */ /* 0x000fc800078e02e0 */
[----:B-1----:R-:W-:-:S06]  /*28a0*/  IMAD.WIDE R226, R209, 0x2, R226 ;  /* 0x00000002d1e27825 */ /* 0x002fcc00078e02e2 */
[----:B------:R-:W-:Y:S02]  /*28b0*/  @!P3 IADD3 R222, R222, -R221, RZ ;  /* 0x800000dddedeb210 */ /* 0x000fe40007ffe0ff */
[----:B------:R-:W-:Y:S02]  /*28c0*/  ISETP.GE.AND P3, PT, R214, R22, PT ;  /* 0x00000016d600720c */ /* 0x000fe40003f66270 */
[----:B------:R-:W-:Y:S02]  /*28d0*/  @!P4 IADD3 R222, -R222, RZ, RZ ;  /* 0x000000ffdedec210 */ /* 0x000fe40007ffe1ff */
[----:B------:R-:W-:-:S05]  /*28e0*/  @!P1 LOP3.LUT R222, RZ, R223, RZ, 0x33, !PT ;  /* 0x000000dfffde9212 */ /* 0x000fca00078e33ff */
[----:B------:R-:W-:Y:S01]  /*28f0*/  IMAD R221, R223, 0xf, R222 ;  /* 0x0000000fdfdd7824 */ /* 0x000fe200078e02de */
[----:B---3--:R-:W-:-:S03]  /*2900*/  ISETP.NE.AND P0, PT, R208, RZ, P0 ;  /* 0x000000ffd000720c */ /* 0x008fc60000705270 */
[----:B-----5:R-:W-:Y:S10]  /*2910*/  @P3 BRA `(.L_x_502) ;  /* 0x00000000008c3947 */ /* 0x020ff40003800000 */
[----:B------:R-:W-:Y:S02]  /*2920*/  SHF.L.U32 R229, R222, 0x3, RZ ;  /* 0x00000003dee57819 */ /* 0x000fe400000006ff */
[----:B------:R-:W-:Y:S02]  /*2930*/  CS2R R150, SRZ ;  /* 0x0000000000967805 */ /* 0x000fe4000001ff00 */
[----:B------:R-:W-:-:S13]  /*2940*/  ISETP.GE.AND P1, PT, R229, R216, PT ;  /* 0x000000d8e500720c */ /* 0x000fda0003f26270 */
[----:B------:R-:W0:Y:S01]  /*2950*/  @!P1 LDC.64 R208, c[0x0][0x248] ;  /* 0x00009200ffd09b82 */ /* 0x000e220000000a00 */
[----:B------:R-:W-:-:S04]  /*2960*/  @!P1 IADD3 R148, P2, R21, R229, RZ ;  /* 0x000000e515949210 */ /* 0x000fc80007f5e0ff */
[----:B------:R-:W-:Y:S02]  /*2970*/  @!P1 LEA.HI.X.SX32 R149, R229, R20, 0x1, P2 ;  /* 0x00000014e5959211 */ /* 0x000fe400010f0eff */
[----:B0-----:R-:W-:-:S04]  /*2980*/  @!P1 LEA R208, P2, R148, R208, 0x1 ;  /* 0x000000d094d09211 */ /* 0x001fc800078408ff */
[----:B------:R-:W-:Y:S02]  /*2990*/  @!P1 LEA.HI.X R209, R148, R209, R149, 0x1, P2 ;  /* 0x000000d194d19211 */ /* 0x000fe400010f0c95 */
[----:B------:R-:W-:-:S06]  /*29a0*/  CS2R R148, SRZ ;  /* 0x0000000000947805 */ /* 0x000fcc000001ff00 */
[----:B------:R0:W5:Y:S01]  /*29b0*/  @!P1 LDG.E.128 R148, desc[UR36][R208.64] ;  /* 0x00000024d0949981 */ /* 0x000162000c1e1d00 */
[----:B------:R-:W-:-:S06]  /*29c0*/  UISETP.NE.AND UP0, UPT, UR5, URZ, UPT ;  /* 0x0000003f0500728c */ /* 0x000fcc000bf05270 */
        /* <DEDUP_REMOVED lines=24> */
.L_x_502:
[----:B------:R-:W-:Y:S05]  /*2b50*/  BSYNC B1 ;  /* 0x0000000000017941 */ /* 0x000fea0003800000 */
.L_x_501:
[----:B------:R-:W-:Y:S04]  /*2b60*/  BSSY B1, `(.L_x_503) ;  /* 0x0000020000017945 */ /* 0x000fe80003800000 */
[----:B------:R-:W-:Y:S05]  /*2b70*/  @P3 BRA `(.L_x_504) ;  /* 0x0000000000783947 */ /* 0x000fea0003800000 */
[----:B------:R-:W-:Y:S01]  /*2b80*/  IMAD.IADD R4, R222, 0x1, R223 ;  /* 0x00000001de047824 */ /* 0x000fe200078e02df */
[----:B--2---:R-:W-:-:S04]  /*2b90*/  CS2R R6, SRZ ;  /* 0x0000000000067805 */ /* 0x004fc8000001ff00 */
[----:B------:R-:W-:-:S04]  /*2ba0*/  SHF.L.U32 R229, R4, 0x3, RZ ;  /* 0x0000000304e57819 */ /* 0x000fc800000006ff */
[----:B------:R-:W-:-:S13]  /*2bb0*/  ISETP.GE.AND P1, PT, R229, R216, PT ;  /* 0x000000d8e500720c */ /* 0x000fda0003f26270 */
[----:B------:R-:W1:Y:S01]  /*2bc0*/  @!P1 LDC.64 R208, c[0x0][0x248] ;  /* 0x00009200ffd09b82 */ /* 0x000e620000000a00 */
[----:B------:R-:W-:-:S04]  /*2bd0*/  @!P1 IADD3 R4, P2, R21, R229, RZ ;  /* 0x000000e515049210 */ /* 0x000fc80007f5e0ff */
[----:B------:R-:W-:Y:S02]  /*2be0*/  @!P1 LEA.HI.X.SX32 R5, R229, R20, 0x1, P2 ;  /* 0x00000014e5059211 */ /* 0x000fe400010f0eff */
        /* <DEDUP_REMOVED lines=23> */
.L_x_504:
[----:B------:R-:W-:Y:S05]  /*2d60*/  BSYNC B1 ;  /* 0x0000000000017941 */ /* 0x000fea0003800000 */
.L_x_503:
[----:B------:R-:W-:Y:S04]  /*2d70*/  BSSY B1, `(.L_x_505) ;  /* 0x0000021000017945 */ /* 0x000fe80003800000 */
[----:B------:R-:W-:Y:S05]  /*2d80*/  @P3 BRA `(.L_x_506) ;  /* 0x00000000007c3947 */ /* 0x000fea0003800000 */
[----:B------:R-:W-:Y:S02]  /*2d90*/  LEA R152, R223, R222, 0x1 ;  /* 0x000000dedf987211 */ /* 0x000fe400078e08ff */
[----:B------:R-:W-:-:S03]  /*2da0*/  CS2R R154, SRZ ;  /* 0x00000000009a7805 */ /* 0x000fc6000001ff00 */
[----:B------:R-:W-:-:S05]  /*2db0*/  IMAD.SHL.U32 R229, R152, 0x8, RZ ;  /* 0x0000000898e57824 */ /* 0x000fca00078e00ff */
[----:B------:R-:W-:-:S13]  /*2dc0*/  ISETP.GE.AND P1, PT, R229, R216, PT ;  /* 0x000000d8e500720c */ /* 0x000fda0003f26270 */
[----:B------:R-:W3:Y:S01]  /*2dd0*/  @!P1 LDC.64 R208, c[0x0][0x248] ;  /* 0x00009200ffd09b82 */ /* 0x000ee20000000a00 */
[----:B------:R-:W-:-:S04]  /*2de0*/  @!P1 IADD3 R152, P2, R21, R229, RZ ;  /* 0x000000e515989210 */ /* 0x000fc80007f5e0ff */
[----:B------:R-:W-:Y:S02]  /*2df0*/  @!P1 LEA.HI.X.SX32 R153, R229, R20, 0x1, P2 ;  /* 0x00000014e5999211 */ /* 0x000fe400010f0eff */
[----:B---3--:R-:W-:-:S04]  /*2e00*/  @!P1 LEA R208, P2, R152, R208, 0x1 ;  /* 0x000000d098d09211 */ /* 0x008fc800078408ff */
[----:B------:R-:W-:Y:S02]  /*2e10*/  @!P1 LEA.HI.X R209, R152, R209, R153, 0x1, P2 ;  /* 0x000000d198d19211 */ /* 0x000fe400010f0c99 */
[----:B------:R-:W-:-:S06]  /*2e20*/  CS2R R152, SRZ ;  /* 0x0000000000987805 */ /* 0x000fcc000001ff00 */
[----:B------:R3:W5:Y:S01]  /*2e30*/  @!P1 LDG.E.128 R152, desc[UR36][R208.64] ;  /* 0x00000024d0989981 */ /* 0x000762000c1e1d00 */
[----:B------:R-:W-:-:S06]  /*2e40*/  UISETP.NE.AND UP0, UPT, UR5, URZ, UPT ;  /* 0x0000003f0500728c */ /* 0x000fcc000bf05270 */
[----:B------:R-:W-:-:S13]  /*2e50*/  PLOP3.LUT P2, PT, PT, PT, UP0, 0x80, 0x0 ;  /* 0x000000000000781c */ /* 0x000fda0003f4f008 */
[----:B---3--:R-:W-:Y:S05]  /*2e60*/  @P2 BRA `(.L_x_506) ;  /* 0x0000000000442947 */ /* 0x008fea0003800000 */
[----:B------:R-:W-:-:S13]  /*2e70*/  LOP3.LUT P5, RZ, R27, 0x1, RZ, 0xc0, !PT ;  /* 0x000000011bff7812 */ /* 0x000fda00078ac0ff */
[----:B------:R-:W3:Y:S01]  /*2e80*/  @P5 LDG.E.128 R208, desc[UR36][R226.64+0x10] ;  /* 0x00001024e2d05981 */ /* 0x000ee2000c1e1d00 */
[----:B------:R-:W-:Y:S01]  /*2e90*/  ISETP.GE.AND P1, PT, R229, R216, PT ;  /* 0x000000d8e500720c */ /* 0x000fe20003f26270 */
[----:B-----5:R-:W-:Y:S01]  /*2ea0*/  HFMA2.MMA R153, R153, 1, 1, R93 ;  /* 0x3c003c0099997835 */ /* 0x020fe2000000005d */
[----:B------:R-:W-:Y:S01]  /*2eb0*/  HADD2 R152, R152, R92 ;  /* 0x0000005c98987230 */ /* 0x000fe20000000000 */
[----:B------:R-:W-:Y:S01]  /*2ec0*/  HFMA2.MMA R155, R155, 1, 1, R95 ;  /* 0x3c003c009b9b7835 */ /* 0x000fe2000000005f */
[----:B------:R-:W-:-:S09]  /*2ed0*/  HADD2 R154, R154, R94 ;  /* 0x0000005e9a9a7230 */ /* 0x000fd20000000000 */
[----:B01----:R-:W0:Y:S01]  /*2ee0*/  @!P1 LDC.64 R224, c[0x0][0x248] ;  /* 0x00009200ffe09b82 */ /* 0x003e220000000a00 */
        /* <DEDUP_REMOVED lines=9> */
.L_x_506:
[----:B------:R-:W-:Y:S05]  /*2f80*/  BSYNC B1 ;  /* 0x0000000000017941 */ /* 0x000fea0003800000 */
.L_x_505:
[----:B------:R-:W-:Y:S04]  /*2f90*/  BSSY B1, `(.L_x_507) ;  /* 0x0000021000017945 */ /* 0x000fe80003800000 */
[----:B------:R-:W-:Y:S05]  /*2fa0*/  @P3 BRA `(.L_x_508) ;  /* 0x00000000007c3947 */ /* 0x000fea0003800000 */
[----:B------:R-:W-:Y:S01]  /*2fb0*/  IMAD R156, R223, 0x3, R222 ;  /* 0x00000003df9c7824 */ /* 0x000fe200078e02de */
[----:B------:R-:W-:-:S04]  /*2fc0*/  CS2R R158, SRZ ;  /* 0x00000000009e7805 */ /* 0x000fc8000001ff00 */
[----:B------:R-:W-:-:S04]  /*2fd0*/  SHF.L.U32 R229, R156, 0x3, RZ ;  /* 0x000000039ce57819 */ /* 0x000fc800000006ff */
[----:B------:R-:W-:-:S13]  /*2fe0*/  ISETP.GE.AND P1, PT, R229, R216, PT ;  /* 0x000000d8e500720c */ /* 0x000fda0003f26270 */
[----:B------:R-:W4:Y:S01]  /*2ff0*/  @!P1 LDC.64 R208, c[0x0][0x248] ;  /* 0x00009200ffd09b82 */ /* 0x000f220000000a00 */
[----:B------:R-:W-:-:S04]  /*3000*/  @!P1 IADD3 R156, P2, R21, R229, RZ ;  /* 0x000000e5159c9210 */ /* 0x000fc80007f5e0ff */
[----:B------:R-:W-:Y:S02]  /*3010*/  @!P1 LEA.HI.X.SX32 R157, R229, R20, 0x1, P2 ;  /* 0x00000014e59d9211 */ /* 0x000fe400010f0eff */
[----:B----4-:R-:W-:-:S04]  /*3020*/  @!P1 LEA R208, P2, R156, R208, 0x1 ;  /* 0x000000d09cd09211 */ /* 0x010fc800078408ff */
[----:B------:R-:W-:Y:S02]  /*3030*/  @!P1 LEA.HI.X R209, R156, R209, R157, 0x1, P2 ;  /* 0x000000d19cd19211 */ /* 0x000fe400010f0c9d */
[----:B------:R-:W-:-:S06]  /*3040*/  CS2R R156, SRZ ;  /* 0x00000000009c7805 */ /* 0x000fcc000001ff00 */
[----:B------:R4:W5:Y:S01]  /*3050*/  @!P1 LDG.E.128 R156, desc[UR36][R208.64] ;  /* 0x00000024d09c9981 */ /* 0x000962000c1e1d00 */
[----:B------:R-:W-:-:S06]  /*3060*/  UISETP.NE.AND UP0, UPT, UR5, URZ, UPT ;  /* 0x0000003f0500728c */ /* 0x000fcc000bf05270 */
        /* <DEDUP_REMOVED lines=9> */
[----:B01-3--:R-:W0:Y:S01]  /*3100*/  @!P1 LDC.64 R224, c[0x0][0x248] ;  /* 0x00009200ffe09b82 */ /* 0x00be220000000a00 */
        /* <DEDUP_REMOVED lines=9> */
.L_x_508:
[----:B------:R-:W-:Y:S05]  /*31a0*/  BSYNC B1 ;  /* 0x0000000000017941 */ /* 0x000fea0003800000 */
.L_x_507:
[----:B------:R-:W-:Y:S04]  /*31b0*/  BSSY B1, `(.L_x_509) ;  /* 0x0000021000017945 */ /* 0x000fe80003800000 */
[----:B------:R-:W-:Y:S05]  /*31c0*/  @P3 BRA `(.L_x_510) ;  /* 0x00000000007c3947 */ /* 0x000fea0003800000 */
[----:B------:R-:W-:Y:S02]  /*31d0*/  LEA R160, R223, R222, 0x2 ;  /* 0x000000dedfa07211 */ /* 0x000fe400078e10ff */
[----:B------:R-:W-:-:S03]  /*31e0*/  CS2R R162, SRZ ;  /* 0x0000000000a27805 */ /* 0x000fc6000001ff00 */
[----:B------:R-:W-:-:S05]  /*31f0*/  IMAD.SHL.U32 R229, R160, 0x8, RZ ;  /* 0x00000008a0e57824 */ /* 0x000fca00078e00ff */
        /* <DEDUP_REMOVED lines=28> */
.L_x_510:
[----:B------:R-:W-:Y:S05]  /*33c0*/  BSYNC B1 ;  /* 0x0000000000017941 */ /* 0x000fea0003800000 */
.L_x_509:
[----:B------:R-:W-:Y:S04]  /*33d0*/  BSSY B1, `(.L_x_511) ;  /* 0x0000021000017945 */ /* 0x000fe80003800000 */
[----:B------:R-:W-:Y:S05]  /*33e0*/  @P3 BRA `(.L_x_512) ;  /* 0x00000000007c3947 */ /* 0x000fea0003800000 */
[----:B------:R-:W-:Y:S01]  /*33f0*/  IMAD R164, R223, 0x5, R222 ;  /* 0x00000005dfa47824 */ /* 0x000fe200078e02de */
[----:B------:R-:W-:-:S04]  /*3400*/  CS2R R166, SRZ ;  /* 0x0000000000a67805 */ /* 0x000fc8000001ff00 */
[----:B------:R-:W-:-:S04]  /*3410*/  SHF.L.U32 R229, R164, 0x3, RZ ;  /* 0x00000003a4e57819 */ /* 0x000fc800000006ff */
        /* <DEDUP_REMOVED lines=28> */
.L_x_512:
[----:B------:R-:W-:Y:S05]  /*35e0*/  BSYNC B1 ;  /* 0x0000000000017941 */ /* 0x000fea0003800000 */
.L_x_511:
        /* <DEDUP_REMOVED lines=33> */
.L_x_514:
[----:B------:R-:W-:Y:S05]  /*3800*/  BSYNC B1 ;  /* 0x0000000000017941 */ /* 0x000fea0003800000 */
.L_x_513:
[----:B------:R-:W-:Y:S04]  /*3810*/  BSSY B1, `(.L_x_515) ;  /* 0x0000021000017945 */ /* 0x000fe80003800000 */
[----:B------:R-:W-:Y:S05]  /*3820*/  @P3 BRA `(.L_x_516) ;  /* 0x00000000007c3947 */ /* 0x000fea0003800000 */
[----:B------:R-:W-:Y:S01]  /*3830*/  IMAD R172, R223, 0x7, R222 ;  /* 0x00000007dfac7824 */ /* 0x000fe200078e02de */
        /* <DEDUP_REMOVED lines=30> */
.L_x_516:
[----:B------:R-:W-:Y:S05]  /*3a20*/  BSYNC B1 ;  /* 0x0000000000017941 */ /* 0x000fea0003800000 */
.L_x_515:
[----:B------:R-:W-:Y:S04]  /*3a30*/  BSSY B1, `(.L_x_517) ;  /* 0x0000021000017945 */ /* 0x000fe80003800000 */
[----:B------:R-:W-:Y:S05]  /*3a40*/  @P3 BRA `(.L_x_518) ;  /* 0x00000000007c3947 */ /* 0x000fea0003800000 */
[----:B------:R-:W-:Y:S02]  /*3a50*/  LEA R176, R223, R222, 0x3 ;  /* 0x000000dedfb07211 */ /* 0x000fe400078e18ff */
[----:B------:R-:W-:Y:S02]  /*3a60*/  CS2R R178, SRZ ;  /* 0x0000000000b27805 */ /* 0x000fe4000001ff00 */
        /* <DEDUP_REMOVED lines=29> */
.L_x_518:
[----:B------:R-:W-:Y:S05]  /*3c40*/  BSYNC B1 ;  /* 0x0000000000017941 */ /* 0x000fea0003800000 */
.L_x_517:
        /* <DEDUP_REMOVED lines=33> */
.L_x_520:
[----:B------:R-:W-:Y:S05]  /*3e60*/  BSYNC B1 ;  /* 0x0000000000017941 */ /* 0x000fea0003800000 */
.L_x_519:
        /* <DEDUP_REMOVED lines=33> */
.L_x_522:
[----:B------:R-:W-:Y:S05]  /*4080*/  BSYNC B1 ;  /* 0x0000000000017941 */ /* 0x000fea0003800000 */
.L_x_521:
        /* <DEDUP_REMOVED lines=33> */
.L_x_524:
[----:B------:R-:W-:Y:S05]  /*42a0*/  BSYNC B1 ;  /* 0x0000000000017941 */ /* 0x000fea0003800000 */
.L_x_523:
        /* <DEDUP_REMOVED lines=33> */
.L_x_526:
[----:B------:R-:W-:Y:S05]  /*44c0*/  BSYNC B1 ;  /* 0x0000000000017941 */ /* 0x000fea0003800000 */
.L_x_525:
        /* <DEDUP_REMOVED lines=33> */
.L_x_528:
[----:B------:R-:W-:Y:S05]  /*46e0*/  BSYNC B1 ;  /* 0x0000000000017941 */ /* 0x000fea0003800000 */
.L_x_527:
[----:B------:R-:W-:Y:S04]  /*46f0*/  BSSY B1, `(.L_x_529) ;  /* 0x0000021000017945 */ /* 0x000fe80003800000 */
[----:B------:R-:W-:Y:S05]  /*4700*/  @P3 BRA `(.L_x_530) ;  /* 0x00000000007c3947 */ /* 0x000fea0003800000 */
[----:B------:R-:W-:Y:S01]  /*4710*/  IMAD R222, R223, 0xe, R222 ;  /* 0x0000000edfde7824 */ /* 0x000fe200078e02de */
[----:B------:R-:W-:-:S04]  /*4720*/  CS2R R202, SRZ ;  /* 0x0000000000ca7805 */ /* 0x000fc8000001ff00 */
[----:B01-34-:R-:W-:-:S04]  /*4730*/  SHF.L.U32 R225, R222, 0x3, RZ ;  /* 0x00000003dee17819 */ /* 0x01bfc800000006ff */
        /* <DEDUP_REMOVED lines=28> */
.L_x_530:
[----:B------:R-:W-:Y:S05]  /*4900*/  BSYNC B1 ;  /* 0x0000000000017941 */ /* 0x000fea0003800000 */
.L_x_529:
[----:B------:R-:W-:Y:S04]  /*4910*/  BSSY B1, `(.L_x_531) ;  /* 0x0000020000017945 */ /* 0x000fe80003800000 */
[----:B------:R-:W-:Y:S05]  /*4920*/  @P3 BRA `(.L_x_532) ;  /* 0x0000000000783947 */ /* 0x000fea0003800000 */
[----:B01-34-:R-:W-:Y:S01]  /*4930*/  IMAD.SHL.U32 R225, R221, 0x8, RZ ;  /* 0x00000008dde17824 */ /* 0x01bfe200078e00ff */
[----:B------:R-:W-:-:S04]  /*4940*/  CS2R R206, SRZ ;  /* 0x0000000000ce7805 */ /* 0x000fc8000001ff00 */
        /* <DEDUP_REMOVED lines=28> */
.L_x_532:
[----:B------:R-:W-:Y:S05]  /*4b10*/  BSYNC B1 ;  /* 0x0000000000017941 */ /* 0x000fea0003800000 */
.L_x_531:
[----:B------:R-:W-:Y:S04]  /*4b20*/  BSSY B1, `(.L_x_533) ;  /* 0x0000065000017945 */ /* 0x000fe80003800000 */
[----:B------:R-:W-:Y:S05]  /*4b30*/  @P3 BRA `(.L_x_534) ;  /* 0x00000004008c3947 */ /* 0x000fea0003800000 */
[----:B------:R-:W1:Y:S01]  /*4b40*/  LDC.64 R208, c[0x0][0x2d8] ;  /* 0x0000b600ffd07b82 */ /* 0x000e620000000a00 */
[----:B------:R-:W-:-:S04]  /*4b50*/  ISETP.NE.U32.AND P1, PT, RZ, UR10, PT ;  /* 0x0000000aff007c0c */ /* 0x000fc8000bf25070 */
[----:B------:R-:W-:-:S13]  /*4b60*/  ISETP.NE.AND.EX P3, PT, RZ, UR11, PT, P1 ;  /* 0x0000000bff007c0c */ /* 0x000fda000bf65310 */
[----:B0-----:R-:W0:Y:S01]  /*4b70*/  @P3 LDC R222, c[0x0][0x2d0] ;  /* 0x0000b400ffde3b82 */ /* 0x001e220000000800 */
[----:B-1----:R-:W-:-:S07]  /*4b80*/  ISETP.NE.U32.AND P1, PT, R208, RZ, PT ;  /* 0x000000ffd000720c */ /* 0x002fce0003f25070 */
[----:B------:R-:W1:Y:S01]  /*4b90*/  @P3 LDC.64 R210, c[0x0][0x2c8] ;  /* 0x0000b200ffd23b82 */ /* 0x000e620000000a00 */
[----:B------:R-:W-:-:S13]  /*4ba0*/  ISETP.NE.AND.EX P1, PT, R209, RZ, PT, P1 ;  /* 0x000000ffd100720c */ /* 0x000fda0003f25310 */
[----:B------:R-:W2:Y:S01]  /*4bb0*/  @P1 LDC.64 R208, c[0x0][0x2d8] ;  /* 0x0000b600ffd01b82 */ /* 0x000ea20000000a00 */
[----:B0-----:R-:W-:-:S05]  /*4bc0*/  @P3 IMAD R221, R19, R222, R17 ;  /* 0x000000de13dd3224 */ /* 0x001fca00078e0211 */
[----:B------:R-:W-:-:S05]  /*4bd0*/  @P3 IADD3 R221, R221, -0x1, RZ ;  /* 0xffffffffdddd3810 */ /* 0x000fca0007ffe0ff */
[----:B------:R-:W-:-:S04]  /*4be0*/  @P3 IMAD R221, R221, R222, R214 ;  /* 0x000000dedddd3224 */ /* 0x000fc800078e02d6 */
[----:B-1----:R-:W-:-:S04]  /*4bf0*/  @P3 IMAD.WIDE R210, R221, 0x2, R210 ;  /* 0x00000002ddd23825 */ /* 0x002fc800078e02d2 */
[----:B--2---:R-:W-:Y:S02]  /*4c00*/  @P1 IMAD.WIDE R222, R19, 0x2, R208 ;  /* 0x0000000213de1825 */ /* 0x004fe400078e02d0 */
[----:B------:R0:W2:Y:S04]  /*4c10*/  @P3 LDG.E.U16 R208, desc[UR36][R210.64] ;  /* 0x00000024d2d03981 */ /* 0x0000a8000c1e1500 */
[----:B------:R1:W2:Y:S01]  /*4c20*/  @P1 LDG.E.U16 R209, desc[UR36][R222.64] ;  /* 0x00000024ded11981 */ /* 0x0002a2000c1e1500 */
[----:B-----5:R-:W-:Y:S01]  /*4c30*/  HFMA2.MMA R221, R9, R149, -RZ ;  /* 0x0000009509dd7235 */ /* 0x020fe200001000ff */
[C---:B------:R-:W-:Y:S01]  /*4c40*/  @P1 ISETP.GE.AND P4, PT, R214.reuse, R217, PT ;  /* 0x000000d9d600120c */ /* 0x040fe20003f86270 */
[----:B0-----:R-:W-:Y:S01]  /*4c50*/  HMUL2 R211, R8, R148 ;  /* 0x0000009408d37232 */ /* 0x001fe20000000000 */
[----:B-1----:R-:W-:-:S07]  /*4c60*/  @P1 IADD3 R222, R214, 0x1, -R17 ;  /* 0x00000001d6de1810 */ /* 0x002fce0007ffe811 */
[----:B------:R-:W-:Y:S01]  /*4c70*/  HFMA2 R221, R13, R5, R221 ;  /* 0x000000050ddd7231 */ /* 0x000fe200000000dd */
[----:B------:R-:W-:Y:S01]  /*4c80*/  HFMA2.MMA R223, R12, R4, R211 ;  /* 0x000000040cdf7235 */ /* 0x000fe200000000d3 */
[----:B------:R-:W-:Y:S02]  /*4c90*/  HMUL2 R211, R10, R150 ;  /* 0x000000960ad37232 */ /* 0x000fe40000000000 */
[----:B---34-:R-:W-:-:S04]  /*4ca0*/  HFMA2 R224, R29, R153, R221 ;  /* 0x000000991de07231 */ /* 0x018fc800000000dd */
[----:B------:R-:W-:Y:S01]  /*4cb0*/  HFMA2.MMA R221, R14, R6, R211 ;  /* 0x000000060edd7235 */ /* 0x000fe200000000d3 */
[----:B------:R-:W-:Y:S01]  /*4cc0*/  HMUL2 R211, R11, R151 ;  /* 0x000000970bd37232 */ /* 0x000fe20000000000 */
[----:B------:R-:W-:Y:S02]  /*4cd0*/  HFMA2.MMA R224, R33, R157, R224 ;  /* 0x0000009d21e07235 */ /* 0x000fe400000000e0 */
[----:B------:R-:W-:-:S03]  /*4ce0*/  HFMA2.MMA R223, R28, R152, R223 ;  /* 0x000000981cdf7235 */ /* 0x000fc600000000df */
[----:B------:R-:W-:-:S03]  /*4cf0*/  HFMA2.MMA R211, R15, R7, R211 ;  /* 0x000000070fd37235 */ /* 0x000fc600000000d3 */
[----:B------:R-:W-:Y:S01]  /*4d00*/  HFMA2.MMA R224, R37, R161, R224 ;  /* 0x000000a125e07235 */ /* 0x000fe200000000e0 */
[----:B------:R-:W-:-:S03]  /*4d10*/  HFMA2 R221, R30, R154, R221 ;  /* 0x0000009a1edd7231 */ /* 0x000fc600000000dd */
[----:B------:R-:W-:Y:S01]  /*4d20*/  HFMA2 R223, R32, R156, R223 ;  /* 0x0000009c20df7231 */ /* 0x000fe200000000df */
[----:B------:R-:W-:Y:S01]  /*4d30*/  HFMA2.MMA R211, R31, R155, R211 ;  /* 0x0000009b1fd37235 */ /* 0x000fe200000000d3 */
[----:B------:R-:W-:Y:S02]  /*4d40*/  HFMA2 R221, R34, R158, R221 ;  /* 0x0000009e22dd7231 */ /* 0x000fe400000000dd */
[----:B------:R-:W-:Y:S01]  /*4d50*/  HFMA2.MMA R224, R41, R165, R224 ;  /* 0x000000a529e07235 */ /* 0x000fe200000000e0 */
[----:B------:R-:W-:Y:S02]  /*4d60*/  HFMA2 R223, R36, R160, R223 ;  /* 0x000000a024df7231 */ /* 0x000fe400000000df */
[----:B------:R-:W-:Y:S02]  /*4d70*/  HFMA2 R221, R38, R162, R221 ;  /* 0x000000a226dd7231 */ /* 0x000fe400000000dd */
[----:B------:R-:W-:Y:S01]  /*4d80*/  HFMA2.MMA R211, R35, R159, R211 ;  /* 0x0000009f23d37235 */ /* 0x000fe200000000d3 */
[----:B------:R-:W-:-:S02]  /*4d90*/  HFMA2 R223, R40, R164, R223 ;  /* 0x000000a428df7231 */ /* 0x000fc400000000df */
[----:B------:R-:W-:Y:S01]  /*4da0*/  HFMA2.MMA R224, R45, R169, R224 ;  /* 0x000000a92de07235 */ /* 0x000fe200000000e0 */
[----:B------:R-:W-:Y:S02]  /*4db0*/  HFMA2 R221, R42, R166, R221 ;  /* 0x000000a62add7231 */ /* 0x000fe400000000dd */
[----:B------:R-:W-:Y:S02]  /*4dc0*/  HFMA2 R223, R44, R168, R223 ;  /* 0x000000a82cdf7231 */ /* 0x000fe400000000df */
[----:B------:R-:W-:Y:S01]  /*4dd0*/  HFMA2.MMA R211, R39, R163, R211 ;  /* 0x000000a327d37235 */ /* 0x000fe200000000d3 */
[----:B------:R-:W-:Y:S02]  /*4de0*/  HFMA2 R221, R46, R170, R221 ;  /* 0x000000aa2edd7231 */ /* 0x000fe400000000dd */
[----:B------:R-:W-:Y:S01]  /*4df0*/  HFMA2.MMA R224, R49, R173, R224 ;  /* 0x000000ad31e07235 */ /* 0x000fe200000000e0 */
[----:B------:R-:W-:Y:S02]  /*4e00*/  HFMA2 R223, R48, R172, R223 ;  /* 0x000000ac30df7231 */ /* 0x000fe400000000df */
[----:B------:R-:W-:-:S02]  /*4e10*/  HFMA2 R221, R50, R174, R221 ;  /* 0x000000ae32dd7231 */ /* 0x000fc400000000dd */
[----:B------:R-:W-:Y:S01]  /*4e20*/  HFMA2.MMA R211, R43, R167, R211 ;  /* 0x000000a72bd37235 */ /* 0x000fe200000000d3 */
[----:B------:R-:W-:Y:S02]  /*4e30*/  HFMA2 R223, R52, R176, R223 ;  /* 0x000000b034df7231 */ /* 0x000fe400000000df */
[----:B------:R-:W-:Y:S01]  /*4e40*/  HFMA2.MMA R224, R53, R177, R224 ;  /* 0x000000b135e07235 */ /* 0x000fe200000000e0 */
[----:B------:R-:W-:Y:S02]  /*4e50*/  HFMA2 R221, R54, R178, R221 ;  /* 0x000000b236dd7231 */ /* 0x000fe400000000dd */
[----:B------:R-:W-:Y:S02]  /*4e60*/  HFMA2 R223, R56, R180, R223 ;  /* 0x000000b438df7231 */ /* 0x000fe400000000df */
[----:B------:R-:W-:Y:S01]  /*4e70*/  HFMA2.MMA R211, R47, R171, R211 ;  /* 0x000000ab2fd37235 */ /* 0x000fe200000000d3 */
[----:B------:R-:W-:Y:S02]  /*4e80*/  HFMA2 R221, R58, R182, R221 ;  /* 0x000000b63add7231 */ /* 0x000fe400000000dd */
[----:B------:R-:W-:Y:S01]  /*4e90*/  HFMA2.MMA R224, R57, R181, R224 ;  /* 0x000000b539e07235 */ /* 0x000fe200000000e0 */
[----:B------:R-:W-:-:S02]  /*4ea0*/  HFMA2 R223, R60, R184, R223 ;  /* 0x000000b83cdf7231 */ /* 0x000fc400000000df */
[----:B------:R-:W-:Y:S02]  /*4eb0*/  HFMA2 R221, R62, R186, R221 ;  /* 0x000000ba3edd7231 */ /* 0x000fe400000000dd */
        /* <DEDUP_REMOVED lines=17> */
[----:B------:R-:W-:-:S05]  /*4fd0*/  HFMA2.MMA R224, R73, R197, R224 ;  /* 0x000000c549e07235 */ /* 0x000fca00000000e0 */
[----:B------:R-:W-:-:S03]  /*4fe0*/  HFMA2.MMA R211, R67, R191, R211 ;  /* 0x000000bf43d37235 */ /* 0x000fc600000000d3 */
[----:B------:R-:W-:-:S05]  /*4ff0*/  HFMA2.MMA R224, R77, R201, R224 ;  /* 0x000000c94de07235 */ /* 0x000fca00000000e0 */
[----:B------:R-:W-:-:S03]  /*5000*/  HFMA2.MMA R211, R71, R195, R211 ;  /* 0x000000c347d37235 */ /* 0x000fc600000000d3 */
[----:B------:R-:W-:-:S05]  /*5010*/  HFMA2.MMA R224, R81, R205, R224 ;  /* 0x000000cd51e07235 */ /* 0x000fca00000000e0 */
[----:B------:R-:W-:-:S05]  /*5020*/  HFMA2.MMA R211, R75, R199, R211 ;  /* 0x000000c74bd37235 */ /* 0x000fca00000000d3 */
[----:B------:R-:W-:-:S03]  /*5030*/  HADD2 R223, R223, R224 ;  /* 0x000000e0dfdf7230 */ /* 0x000fc60000000000 */
[----:B------:R-:W-:Y:S01]  /*5040*/  HFMA2.MMA R211, R79, R203, R211 ;  /* 0x000000cb4fd37235 */ /* 0x000fe200000000d3 */
[----:B------:R-:W-:-:S09]  /*5050*/  HADD2 R221, R223, R221 ;  /* 0x000000dddfdd7230 */ /* 0x000fd20000000000 */
[----:B------:R-:W-:-:S06]  /*5060*/  HFMA2 R211, R83, R207, R211 ;  /* 0x000000cf53d37231 */ /* 0x000fcc00000000d3 */
[----:B------:R-:W-:Y:S01]  /*5070*/  HFMA2.MMA R211, R221, 1, 1, R211 ;  /* 0x3c003c00ddd37835 */ /* 0x000fe200000000d3 */
[----:B------:R-:W-:-:S04]  /*5080*/  @P1 SEL R221, R23, RZ, !P4 ;  /* 0x000000ff17dd1207 */ /* 0x000fc80006000000 */
[----:B------:R-:W-:Y:S01]  /*5090*/  @P1 IADD3 R221, R221, R222, RZ ;  /* 0x000000dedddd1210 */ /* 0x000fe20007ffe0ff */
[----:B------:R-:W-:-:S04]  /*50a0*/  IMAD.IADD R222, R214, 0x1, -R215 ;  /* 0x00000001d6de7824 */ /* 0x000fc800078e0ad7 */
[--C-:B------:R-:W-:Y:S01]  /*50b0*/  HADD2.F32 R210, -RZ, R211.reuse.H0_H0 ;  /* 0x200000d3ffd27230 */ /* 0x100fe20000004100 */
[----:B------:R-:W-:Y:S01]  /*50c0*/  LEA R222, R222, UR38, 0x2 ;  /* 0x00000026dede7c11 */ /* 0x000fe2000f8e10ff */
[----:B------:R-:W-:-:S05]  /*50d0*/  HADD2.F32 R211, -RZ, R211.H1_H1 ;  /* 0x300000d3ffd37230 */ /* 0x000fca0000004100 */
[----:B------:R-:W-:-:S04]  /*50e0*/  FADD.FTZ R210, R210, R211 ;  /* 0x000000d3d2d27221 */ /* 0x000fc80000010000 */
[----:B------:R-:W-:Y:S01]  /*50f0*/  FMUL.FTZ R211, R210, UR8 ;  /* 0x00000008d2d37c20 */ /* 0x000fe20008410000 */
[----:B------:R-:W-:Y:S01]  /*5100*/  @P1 I2FP.F32.S32 R210, R221 ;  /* 0x000000dd00d21245 */ /* 0x000fe20000201400 */
[----:B--2---:R-:W-:Y:S02]  /*5110*/  @P3 HADD2.F32 R208, -RZ, R208.H0_H0 ;  /* 0x200000d0ffd03230 */ /* 0x004fe40000004100 */
[----:B------:R-:W-:-:S03]  /*5120*/  @P1 HADD2.F32 R209, -RZ, R209.H0_H0 ;  /* 0x200000d1ffd11230 */ /* 0x000fc60000004100 */
[----:B------:R-:W-:-:S04]  /*5130*/  @P3 FADD.FTZ R211, R211, R208 ;  /* 0x000000d0d3d33221 */ /* 0x000fc80000010000 */
[----:B------:R-:W-:-:S05]  /*5140*/  @P1 FFMA.FTZ R211, R210, R209, R211 ;  /* 0x000000d1d2d31223 */ /* 0x000fca00000100d3 */
[----:B------:R0:W-:Y:S01]  /*5150*/  STS [R222], R211 ;  /* 0x000000d3de007388 */ /* 0x0001e20000000800 */
[----:B------:R-:W-:-:S07]  /*5160*/  @!P0 FMNMX.FTZ R220, R220, R211, !PT ;  /* 0x000000d3dcdc8209 */ /* 0x000fce0007810000 */
.L_x_534:
[----:B------:R-:W-:Y:S05]  /*5170*/  BSYNC B1 ;  /* 0x0000000000017941 */ /* 0x000fea0003800000 */
.L_x_533:
[----:B------:R-:W-:-:S04]  /*5180*/  IADD3 R214, R214, 0x100, RZ ;  /* 0x00000100d6d67810 */ /* 0x000fc80007ffe0ff */
[----:B------:R-:W-:-:S13]  /*5190*/  ISETP.GE.AND P0, PT, R214, R219, PT ;  /* 0x000000dbd600720c */ /* 0x000fda0003f06270 */
[----:B------:R-:W-:Y:S05]  /*51a0*/  @!P0 BRA `(.L_x_535) ;  /* 0xffffffd400588947 */ /* 0x000fea000383ffff */
.L_x_500:
[----:B------:R-:W-:Y:S05]  /*51b0*/  BSYNC B0 ;  /* 0x0000000000007941 */ /* 0x000fea0003800000 */
.L_x_499:
        /* <DEDUP_REMOVED lines=56> */
.L_x_543:
        /* <DEDUP_REMOVED lines=15> */
.L_x_541:
[----:B------:R-:W1:Y:S02]  /*5630*/  LDS R5, [R12] ;  /* 0x000000000c057984 */ /* 0x000e640000000800 */
[----:B-1----:R-:W-:-:S04]  /*5640*/  FADD.FTZ R5, -R13, R5 ;  /* 0x000000050d057221 */ /* 0x002fc80000010100 */
[----:B------:R-:W-:-:S06]  /*5650*/  FMUL.FTZ R5, R5, 1.4426950216293334961 ;  /* 0x3fb8aa3b05057820 */ /* 0x000fcc0000410000 */
[----:B------:R-:W0:Y:S02]  /*5660*/  MUFU.EX2 R5, R5 ;  /* 0x0000000500057308 */ /* 0x000e240000000800 */
.L_x_542:
[----:B------:R-:W-:Y:S05]  /*5670*/  BSYNC B2 ;  /* 0x0000000000027941 */ /* 0x000fea0003800000 */
.L_x_540:
[----:B0-----:R2:W-:Y:S01]  /*5680*/  STS [R12], R5 ;  /* 0x000000050c007388 */ /* 0x0015e20000000800 */
[----:B------:R-:W-:Y:S01]  /*5690*/  FADD.FTZ R8, R5, R8 ;  /* 0x0000000805087221 */ /* 0x000fe20000010000 */
[----:B------:R-:W-:Y:S01]  /*56a0*/  IADD3 R10, R10, 0x100, RZ ;  /* 0x000001000a0a7810 */ /* 0x000fe20007ffe0ff */
[----:B------:R-:W-:Y:S06]  /*56b0*/  @P3 BRA `(.L_x_543) ;  /* 0xfffffffc00a03947 */ /* 0x000fec000383ffff */
.L_x_539:
[----:B------:R-:W-:Y:S05]  /*56c0*/  BSYNC B1 ;  /* 0x0000000000017941 */ /* 0x000fea0003800000 */
.L_x_538:
        /* <DEDUP_REMOVED lines=8> */
.L_x_556:
        /* <DEDUP_REMOVED lines=13> */
.L_x_545:
[----:B------:R-:W1:Y:S02]  /*5820*/  LDS R0, [R5] ;  /* 0x0000000005007984 */ /* 0x000e640000000800 */
[----:B-1----:R-:W-:-:S04]  /*5830*/  FADD.FTZ R0, -R13, R0 ;  /* 0x000000000d007221 */ /* 0x002fc80000010100 */
[----:B------:R-:W-:-:S04]  /*5840*/  FMUL.FTZ R0, R0, 1.4426950216293334961 ;  /* 0x3fb8aa3b00007820 */ /* 0x000fc80000410000 */
[----:B------:R0:W2:Y:S03]  /*5850*/  MUFU.EX2 R3, R0 ;  /* 0x0000000000037308 */ /* 0x0000a60000000800 */
.L_x_546:
[----:B------:R-:W-:Y:S05]  /*5860*/  BSYNC B1 ;  /* 0x0000000000017941 */ /* 0x000fea0003800000 */
.L_x_544:
        /* <DEDUP_REMOVED lines=8> */
.L_x_548:
[----:B0-----:R-:W1:Y:S02]  /*58f0*/  LDS R0, [R5+0x400] ;  /* 0x0004000005007984 */ /* 0x001e640000000800 */
[----:B-1----:R-:W-:-:S04]  /*5900*/  FADD.FTZ R0, -R13, R0 ;  /* 0x000000000d007221 */ /* 0x002fc80000010100 */
[----:B------:R-:W-:-:S06]  /*5910*/  FMUL.FTZ R0, R0, 1.4426950216293334961 ;  /* 0x3fb8aa3b00007820 */ /* 0x000fcc0000410000 */
[----:B------:R-:W0:Y:S02]  /*5920*/  MUFU.EX2 R0, R0 ;  /* 0x0000000000007308 */ /* 0x000e240000000800 */
.L_x_549:
[----:B------:R-:W-:Y:S05]  /*5930*/  BSYNC B1 ;  /* 0x0000000000017941 */ /* 0x000fea0003800000 */
.L_x_547:
        /* <DEDUP_REMOVED lines=8> */
.L_x_551:
[----:B0-----:R-:W1:Y:S02]  /*59c0*/  LDS R0, [R5+0x800] ;  /* 0x0008000005007984 */ /* 0x001e640000000800 */
[----:B-1----:R-:W-:-:S04]  /*59d0*/  FADD.FTZ R0, -R13, R0 ;  /* 0x000000000d007221 */ /* 0x002fc80000010100 */
[----:B------:R-:W-:-:S06]  /*59e0*/  FMUL.FTZ R0, R0, 1.4426950216293334961 ;  /* 0x3fb8aa3b00007820 */ /* 0x000fcc0000410000 */
[----:B------:R-:W0:Y:S02]  /*59f0*/  MUFU.EX2 R0, R0 ;  /* 0x0000000000007308 */ /* 0x000e240000000800 */
.L_x_552:
[----:B------:R-:W-:Y:S05]  /*5a00*/  BSYNC B1 ;  /* 0x0000000000017941 */ /* 0x000fea0003800000 */
.L_x_550:
        /* <DEDUP_REMOVED lines=8> */
.L_x_554:
[----:B0-----:R-:W1:Y:S02]  /*5a90*/  LDS R0, [R5+0xc00] ;  /* 0x000c000005007984 */ /* 0x001e640000000800 */
[----:B-1----:R-:W-:-:S04]  /*5aa0*/  FADD.FTZ R0, -R13, R0 ;  /* 0x000000000d007221 */ /* 0x002fc80000010100 */
[----:B------:R-:W-:-:S06]  /*5ab0*/  FMUL.FTZ R0, R0, 1.4426950216293334961 ;  /* 0x3fb8aa3b00007820 */ /* 0x000fcc0000410000 */
[----:B------:R-:W0:Y:S02]  /*5ac0*/  MUFU.EX2 R0, R0 ;  /* 0x0000000000007308 */ /* 0x000e240000000800 */
.L_x_555:
[----:B------:R-:W-:Y:S05]  /*5ad0*/  BSYNC B1 ;  /* 0x0000000000017941 */ /* 0x000fea0003800000 */
.L_x_553:
[----:B0-----:R0:W-:Y:S01]  /*5ae0*/  STS [R5+0xc00], R0 ;  /* 0x000c000005007388 */ /* 0x0011e20000000800 */
[----:B------:R-:W-:Y:S01]  /*5af0*/  FADD.FTZ R8, R9, R0 ;  /* 0x0000000009087221 */ /* 0x000fe20000010000 */
[----:B------:R-:W-:Y:S06]  /*5b00*/  @!P3 BRA `(.L_x_556) ;  /* 0xfffffffc0010b947 */ /* 0x000fec000383ffff */
.L_x_537:
[----:B------:R-:W-:Y:S05]  /*5b10*/  BSYNC B0 ;  /* 0x0000000000007941 */ /* 0x000fea0003800000 */
.L_x_536:
        /* <DEDUP_REMOVED lines=44> */
.L_x_557:
        /* <DEDUP_REMOVED lines=11> */
.L_x_563:
        /* <DEDUP_REMOVED lines=15> */
.L_x_562:
[----:B------:R-:W-:Y:S01]  /*5f80*/  IADD3 R3, R3, 0x100, RZ ;  /* 0x0000010003037810 */ /* 0x000fe20007ffe0ff */
[----:B------:R-:W-:Y:S06]  /*5f90*/  @P3 BRA `(.L_x_563) ;  /* 0xfffffffc00bc3947 */ /* 0x000fec000383ffff */
.L_x_561:
[----:B------:R-:W-:Y:S05]  /*5fa0*/  BSYNC B1 ;  /* 0x0000000000017941 */ /* 0x000fea0003800000 */
.L_x_560:
        /* <DEDUP_REMOVED lines=9> */
.L_x_564:
        /* <DEDUP_REMOVED lines=34> */
.L_x_559:
[----:B------:R-:W-:Y:S05]  /*6260*/  BSYNC B0 ;  /* 0x0000000000007941 */ /* 0x000fea0003800000 */
.L_x_558:
[----:B------:R-:W5:Y:S01]  /*6270*/  S2R R21, SR_CTAID.X ;  /* 0x0000000000157919 */ /* 0x000f620000002500 */
[----:B------:R-:W5:Y:S01]  /*6280*/  LDC R36, c[0x0][0x288] ;  /* 0x0000a200ff247b82 */ /* 0x000f620000000800 */
[----:B------:R-:W-:Y:S01]  /*6290*/  SHF.R.S32.HI R3, RZ, 0x1f, R22 ;  /* 0x0000001fff037819 */ /* 0x000fe20000011416 */
[----:B------:R-:W-:Y:S01]  /*62a0*/  UMOV UR4, 0x400 ;  /* 0x0000040000047882 */ /* 0x000fe20000000000 */
[----:B------:R-:W-:Y:S01]  /*62b0*/  LEA.HI R11, R11, R4, RZ, 0x4 ;  /* 0x000000040b0b7211 */ /* 0x000fe200078f20ff */
[----:B------:R-:W-:Y:S01]  /*62c0*/  UIADD3 UR4, UR4, 0x140, URZ ;  /* 0x0000014004047890 */ /* 0x000fe2000fffe03f */
[----:B------:R-:W-:Y:S01]  /*62d0*/  LEA.HI R0, R3, R22, RZ, 0x4 ;  /* 0x0000001603007211 */ /* 0x000fe200078f20ff */
[----:B------:R-:W-:Y:S01]  /*62e0*/  ULDC UR6, c[0x0][0x284] ;  /* 0x0000a10000067ab9 */ /* 0x000fe20000000800 */
[----:B------:R-:W-:Y:S01]  /*62f0*/  LOP3.LUT R3, R11, 0xfffffff0, RZ, 0xc0, !PT ;  /* 0xfffffff00b037812 */ /* 0x000fe200078ec0ff */
[----:B------:R-:W0:Y:S01]  /*6300*/  S2UR UR5, SR_CgaCtaId ;  /* 0x00000000000579c3 */ /* 0x000e220000008800 */
[----:B------:R-:W-:Y:S01]  /*6310*/  LOP3.LUT R5, R0, 0xfffffff0, RZ, 0xc0, !PT ;  /* 0xfffffff000057812 */ /* 0x000fe200078ec0ff */
[----:B------:R-:W-:Y:S01]  /*6320*/  BSSY B0, `(.L_x_565) ;  /* 0x000001e000007945 */ /* 0x000fe20003800000 */
[----:B------:R-:W-:Y:S01]  /*6330*/  SHF.R.S32.HI R12, RZ, 0x4, R11 ;  /* 0x00000004ff0c7819 */ /* 0x000fe2000001140b */
[----:B------:R-:W-:Y:S01]  /*6340*/  IMAD.IADD R20, R4, 0x1, -R3 ;  /* 0x0000000104147824 */ /* 0x000fe200078e0a03 */
[----:B------:R-:W-:-:S02]  /*6350*/  IADD3 R5, R22, -R5, RZ ;  /* 0x8000000516057210 */ /* 0x000fc40007ffe0ff */
[----:B------:R-:W-:Y:S02]  /*6360*/  CS2R R30, SRZ ;  /* 0x00000000001e7805 */ /* 0x000fe4000001ff00 */
[----:B------:R-:W-:Y:S02]  /*6370*/  CS2R R28, SRZ ;  /* 0x00000000001c7805 */ /* 0x000fe4000001ff00 */
[C---:B------:R-:W-:Y:S02]  /*6380*/  ISETP.GT.OR P0, PT, R20.reuse, 0xd, P2 ;  /* 0x0000000d1400780c */ /* 0x040fe40001704670 */
[----:B--2---:R-:W-:Y:S02]  /*6390*/  SHF.L.U32 R19, R20, 0x3, RZ ;  /* 0x0000000314137819 */ /* 0x004fe400000006ff */
[CC--:B------:R-:W-:Y:S02]  /*63a0*/  ISETP.NE.OR P3, PT, R12.reuse, R5.reuse, P0 ;  /* 0x000000050c00720c */ /* 0x0c0fe40000765670 */
[----:B------:R-:W-:Y:S01]  /*63b0*/  ISETP.NE.AND P1, PT, R12, R5, PT ;  /* 0x000000050c00720c */ /* 0x000fe20003f25270 */
[----:B------:R-:W-:Y:S01]  /*63c0*/  IMAD R212, R212, UR6, R19 ;  /* 0x00000006d4d47c24 */ /* 0x000fe2000f8e0213 */
[----:B------:R-:W-:-:S04]  /*63d0*/  ISETP.GT.AND P0, PT, R20, 0xd, PT ;  /* 0x0000000d1400780c */ /* 0x000fc80003f04270 */
[----:B------:R-:W-:Y:S01]  /*63e0*/  SHF.R.S32.HI R23, RZ, 0x1f, R212 ;  /* 0x0000001fff177819 */ /* 0x000fe200000114d4 */
[----:B-----5:R-:W-:Y:S01]  /*63f0*/  IMAD R2, R2, R36, R21 ;  /* 0x0000002402027224 */ /* 0x020fe200078e0215 */
[----:B0-----:R-:W-:-:S03]  /*6400*/  ULEA UR4, UR5, UR4, 0x18 ;  /* 0x0000000405047291 */ /* 0x001fc6000f8ec03f */
[----:B------:R-:W-:-:S03]  /*6410*/  IMAD R18, R2, 0x70, RZ ;  /* 0x0000007002127824 */ /* 0x000fc600078e02ff */
[----:B------:R-:W-:Y:S01]  /*6420*/  LEA R34, R20, UR4, 0x4 ;  /* 0x0000000414227c11 */ /* 0x000fe2000f8e20ff */
[----:B------:R-:W-:-:S05]  /*6430*/  IMAD R18, R18, UR6, R19 ;  /* 0x0000000612127c24 */ /* 0x000fca000f8e0213 */
        /* <DEDUP_REMOVED lines=11> */
.L_x_567:
[----:B-----5:R0:W-:Y:S02]  /*64f0*/  STS.128 [R34], R28 ;  /* 0x0000001c22007388 */ /* 0x0201e40000000c00 */
.L_x_566:
[----:B------:R-:W-:Y:S05]  /*6500*/  BSYNC B0 ;  /* 0x0000000000007941 */ /* 0x000fea0003800000 */
.L_x_565:
[----:B------:R-:W-:Y:S01]  /*6510*/  BAR.SYNC.DEFER_BLOCKING 0x0 ;  /* 0x0000000000007b1d */ /* 0x000fe20000010000 */
[----:B------:R-:W-:Y:S01]  /*6520*/  HFMA2.MMA R0, -RZ, RZ, 0, 0 ;  /* 0x00000000ff007435 */ /* 0x000fe200000001ff */
[----:B------:R-:W-:Y:S01]  /*6530*/  MOV R13, RZ ;  /* 0x000000ff000d7202 */ /* 0x000fe20000000f00 */
[----:B------:R-:W-:Y:S01]  /*6540*/  HFMA2.MMA R5, -RZ, RZ, 0, 0 ;  /* 0x00000000ff057435 */ /* 0x000fe200000001ff */
[----:B------:R-:W-:Y:S01]  /*6550*/  IMAD.MOV.U32 R10, RZ, RZ, RZ ;  /* 0x000000ffff0a7224 */ /* 0x000fe200078e00ff */
[----:B-1----:R-:W-:Y:S01]  /*6560*/  CS2R R8, SRZ ;  /* 0x0000000000087805 */ /* 0x002fe2000001ff00 */
[----:B------:R-:W-:Y:S01]  /*6570*/  BSSY B0, `(.L_x_568) ;  /* 0x000018e000007945 */ /* 0x000fe20003800000 */
[----:B------:R-:W-:Y:S01]  /*6580*/  MOV R3, RZ ;  /* 0x000000ff00037202 */ /* 0x000fe20000000f00 */
[----:B------:R-:W-:Y:S02]  /*6590*/  IMAD.MOV.U32 R6, RZ, RZ, RZ ;  /* 0x000000ffff067224 */ /* 0x000fe400078e00ff */
[----:B------:R-:W-:Y:S05]  /*65a0*/  @P0 BRA `(.L_x_569) ;  /* 0x0000001800280947 */ /* 0x000fea0003800000 */
[----:B------:R-:W-:Y:S01]  /*65b0*/  IADD3 R35, R12, R215, RZ ;  /* 0x000000d70c237210 */ /* 0x000fe20007ffe0ff */
[----:B------:R-:W-:Y:S01]  /*65c0*/  ULDC.64 UR4, c[0x0][0x250] ;  /* 0x0000940000047ab9 */ /* 0x000fe20000000a00 */
[----:B------:R-:W-:Y:S01]  /*65d0*/  VIMNMX R44, R22, UR6, PT ;  /* 0x00000006162c7c48 */ /* 0x000fe2000bfe0100 */
[----:B------:R-:W-:Y:S01]  /*65e0*/  IMAD.U32 R61, RZ, RZ, UR5 ;  /* 0x00000005ff3d7e24 */ /* 0x000fe2000f8e00ff */
[----:B------:R-:W-:Y:S01]  /*65f0*/  MOV R60, UR4 ;  /* 0x00000004003c7c02 */ /* 0x000fe20008000f00 */
[----:B------:R-:W-:Y:S01]  /*6600*/  IMAD R7, R35, 0x70, RZ ;  /* 0x0000007023077824 */ /* 0x000fe200078e02ff */
[----:B------:R-:W-:Y:S01]  /*6610*/  BSSY B1, `(.L_x_570) ;  /* 0x000009b000017945 */ /* 0x000fe20003800000 */
[----:B------:R-:W-:-:S03]  /*6620*/  LEA R45, R12, R26, 0x1 ;  /* 0x0000001a0c2d7211 */ /* 0x000fc600078e08ff */
[----:B------:R-:W-:Y:S02]  /*6630*/  SHF.R.S32.HI R15, RZ, 0x1f, R7 ;  /* 0x0000001fff0f7819 */ /* 0x000fe40000011407 */
[----:B------:R-:W-:-:S04]  /*6640*/  IADD3 R0, P3, R18, R7, RZ ;  /* 0x0000000712007210 */ /* 0x000fc80007f7e0ff */
[----:B------:R-:W-:Y:S02]  /*6650*/  IADD3.X R11, R14, R15, RZ, P3, !PT ;  /* 0x0000000f0e0b7210 */ /* 0x000fe40001ffe4ff */
[----:B------:R-:W-:Y:S02]  /*6660*/  ISETP.GE.AND P3, PT, R35, R44, PT ;  /* 0x0000002c2300720c */ /* 0x000fe40003f66270 */
[----:B------:R-:W-:-:S04]  /*6670*/  LEA R32, P4, R0, R60, 0x1 ;  /* 0x0000003c00207211 */ /* 0x000fc800078808ff */
[----:B------:R-:W-:Y:S01]  /*6680*/  LEA.HI.X R33, R0, R61, R11, 0x1, P4 ;  /* 0x0000003d00217211 */ /* 0x000fe200020f0c0b */
[----:B------:R-:W-:-:S06]  /*6690*/  IMAD.MOV.U32 R0, RZ, RZ, RZ ;  /* 0x000000ffff007224 */ /* 0x000fcc00078e00ff */
[----:B------:R-:W-:Y:S05]  /*66a0*/  @P3 BRA `(.L_x_571) ;  /* 0x0000000800443947 */ /* 0x000fea0003800000 */
[----:B------:R-:W-:Y:S01]  /*66b0*/  ULOP3.LUT UR4, URZ, UR6, URZ, 0x33, !UPT ;  /* 0x000000063f047292 */ /* 0x000fe2000f8e333f */
[----:B------:R-:W-:Y:S01]  /*66c0*/  IADD3 R3, -R17, RZ, RZ ;  /* 0x000000ff11037210 */ /* 0x000fe20007ffe1ff */
[----:B------:R-:W1:Y:S01]  /*66d0*/  LDC.64 R8, c[0x0][0x2e8] ;  /* 0x0000ba00ff087b82 */ /* 0x000e620000000a00 */
[----:B------:R-:W-:Y:S01]  /*66e0*/  IMAD R36, R16, R36, R21 ;  /* 0x0000002410247224 */ /* 0x000fe200078e0215 */
[----:B------:R-:W-:Y:S01]  /*66f0*/  IADD3 R0, -R215, -0x2, -R12 ;  /* 0xfffffffed7007810 */ /* 0x000fe20007ffe90c */
[----:B------:R-:W-:Y:S01]  /*6700*/  BSSY B2, `(.L_x_572) ;  /* 0x0000037000027945 */ /* 0x000fe20003800000 */
[----:B------:R-:W-:Y:S01]  /*6710*/  VIMNMX R3, R3, UR4, !PT ;  /* 0x0000000403037c48 */ /* 0x000fe2000ffe0100 */
[----:B------:R-:W-:Y:S01]  /*6720*/  IMAD R41, R36, 0x70, R19 ;  /* 0x0000007024297824 */ /* 0x000fe200078e0213 */
[----:B------:R-:W-:Y:S01]  /*6730*/  HFMA2.MMA R13, -RZ, RZ, 0, 0 ;  /* 0x00000000ff0d7435 */ /* 0x000fe200000001ff */
[----:B------:R-:W-:Y:S01]  /*6740*/  IMAD.MOV.U32 R6, RZ, RZ, RZ ;  /* 0x000000ffff067224 */ /* 0x000fe200078e00ff */
[----:B------:R-:W-:Y:S01]  /*6750*/  IADD3 R36, R0, -R3, RZ ;  /* 0x8000000300247210 */ /* 0x000fe20007ffe0ff */
[----:B------:R-:W-:Y:S01]  /*6760*/  HFMA2.MMA R3, -RZ, RZ, 0, 0 ;  /* 0x00000000ff037435 */ /* 0x000fe200000001ff */
[----:B------:R-:W-:Y:S01]  /*6770*/  MOV R11, R35 ;  /* 0x00000023000b7202 */ /* 0x000fe20000000f00 */
[----:B------:R-:W-:Y:S01]  /*6780*/  IMAD.MOV.U32 R5, RZ, RZ, RZ ;  /* 0x000000ffff057224 */ /* 0x000fe200078e00ff */
[----:B------:R-:W-:Y:S01]  /*6790*/  LOP3.LUT P3, RZ, R36, 0x10, RZ, 0xc0, !PT ;  /* 0x0000001024ff7812 */ /* 0x000fe2000786c0ff */
[----:B------:R-:W-:Y:S01]  /*67a0*/  IMAD.MOV.U32 R0, RZ, RZ, RZ ;  /* 0x000000ffff007224 */ /* 0x000fe200078e00ff */
[----:B------:R-:W-:Y:S01]  /*67b0*/  MOV R10, RZ ;  /* 0x000000ff000a7202 */ /* 0x000fe20000000f00 */
[----:B-1----:R-:W-:Y:S01]  /*67c0*/  IMAD.WIDE R40, R41, 0x2, R8 ;  /* 0x0000000229287825 */ /* 0x002fe200078e0208 */
[----:B------:R-:W-:-:S09]  /*67d0*/  CS2R R8, SRZ ;  /* 0x0000000000087805 */ /* 0x000fd2000001ff00 */
[----:B------:R-:W-:Y:S05]  /*67e0*/  @P3 BRA `(.L_x_573) ;  /* 0x0000000000a03947 */ /* 0x000fea0003800000 */
[----:B------:R-:W-:Y:S01]  /*67f0*/  IADD3 R7, P2, R212, R7, RZ ;  /* 0x00000007d4077210 */ /* 0x000fe20007f5e0ff */
[----:B------:R-:W-:-:S03]  /*6800*/  ULDC UR4, c[0x0][0x29c] ;  /* 0x0000a70000047ab9 */ /* 0x000fc60000000800 */
[----:B------:R-:W-:Y:S02]  /*6810*/  IADD3.X R0, R23, R15, RZ, P2, !PT ;  /* 0x0000000f17007210 */ /* 0x000fe400017fe4ff */
        /* <DEDUP_REMOVED lines=20> */
.L_x_574:
        /* <DEDUP_REMOVED lines=13> */
[C---:B------:R-:W-:Y:S01]  /*6a30*/  FFMA.FTZ R10, R0.reuse, R11, RZ ;  /* 0x0000000b000a7223 */ /* 0x040fe200000100ff */
[----:B------:R-:W-:Y:S01]  /*6a40*/  IADD3 R11, R35, 0x10, RZ ;  /* 0x00000010230b7810 */ /* 0x000fe20007ffe0ff */
[C---:B------:R-:W-:Y:S01]  /*6a50*/  FFMA.FTZ R13, R0.reuse, R13, RZ ;  /* 0x0000000d000d7223 */ /* 0x040fe200000100ff */
[----:B------:R-:W-:-:S07]  /*6a60*/  FFMA.FTZ R0, R0, R15, RZ ;  /* 0x0000000f00007223 */ /* 0x000fce00000100ff */
.L_x_573:
[----:B------:R-:W-:Y:S05]  /*6a70*/  BSYNC B2 ;  /* 0x0000000000027941 */ /* 0x000fea0003800000 */
.L_x_572:
[----:B------:R-:W-:-:S13]  /*6a80*/  LOP3.LUT P3, RZ, R36, 0xfffffff0, RZ, 0xc0, !PT ;  /* 0xfffffff024ff7812 */ /* 0x000fda000786c0ff */
[----:B------:R-:W-:Y:S05]  /*6a90*/  @!P3 BRA `(.L_x_571) ;  /* 0x000000040048b947 */ /* 0x000fea0003800000 */
[----:B------:R-:W2:Y:S01]  /*6aa0*/  LDC.64 R60, c[0x0][0x250] ;  /* 0x00009400ff3c7b82 */ /* 0x000ea20000000a00 */
[----:B------:R-:W-:Y:S02]  /*6ab0*/  ULDC UR4, c[0x0][0x29c] ;  /* 0x0000a70000047ab9 */ /* 0x000fe40000000800 */
[----:B------:R-:W-:-:S06]  /*6ac0*/  UISETP.NE.AND UP0, UPT, UR4, URZ, UPT ;  /* 0x0000003f0400728c */ /* 0x000fcc000bf05270 */
[----:B------:R-:W-:-:S13]  /*6ad0*/  PLOP3.LUT P2, PT, PT, PT, UP0, 0x80, 0x0 ;  /* 0x000000000000781c */ /* 0x000fda0003f4f008 */
.L_x_577:
[----:B------:R-:W-:Y:S01]  /*6ae0*/  IMAD R7, R11, 0x70, RZ ;  /* 0x000000700b077824 */ /* 0x000fe200078e02ff */
[----:B------:R-:W-:-:S04]  /*6af0*/  LOP3.LUT P5, RZ, R27, 0x1, RZ, 0xc0, !PT ;  /* 0x000000011bff7812 */ /* 0x000fc800078ac0ff */
[----:B------:R-:W-:Y:S02]  /*6b00*/  SHF.R.S32.HI R15, RZ, 0x1f, R7 ;  /* 0x0000001fff0f7819 */ /* 0x000fe40000011407 */
[-C--:B------:R-:W-:Y:S02]  /*6b10*/  IADD3 R37, P3, R212, R7.reuse, RZ ;  /* 0x00000007d4257210 */ /* 0x080fe40007f7e0ff */
[----:B------:R-:W-:-:S03]  /*6b20*/  IADD3 R7, P4, R18, R7, RZ ;  /* 0x0000000712077210 */ /* 0x000fc60007f9e0ff */
[----:B------:R-:W-:Y:S01]  /*6b30*/  IMAD.X R46, R23, 0x1, R15, P3 ;  /* 0x00000001172e7824 */ /* 0x000fe200018e060f */
[CC--:B--2---:R-:W-:Y:S02]  /*6b40*/  LEA R36, P3, R37.reuse, R60.reuse, 0x1 ;  /* 0x0000003c25247211 */ /* 0x0c4fe400078608ff */
[----:B------:R-:W-:Y:S02]  /*6b50*/  IADD3.X R38, R14, R15, RZ, P4, !PT ;  /* 0x0000000f0e267210 */ /* 0x000fe400027fe4ff */
[----:B------:R-:W-:Y:S02]  /*6b60*/  LEA.HI.X R37, R37, R61, R46, 0x1, P3 ;  /* 0x0000003d25257211 */ /* 0x000fe400018f0c2e */
[----:B------:R-:W-:-:S03]  /*6b70*/  LEA R42, P4, R7, R60, 0x1 ;  /* 0x0000003c072a7211 */ /* 0x000fc600078808ff */
[----:B-1----:R1:W5:Y:S01]  /*6b80*/  LDG.E.128 R48, desc[UR36][R36.64] ;  /* 0x0000002424307981 */ /* 0x002362000c1e1d00 */
[----:B------:R-:W-:Y:S01]  /*6b90*/  LEA.HI.X R43, R7, R61, R38, 0x1, P4 ;  /* 0x0000003d072b7211 */ /* 0x000fe200020f0c26 */
[----:B------:R-:W-:Y:S08]  /*6ba0*/  @P2 BRA `(.L_x_575) ;  /* 0x00000000002c2947 */ /* 0x000ff00003800000 */
[----:B------:R-:W2:Y:S04]  /*6bb0*/  @P5 LDG.E.128 R56, desc[UR36][R40.64] ;  /* 0x0000002428385981 */ /* 0x000ea8000c1e1d00 */
[----:B------:R-:W0:Y:S02]  /*6bc0*/  LDS.128 R52, [R34] ;  /* 0x0000000022347984 */ /* 0x000e240000000c00 */
        /* <DEDUP_REMOVED lines=9> */
.L_x_575:
[----:B-1----:R-:W5:Y:S01]  /*6c60*/  LDG.E.128 R36, desc[UR36][R36.64+0xe00] ;  /* 0x000e002424247981 */ /* 0x002f62000c1e1d00 */
[----:B------:R-:W-:Y:S01]  /*6c70*/  IADD3 R7, R11, -R215, RZ ;  /* 0x800000d70b077210 */ /* 0x000fe20007ffe0ff */
[--C-:B-----5:R-:W-:Y:S02]  /*6c80*/  HADD2.F32 R52, -RZ, R50.reuse.H0_H0 ;  /* 0x20000032ff347230 */ /* 0x120fe40000004100 */
[----:B------:R-:W-:Y:S02]  /*6c90*/  HADD2.F32 R47, -RZ, R50.H1_H1 ;  /* 0x30000032ff2f7230 */ /* 0x000fe40000004100 */
[----:B------:R-:W-:Y:S02]  /*6ca0*/  IMAD R53, R7, 0x2, R26 ;  /* 0x0000000207357824 */ /* 0x000fe400078e021a */
[----:B------:R-:W-:Y:S02]  /*6cb0*/  HADD2.F32 R15, -RZ, R48.H0_H0 ;  /* 0x20000030ff0f7230 */ /* 0x000fe40000004100 */
[----:B------:R-:W-:Y:S01]  /*6cc0*/  HADD2.F32 R46, -RZ, R49.H0_H0 ;  /* 0x20000031ff2e7230 */ /* 0x000fe20000004100 */
[----:B------:R-:W1:Y:S01]  /*6cd0*/  LDS.U16 R7, [R53] ;  /* 0x0000000035077984 */ /* 0x000e620000000400 */
[----:B--2---:R-:W-:-:S02]  /*6ce0*/  HADD2.F32 R50, -RZ, R51.H0_H0 ;  /* 0x20000033ff327230 */ /* 0x004fc40000004100 */
[----:B------:R-:W-:Y:S02]  /*6cf0*/  HADD2.F32 R48, -RZ, R48.H1_H1 ;  /* 0x30000030ff307230 */ /* 0x000fe40000004100 */
        /* <DEDUP_REMOVED lines=23> */
.L_x_576:
[----:B------:R-:W2:Y:S01]  /*6e70*/  LDS.U16 R0, [R53+0x20] ;  /* 0x0000200035007984 */ /* 0x000ea20000000400 */
[----:B------:R-:W-:Y:S01]  /*6e80*/  IADD3 R11, R11, 0x20, RZ ;  /* 0x000000200b0b7810 */ /* 0x000fe20007ffe0ff */
        /* <DEDUP_REMOVED lines=19> */
.L_x_571:
[----:B------:R-:W-:Y:S05]  /*6fc0*/  BSYNC B1 ;  /* 0x0000000000017941 */ /* 0x000fea0003800000 */
.L_x_570:
[----:B------:R-:W-:-:S13]  /*6fd0*/  ISETP.GE.AND P3, PT, R35, R22, PT ;  /* 0x000000162300720c */ /* 0x000fda0003f66270 */
[----:B------:R-:W-:Y:S05]  /*6fe0*/  @P3 BRA `(.L_x_569) ;  /* 0x0000000c00983947 */ /* 0x000fea0003800000 */
[----:B------:R-:W2:Y:S01]  /*6ff0*/  LDC R11, c[0x0][0x288] ;  /* 0x0000a200ff0b7b82 */ /* 0x000ea20000000800 */
[----:B------:R-:W-:Y:S01]  /*7000*/  IADD3 R38, -R12, -0x2, R17 ;  /* 0xfffffffe0c267810 */ /* 0x000fe20007ffe111 */
[----:B------:R-:W-:Y:S03]  /*7010*/  BSSY B1, `(.L_x_578) ;  /* 0x000004b000017945 */ /* 0x000fe60003800000 */
[----:B------:R-:W-:-:S03]  /*7020*/  IADD3 R7, R38, -R215, RZ ;  /* 0x800000d726077210 */ /* 0x000fc60007ffe0ff */
[----:B------:R-:W5:Y:S01]  /*7030*/  LDC.64 R36, c[0x0][0x2e8] ;  /* 0x0000ba00ff247b82 */ /* 0x000f620000000a00 */
[----:B------:R-:W-:Y:S01]  /*7040*/  LOP3.LUT P3, RZ, R7, 0x10, RZ, 0xc0, !PT ;  /* 0x0000001007ff7812 */ /* 0x000fe2000786c0ff */
[----:B--2---:R-:W-:-:S04]  /*7050*/  IMAD R38, R16, R11, R21 ;  /* 0x0000000b10267224 */ /* 0x004fc800078e0215 */
[----:B------:R-:W-:-:S04]  /*7060*/  IMAD R11, R38, 0x70, R19 ;  /* 0x00000070260b7824 */ /* 0x000fc800078e0213 */
[----:B-----5:R-:W-:-:S04]  /*7070*/  IMAD.WIDE R36, R11, 0x2, R36 ;  /* 0x000000020b247825 */ /* 0x020fc800078e0224 */
[----:B------:R-:W-:Y:S05]  /*7080*/  @P3 BRA `(.L_x_579) ;  /* 0x00000004000c3947 */ /* 0x000fea0003800000 */
[----:B------:R-:W2:Y:S01]  /*7090*/  LDC R40, c[0x0][0x284] ;  /* 0x0000a100ff287b82 */ /* 0x000ea20000000800 */
[----:B------:R-:W-:Y:S01]  /*70a0*/  BSSY B2, `(.L_x_580) ;  /* 0x0000040000027945 */ /* 0x000fe20003800000 */
[----:B--2---:R-:W-:-:S13]  /*70b0*/  ISETP.GE.AND P3, PT, R35, R40, PT ;  /* 0x000000282300720c */ /* 0x004fda0003f66270 */
[----:B------:R-:W-:Y:S05]  /*70c0*/  @!P3 BRA `(.L_x_581) ;  /* 0x0000000000f4b947 */ /* 0x000fea0003800000 */
[----:B------:R-:W-:Y:S01]  /*70d0*/  IABS R42, R40 ;  /* 0x00000028002a7213 */ /* 0x000fe20000000000 */
[----:B------:R-:W2:Y:S01]  /*70e0*/  LDS.U16 R45, [R45] ;  /* 0x000000002d2d7984 */ /* 0x000ea20000000400 */
[----:B------:R-:W-:Y:S01]  /*70f0*/  MOV R38, RZ ;  /* 0x000000ff00267202 */ /* 0x000fe20000000f00 */
[----:B------:R-:W-:Y:S01]  /*7100*/  ULDC UR4, c[0x0][0x29c] ;  /* 0x0000a70000047ab9 */ /* 0x000fe20000000800 */
[----:B------:R-:W0:Y:S01]  /*7110*/  I2F.RP R41, R42 ;  /* 0x0000002a00297306 */ /* 0x000e220000209400 */
[----:B------:R-:W-:Y:S02]  /*7120*/  IABS R15, R35 ;  /* 0x00000023000f7213 */ /* 0x000fe40000000000 */
[----:B------:R-:W-:Y:S02]  /*7130*/  ISETP.GE.AND P3, PT, R35, RZ, PT ;  /* 0x000000ff2300720c */ /* 0x000fe40003f66270 */
[----:B------:R-:W-:-:S03]  /*7140*/  ISETP.NE.AND P4, PT, R40, RZ, PT ;  /* 0x000000ff2800720c */ /* 0x000fc60003f85270 */
[----:B0-----:R-:W0:Y:S02]  /*7150*/  MUFU.RCP R41, R41 ;  /* 0x0000002900297308 */ /* 0x001e240000001000 */
[----:B0-----:R-:W-:-:S06]  /*7160*/  VIADD R39, R41, 0xffffffe ;  /* 0x0ffffffe29277836 */ /* 0x001fcc0000000000 */
[----:B------:R-:W0:Y:S02]  /*7170*/  F2I.FTZ.U32.TRUNC.NTZ R39, R39 ;  /* 0x0000002700277305 */ /* 0x000e24000021f000 */
[----:B0-----:R-:W-:-:S05]  /*7180*/  IADD3 R11, RZ, -R39, RZ ;  /* 0x80000027ff0b7210 */ /* 0x001fca0007ffe0ff */
[----:B------:R-:W-:-:S04]  /*7190*/  IMAD R11, R11, R42, RZ ;  /* 0x0000002a0b0b7224 */ /* 0x000fc800078e02ff */
[----:B------:R-:W-:-:S06]  /*71a0*/  IMAD.HI.U32 R38, R39, R11, R38 ;  /* 0x0000000b27267227 */ /* 0x000fcc00078e0026 */
[----:B------:R-:W-:-:S04]  /*71b0*/  IMAD.HI.U32 R11, R38, R15, RZ ;  /* 0x0000000f260b7227 */ /* 0x000fc800078e00ff */
[----:B------:R-:W-:-:S04]  /*71c0*/  IMAD.MOV R38, RZ, RZ, -R11 ;  /* 0x000000ffff267224 */ /* 0x000fc800078e0a0b */
[----:B------:R-:W-:-:S05]  /*71d0*/  IMAD R11, R42, R38, R15 ;  /* 0x000000262a0b7224 */ /* 0x000fca00078e020f */
[----:B------:R-:W-:-:S13]  /*71e0*/  ISETP.GT.U32.AND P2, PT, R42, R11, PT ;  /* 0x0000000b2a00720c */ /* 0x000fda0003f44070 */
[----:B------:R-:W-:-:S04]  /*71f0*/  @!P2 IADD3 R11, R11, -R42, RZ ;  /* 0x8000002a0b0ba210 */ /* 0x000fc80007ffe0ff */
[----:B------:R-:W-:-:S13]  /*7200*/  ISETP.GT.U32.AND P2, PT, R42, R11, PT ;  /* 0x0000000b2a00720c */ /* 0x000fda0003f44070 */
[----:B------:R-:W-:-:S05]  /*7210*/  @!P2 IADD3 R11, R11, -R42, RZ ;  /* 0x8000002a0b0ba210 */ /* 0x000fca0007ffe0ff */
[----:B------:R-:W-:Y:S01]  /*7220*/  @!P3 IMAD.MOV R11, RZ, RZ, -R11 ;  /* 0x000000ffff0bb224 */ /* 0x000fe200078e0a0b */
[----:B------:R-:W-:-:S05]  /*7230*/  @!P4 LOP3.LUT R11, RZ, R40, RZ, 0x33, !PT ;  /* 0x00000028ff0bc212 */ /* 0x000fca00078e33ff */
[----:B------:R-:W-:-:S05]  /*7240*/  IMAD R11, R11, 0x70, RZ ;  /* 0x000000700b0b7824 */ /* 0x000fca00078e02ff */
[----:B------:R-:W-:-:S04]  /*7250*/  IADD3 R15, P2, R212, R11, RZ ;  /* 0x0000000bd40f7210 */ /* 0x000fc80007f5e0ff */
[----:B------:R-:W-:Y:S02]  /*7260*/  LEA.HI.X.SX32 R40, R11, R23, 0x1, P2 ;  /* 0x000000170b287211 */ /* 0x000fe400010f0eff */
[----:B------:R-:W-:-:S04]  /*7270*/  LEA R38, P2, R15, R60, 0x1 ;  /* 0x0000003c0f267211 */ /* 0x000fc800078408ff */
[----:B------:R-:W-:-:S05]  /*7280*/  LEA.HI.X R39, R15, R61, R40, 0x1, P2 ;  /* 0x0000003d0f277211 */ /* 0x000fca00010f0c28 */
[----:B------:R0:W5:Y:S01]  /*7290*/  LDG.E.128 R40, desc[UR36][R38.64] ;  /* 0x0000002426287981 */ /* 0x000162000c1e1d00 */
[----:B------:R-:W-:Y:S01]  /*72a0*/  UISETP.NE.AND UP0, UPT, UR4, URZ, UPT ;  /* 0x0000003f0400728c */ /* 0x000fe2000bf05270 */
[----:B--2---:R-:W-:-:S05]  /*72b0*/  HADD2.F32 R11, -RZ, R45.H0_H0 ;  /* 0x2000002dff0b7230 */ /* 0x004fca0000004100 */
[----:B------:R-:W-:-:S13]  /*72c0*/  PLOP3.LUT P2, PT, PT, PT, UP0, 0x80, 0x0 ;  /* 0x000000000000781c */ /* 0x000fda0003f4f008 */
[----:B0-----:R-:W-:Y:S05]  /*72d0*/  @P2 BRA `(.L_x_582) ;  /* 0x0000000000302947 */ /* 0x001fea0003800000 */
        /* <DEDUP_REMOVED lines=12> */
.L_x_582:
[--C-:B-----5:R-:W-:Y:S02]  /*73a0*/  HADD2.F32 R38, -RZ, R42.reuse.H0_H0 ;  /* 0x2000002aff267230 */ /* 0x120fe40000004100 */
[----:B01----:R-:W-:Y:S02]  /*73b0*/  HADD2.F32 R33, -RZ, R42.H1_H1 ;  /* 0x3000002aff217230 */ /* 0x003fe40000004100 */
        /* <DEDUP_REMOVED lines=14> */
.L_x_581:
[----:B------:R-:W-:Y:S05]  /*74a0*/  BSYNC B2 ;  /* 0x0000000000027941 */ /* 0x000fea0003800000 */
.L_x_580:
[----:B------:R-:W-:-:S07]  /*74b0*/  IADD3 R35, R35, 0x10, RZ ;  /* 0x0000001023237810 */ /* 0x000fce0007ffe0ff */
.L_x_579:
[----:B------:R-:W-:Y:S05]  /*74c0*/  BSYNC B1 ;  /* 0x0000000000017941 */ /* 0x000fea0003800000 */
.L_x_578:
[----:B------:R-:W-:-:S13]  /*74d0*/  LOP3.LUT P3, RZ, R7, 0xfffffff0, RZ, 0xc0, !PT ;  /* 0xfffffff007ff7812 */ /* 0x000fda000786c0ff */
[----:B------:R-:W-:Y:S05]  /*74e0*/  @!P3 BRA `(.L_x_569) ;  /* 0x000000080058b947 */ /* 0x000fea0003800000 */
[----:B-1----:R-:W-:Y:S01]  /*74f0*/  LEA R32, R35, R25, 0x1 ;  /* 0x0000001923207211 */ /* 0x002fe200078e08ff */
[----:B------:R-:W-:Y:S01]  /*7500*/  IMAD.MOV.U32 R38, RZ, RZ, 0x70 ;  /* 0x00000070ff267424 */ /* 0x000fe200078e00ff */
[----:B------:R-:W-:-:S03]  /*7510*/  MOV R11, RZ ;  /* 0x000000ff000b7202 */ /* 0x000fc60000000f00 */
[----:B------:R-:W-:Y:S02]  /*7520*/  IMAD R32, R215, -0x2, R32 ;  /* 0xfffffffed7207824 */ /* 0x000fe400078e0220 */
[----:B------:R-:W-:-:S03]  /*7530*/  IMAD R7, R35, R38, 0x700 ;  /* 0x0000070023077424 */ /* 0x000fc600078e0226 */
[----:B------:R-:W-:-:S07]  /*7540*/  IADD3 R52, R32, UR38, RZ ;  /* 0x0000002620347c10 */ /* 0x000fce000fffe0ff */
.L_x_589:
[----:B------:R-:W1:Y:S01]  /*7550*/  LDC R56, c[0x0][0x284] ;  /* 0x0000a100ff387b82 */ /* 0x000e620000000800 */
[----:B------:R-:W-:Y:S01]  /*7560*/  VIADD R15, R7, 0xfffff900 ;  /* 0xfffff900070f7836 */ /* 0x000fe20000000000 */
[----:B------:R-:W-:Y:S01]  /*7570*/  BSSY B1, `(.L_x_583) ;  /* 0x0000046000017945 */ /* 0x000fe20003800000 */
[----:B------:R-:W-:-:S03]  /*7580*/  IADD3 R53, R52, R11, RZ ;  /* 0x0000000b34357210 */ /* 0x000fc60007ffe0ff */
[----:B------:R-:W-:Y:S02]  /*7590*/  IADD3 R25, P3, R18, R15, RZ ;  /* 0x0000000f12197210 */ /* 0x000fe40007f7e0ff */
[----:B------:R-:W2:Y:S02]  /*75a0*/  LDC.64 R54, c[0x0][0x250] ;  /* 0x00009400ff367b82 */ /* 0x000ea40000000a00 */
        /* <DEDUP_REMOVED lines=8> */
[----:B------:R-:W-:Y:S01]  /*7630*/  ULDC UR4, c[0x0][0x29c] ;  /* 0x0000a70000047ab9 */ /* 0x000fe20000000800 */
[----:B------:R-:W1:Y:S01]  /*7640*/  I2F.RP R41, R40 ;  /* 0x0000002800297306 */ /* 0x000e620000209400 */
[----:B------:R-:W-:Y:S02]  /*7650*/  ISETP.GE.AND P3, PT, R35, RZ, PT ;  /* 0x000000ff2300720c */ /* 0x000fe40003f66270 */
[----:B------:R-:W-:-:S05]  /*7660*/  ISETP.NE.AND P4, PT, R56, RZ, PT ;  /* 0x000000ff3800720c */ /* 0x000fca0003f85270 */
[----:B-1----:R-:W1:Y:S02]  /*7670*/  MUFU.RCP R41, R41 ;  /* 0x0000002900297308 */ /* 0x002e640000001000 */
[----:B-1----:R-:W-:-:S06]  /*7680*/  IADD3 R33, R41, 0xffffffe, RZ ;  /* 0x0ffffffe29217810 */ /* 0x002fcc0007ffe0ff */
[----:B------:R-:W1:Y:S02]  /*7690*/  F2I.FTZ.U32.TRUNC.NTZ R33, R33 ;  /* 0x0000002100217305 */ /* 0x000e64000021f000 */
[----:B-1----:R-:W-:-:S04]  /*76a0*/  IMAD.MOV R15, RZ, RZ, -R33 ;  /* 0x000000ffff0f7224 */ /* 0x002fc800078e0a21 */
[----:B------:R-:W-:-:S04]  /*76b0*/  IMAD R15, R15, R40, RZ ;  /* 0x000000280f0f7224 */ /* 0x000fc800078e02ff */
[----:B------:R-:W-:-:S06]  /*76c0*/  IMAD.HI.U32 R32, R33, R15, R32 ;  /* 0x0000000f21207227 */ /* 0x000fcc00078e0020 */
[----:B------:R-:W-:-:S05]  /*76d0*/  IMAD.HI.U32 R15, R32, R25, RZ ;  /* 0x00000019200f7227 */ /* 0x000fca00078e00ff */
[----:B------:R-:W-:-:S05]  /*76e0*/  IADD3 R32, -R15, RZ, RZ ;  /* 0x000000ff0f207210 */ /* 0x000fca0007ffe1ff */
[----:B------:R-:W-:-:S05]  /*76f0*/  IMAD R15, R40, R32, R25 ;  /* 0x00000020280f7224 */ /* 0x000fca00078e0219 */
[----:B------:R-:W-:-:S13]  /*7700*/  ISETP.GT.U32.AND P2, PT, R40, R15, PT ;  /* 0x0000000f2800720c */ /* 0x000fda0003f44070 */
[----:B------:R-:W-:-:S05]  /*7710*/  @!P2 IMAD.IADD R15, R15, 0x1, -R40 ;  /* 0x000000010f0fa824 */ /* 0x000fca00078e0a28 */
[----:B------:R-:W-:-:S13]  /*7720*/  ISETP.GT.U32.AND P2, PT, R40, R15, PT ;  /* 0x0000000f2800720c */ /* 0x000fda0003f44070 */
[----:B------:R-:W-:-:S04]  /*7730*/  @!P2 IADD3 R15, R15, -R40, RZ ;  /* 0x800000280f0fa210 */ /* 0x000fc80007ffe0ff */
[----:B------:R-:W-:Y:S02]  /*7740*/  @!P3 IADD3 R15, -R15, RZ, RZ ;  /* 0x000000ff0f0fb210 */ /* 0x000fe40007ffe1ff */
[----:B------:R-:W-:-:S05]  /*7750*/  @!P4 LOP3.LUT R15, RZ, R56, RZ, 0x33, !PT ;  /* 0x00000038ff0fc212 */ /* 0x000fca00078e33ff */
[----:B------:R-:W-:-:S05]  /*7760*/  IMAD R15, R15, 0x70, RZ ;  /* 0x000000700f0f7824 */ /* 0x000fca00078e02ff */
[----:B------:R-:W-:-:S04]  /*7770*/  IADD3 R25, P2, R212, R15, RZ ;  /* 0x0000000fd4197210 */ /* 0x000fc80007f5e0ff */
[----:B------:R-:W-:Y:S02]  /*7780*/  LEA.HI.X.SX32 R40, R15, R23, 0x1, P2 ;  /* 0x000000170f287211 */ /* 0x000fe400010f0eff */
[C---:B------:R-:W-:Y:S01]  /*7790*/  LEA R32, P2, R25.reuse, R54, 0x1 ;  /* 0x0000003619207211 */ /* 0x040fe200078408ff */
[----:B------:R-:W1:Y:S03]  /*77a0*/  LDS.U16 R15, [R53] ;  /* 0x00000000350f7984 */ /* 0x000e660000000400 */
[----:B------:R-:W-:-:S05]  /*77b0*/  LEA.HI.X R33, R25, R55, R40, 0x1, P2 ;  /* 0x0000003719217211 */ /* 0x000fca00010f0c28 */
        /* <DEDUP_REMOVED lines=17> */
.L_x_585:
        /* <DEDUP_REMOVED lines=16> */
.L_x_584:
[----:B------:R-:W-:Y:S05]  /*79d0*/  BSYNC B1 ;  /* 0x0000000000017941 */ /* 0x000fea0003800000 */
.L_x_583:
[----:B------:R-:W-:Y:S01]  /*79e0*/  VIADD R40, R35, 0x10 ;  /* 0x0000001023287836 */ /* 0x000fe20000000000 */
[----:B------:R-:W-:Y:S04]  /*79f0*/  BSSY B1, `(.L_x_586) ;  /* 0x0000040000017945 */ /* 0x000fe80003800000 */
[----:B------:R-:W-:-:S13]  /*7a00*/  ISETP.GE.AND P3, PT, R40, R56, PT ;  /* 0x000000382800720c */ /* 0x000fda0003f66270 */
[----:B------:R-:W-:Y:S05]  /*7a10*/  @!P3 BRA `(.L_x_587) ;  /* 0x0000000000f4b947 */ /* 0x000fea0003800000 */
[----:B------:R-:W-:Y:S01]  /*7a20*/  IABS R42, R56 ;  /* 0x00000038002a7213 */ /* 0x000fe20000000000 */
[----:B------:R-:W-:Y:S01]  /*7a30*/  IMAD.MOV.U32 R32, RZ, RZ, RZ ;  /* 0x000000ffff207224 */ /* 0x000fe200078e00ff */
        /* <DEDUP_REMOVED lines=8> */
[----:B-1----:R-:W-:-:S05]  /*7ac0*/  IADD3 R15, RZ, -R33, RZ ;  /* 0x80000021ff0f7210 */ /* 0x002fca0007ffe0ff */
        /* <DEDUP_REMOVED lines=8> */
[----:B------:R-:W-:-:S05]  /*7b50*/  @!P2 IMAD.IADD R15, R15, 0x1, -R42 ;  /* 0x000000010f0fa824 */ /* 0x000fca00078e0a2a */
[----:B------:R-:W-:Y:S02]  /*7b60*/  @!P3 IADD3 R15, -R15, RZ, RZ ;  /* 0x000000ff0f0fb210 */ /* 0x000fe40007ffe1ff */
[----:B------:R-:W-:-:S05]  /*7b70*/  @!P4 LOP3.LUT R15, RZ, R56, RZ, 0x33, !PT ;  /* 0x00000038ff0fc212 */ /* 0x000fca00078e33ff */
[----:B------:R-:W-:-:S05]  /*7b80*/  IMAD R15, R15, 0x70, RZ ;  /* 0x000000700f0f7824 */ /* 0x000fca00078e02ff */
[----:B------:R-:W-:-:S04]  /*7b90*/  IADD3 R25, P2, R212, R15, RZ ;  /* 0x0000000fd4197210 */ /* 0x000fc80007f5e0ff */
[----:B------:R-:W-:Y:S02]  /*7ba0*/  LEA.HI.X.SX32 R40, R15, R23, 0x1, P2 ;  /* 0x000000170f287211 */ /* 0x000fe400010f0eff */
[C---:B------:R-:W-:Y:S01]  /*7bb0*/  LEA R32, P2, R25.reuse, R54, 0x1 ;  /* 0x0000003619207211 */ /* 0x040fe200078408ff */
[----:B------:R-:W1:Y:S03]  /*7bc0*/  LDS.U16 R15, [R53+0x20] ;  /* 0x00002000350f7984 */ /* 0x000e660000000400 */
        /* <DEDUP_REMOVED lines=18> */
.L_x_588:
        /* <DEDUP_REMOVED lines=16> */
.L_x_587:
[----:B------:R-:W-:Y:S05]  /*7df0*/  BSYNC B1 ;  /* 0x0000000000017941 */ /* 0x000fea0003800000 */
.L_x_586:
[----:B------:R-:W-:Y:S01]  /*7e00*/  IADD3 R35, R35, 0x20, RZ ;  /* 0x0000002023237810 */ /* 0x000fe20007ffe0ff */
[----:B------:R-:W-:Y:S01]  /*7e10*/  VIADD R11, R11, 0x40 ;  /* 0x000000400b0b7836 */ /* 0x000fe20000000000 */
[----:B------:R-:W-:Y:S02]  /*7e20*/  IADD3 R7, R7, 0xe00, RZ ;  /* 0x00000e0007077810 */ /* 0x000fe40007ffe0ff */
[----:B------:R-:W-:-:S13]  /*7e30*/  ISETP.GE.AND P3, PT, R35, R22, PT ;  /* 0x000000162300720c */ /* 0x000fda0003f66270 */
[----:B------:R-:W-:Y:S05]  /*7e40*/  @!P3 BRA `(.L_x_589) ;  /* 0xfffffff400c0b947 */ /* 0x000fea000383ffff */
.L_x_569:
[----:B------:R-:W-:Y:S05]  /*7e50*/  BSYNC B0 ;  /* 0x0000000000007941 */ /* 0x000fea0003800000 */
.L_x_568:
[----:B------:R-:W-:Y:S01]  /*7e60*/  ISETP.GT.OR P1, PT, R20, 0xd, P1 ;  /* 0x0000000d1400780c */ /* 0x000fe20000f24670 */
[----:B------:R-:W-:-:S12]  /*7e70*/  BSSY B0, `(.L_x_590) ;  /* 0x0000036000007945 */ /* 0x000fd80003800000 */
[----:B------:R-:W-:Y:S05]  /*7e80*/  @P1 BRA `(.L_x_591) ;  /* 0x0000000000d01947 */ /* 0x000fea0003800000 */
[----:B------:R-:W1:Y:S01]  /*7e90*/  LDC.64 R36, c[0x0][0x250] ;  /* 0x00009400ff247b82 */ /* 0x000e620000000a00 */
[----:B------:R-:W-:-:S05]  /*7ea0*/  MOV R20, 0x70 ;  /* 0x0000007000147802 */ /* 0x000fca0000000f00 */
[----:B------:R-:W-:-:S05]  /*7eb0*/  IMAD R17, R17, R20, -0x70 ;  /* 0xffffff9011117424 */ /* 0x000fca00078e0214 */
[----:B------:R-:W-:-:S04]  /*7ec0*/  IADD3 R7, P1, R18, R17, RZ ;  /* 0x0000001112077210 */ /* 0x000fc80007f3e0ff */
[----:B------:R-:W-:Y:S02]  /*7ed0*/  LEA.HI.X.SX32 R20, R17, R14, 0x1, P1 ;  /* 0x0000000e11147211 */ /* 0x000fe400008f0eff */
[----:B-1----:R-:W-:-:S04]  /*7ee0*/  LEA R32, P1, R7, R36, 0x1 ;  /* 0x0000002407207211 */ /* 0x002fc800078208ff */
[----:B------:R-:W-:-:S06]  /*7ef0*/  LEA.HI.X R33, R7, R37, R20, 0x1, P1 ;  /* 0x0000002507217211 */ /* 0x000fcc00008f0c14 */
[----:B0-----:R-:W5:Y:S01]  /*7f00*/  LDG.E.128 R32, desc[UR36][R32.64] ;  /* 0x0000002420207981 */ /* 0x001f62000c1e1d00 */
[----:B------:R-:W-:Y:S01]  /*7f10*/  IMAD.IADD R215, R22, 0x1, -R215 ;  /* 0x0000000116d77824 */ /* 0x000fe200078e0ad7 */
[----:B------:R-:W-:Y:S04]  /*7f20*/  BSSY B1, `(.L_x_592) ;  /* 0x000001a000017945 */ /* 0x000fe80003800000 */
[----:B------:R-:W-:-:S06]  /*7f30*/  LEA R26, R215, R26, 0x1 ;  /* 0x0000001ad71a7211 */ /* 0x000fcc00078e08ff */
[----:B------:R-:W0:Y:S02]  /*7f40*/  LDS.U16 R26, [R26] ;  /* 0x000000001a1a7984 */ /* 0x000e240000000400 */
[----:B0-----:R-:W-:Y:S01]  /*7f50*/  HADD2.F32 R11, -RZ, R26.H0_H0 ;  /* 0x2000001aff0b7230 */ /* 0x001fe20000004100 */
[----:B------:R-:W-:Y:S06]  /*7f60*/  @P2 BRA `(.L_x_593) ;  /* 0x0000000000542947 */ /* 0x000fec0003800000 */
[----:B------:R-:W-:-:S13]  /*7f70*/  LOP3.LUT P3, RZ, R27, 0x1, RZ, 0xc0, !PT ;  /* 0x000000011bff7812 */ /* 0x000fda000786c0ff */
[----:B------:R-:W0:Y:S08]  /*7f80*/  @P3 LDC R7, c[0x0][0x288] ;  /* 0x0000a200ff073b82 */ /* 0x000e300000000800 */
[----:B------:R-:W1:Y:S01]  /*7f90*/  @P3 LDC.64 R22, c[0x0][0x2e8] ;  /* 0x0000ba00ff163b82 */ /* 0x000e620000000a00 */
[----:B0-----:R-:W-:-:S04]  /*7fa0*/  @P3 IMAD R16, R16, R7, R21 ;  /* 0x0000000710103224 */ /* 0x001fc800078e0215 */
[----:B------:R-:W-:-:S04]  /*7fb0*/  @P3 IMAD R7, R16, 0x70, R19 ;  /* 0x0000007010073824 */ /* 0x000fc800078e0213 */
[----:B-1----:R-:W-:-:S06]  /*7fc0*/  @P3 IMAD.WIDE R22, R7, 0x2, R22 ;  /* 0x0000000207163825 */ /* 0x002fcc00078e0216 */
        /* <DEDUP_REMOVED lines=15> */
.L_x_593:
[----:B------:R-:W-:Y:S05]  /*80c0*/  BSYNC B1 ;  /* 0x0000000000017941 */ /* 0x000fea0003800000 */
.L_x_592:
        /* <DEDUP_REMOVED lines=16> */
.L_x_591:
[----:B------:R-:W-:Y:S05]  /*81d0*/  BSYNC B0 ;  /* 0x0000000000007941 */ /* 0x000fea0003800000 */
.L_x_590:
[----:B------:R-:W-:Y:S06]  /*81e0*/  BAR.SYNC.DEFER_BLOCKING 0x0 ;  /* 0x0000000000007b1d */ /* 0x000fec0000010000 */
[----:B------:R-:W-:Y:S05]  /*81f0*/  @P0 BRA `(.L_x_594) ;  /* 0x00000008001c0947 */ /* 0x000fea0003800000 */
[----:B------:R-:W-:Y:S01]  /*8200*/  LOP3.LUT R7, R4, 0xffffff80, RZ, 0xc0, !PT ;  /* 0xffffff8004077812 */ /* 0x000fe200078ec0ff */
[----:B------:R-:W-:Y:S01]  /*8210*/  IMAD R12, R12, 0x70, R19 ;  /* 0x000000700c0c7824 */ /* 0x000fe200078e0213 */
[C---:B------:R-:W-:Y:S02]  /*8220*/  ISETP.GT.AND P1, PT, R4.reuse, 0x3f, PT ;  /* 0x0000003f0400780c */ /* 0x040fe40003f24270 */
        /* <DEDUP_REMOVED lines=14> */
[----:B------:R-:W-:Y:S02]  /*8310*/  F2FP.F16.F32.PACK_AB R22, R10, R9 ;  /* 0x000000090a16723e */ /* 0x000fe400000000ff */
[----:B------:R-:W-:-:S05]  /*8320*/  F2FP.F16.F32.PACK_AB R23, R0, R13 ;  /* 0x0000000d0017723e */ /* 0x000fca00000000ff */
[----:B------:R2:W-:Y:S02]  /*8330*/  STS.128 [R12+-0x700], R20 ;  /* 0xfff900140c007388 */ /* 0x0005e40000000c00 */
.L_x_595:
[----:B------:R-:W-:Y:S05]  /*8340*/  WARPSYNC.ALL ;  /* 0x0000000000007948 */ /* 0x000fea0003800000 */
[----:B------:R-:W-:Y:S01]  /*8350*/  BAR.SYNC.DEFER_BLOCKING 0x0 ;  /* 0x0000000000007b1d */ /* 0x000fe20000010000 */
[----:B------:R-:W-:-:S05]  /*8360*/  ISETP.GT.AND P6, PT, R4, 0xf, PT ;  /* 0x0000000f0400780c */ /* 0x000fca0003fc4270 */
[----:B------:R-:W-:Y:S04]  /*8370*/  BSSY B0, `(.L_x_596) ;  /* 0x0000013000007945 */ /* 0x000fe80003800000 */
[----:B------:R-:W-:Y:S05]  /*8380*/  @P2 BRA `(.L_x_597) ;  /* 0x0000000000442947 */ /* 0x000fea0003800000 */
[----:B--2---:R-:W2:Y:S02]  /*8390*/  LDS.128 R20, [R12] ;  /* 0x000000000c147984 */ /* 0x004ea40000000c00 */
[--C-:B--2---:R-:W-:Y:S02]  /*83a0*/  HADD2.F32 R7, -RZ, R20.reuse.H0_H0 ;  /* 0x20000014ff077230 */ /* 0x104fe40000004100 */
        /* <DEDUP_REMOVED lines=15> */
.L_x_597:
[----:B------:R-:W-:Y:S05]  /*84a0*/  BSYNC B0 ;  /* 0x0000000000007941 */ /* 0x000fea0003800000 */
.L_x_596:
[----:B------:R-:W-:Y:S06]  /*84b0*/  BAR.SYNC.DEFER_BLOCKING 0x0 ;  /* 0x0000000000007b1d */ /* 0x000fec0000010000 */
[----:B------:R-:W-:Y:S04]  /*84c0*/  BSSY B0, `(.L_x_598) ;  /* 0x0000007000007945 */ /* 0x000fe80003800000 */
[----:B------:R-:W-:Y:S05]  /*84d0*/  @P5 BRA `(.L_x_599) ;  /* 0x0000000000145947 */ /* 0x000fea0003800000 */
[----:B--2---:R-:W-:Y:S02]  /*84e0*/  F2FP.F16.F32.PACK_AB R20, R3, R6 ;  /* 0x000000060314723e */ /* 0x004fe400000000ff */
[----:B------:R-:W-:Y:S02]  /*84f0*/  F2FP.F16.F32.PACK_AB R21, R8, R5 ;  /* 0x000000050815723e */ /* 0x000fe400000000ff */
[----:B------:R-:W-:Y:S02]  /*8500*/  F2FP.F16.F32.PACK_AB R22, R10, R9 ;  /* 0x000000090a16723e */ /* 0x000fe400000000ff */
[----:B------:R-:W-:-:S05]  /*8510*/  F2FP.F16.F32.PACK_AB R23, R0, R13 ;  /* 0x0000000d0017723e */ /* 0x000fca00000000ff */
[----:B------:R2:W-:Y:S02]  /*8520*/  STS.128 [R12+-0x380], R20 ;  /* 0xfffc80140c007388 */ /* 0x0005e40000000c00 */
.L_x_599:
[----:B------:R-:W-:Y:S05]  /*8530*/  BSYNC B0 ;  /* 0x0000000000007941 */ /* 0x000fea0003800000 */
.L_x_598:
[----:B------:R-:W-:Y:S01]  /*8540*/  BAR.SYNC.DEFER_BLOCKING 0x0 ;  /* 0x0000000000007b1d */ /* 0x000fe20000010000 */
[----:B------:R-:W-:-:S05]  /*8550*/  ISETP.GT.AND P2, PT, R4, 0x3f, PT ;  /* 0x0000003f0400780c */ /* 0x000fca0003f44270 */
[----:B------:R-:W-:Y:S08]  /*8560*/  BSSY B0, `(.L_x_600) ;  /* 0x0000013000007945 */ /* 0x000ff00003800000 */
        /* <DEDUP_REMOVED lines=18> */
.L_x_601:
[----:B------:R-:W-:Y:S05]  /*8690*/  BSYNC B0 ;  /* 0x0000000000007941 */ /* 0x000fea0003800000 */
.L_x_600:
        /* <DEDUP_REMOVED lines=8> */
.L_x_603:
[----:B------:R-:W-:Y:S05]  /*8720*/  BSYNC B0 ;  /* 0x0000000000007941 */ /* 0x000fea0003800000 */
.L_x_602:
[----:B------:R-:W-:Y:S06]  /*8730*/  BAR.SYNC.DEFER_BLOCKING 0x0 ;  /* 0x0000000000007b1d */ /* 0x000fec0000010000 */
        /* <DEDUP_REMOVED lines=19> */
.L_x_605:
[----:B------:R-:W-:Y:S05]  /*8870*/  BSYNC B0 ;  /* 0x0000000000007941 */ /* 0x000fea0003800000 */
.L_x_604:
        /* <DEDUP_REMOVED lines=8> */
.L_x_607:
[----:B------:R-:W-:Y:S05]  /*8900*/  BSYNC B0 ;  /* 0x0000000000007941 */ /* 0x000fea0003800000 */
.L_x_606:
        /* <DEDUP_REMOVED lines=20> */
.L_x_609:
[----:B------:R-:W-:Y:S05]  /*8a50*/  BSYNC B0 ;  /* 0x0000000000007941 */ /* 0x000fea0003800000 */
.L_x_608:
[----:B------:R-:W-:Y:S06]  /*8a60*/  BAR.SYNC.DEFER_BLOCKING 0x0 ;  /* 0x0000000000007b1d */ /* 0x000fec0000010000 */
.L_x_594:
        /* <DEDUP_REMOVED lines=18> */
.L_x_610:
        /* <DEDUP_REMOVED lines=21> */
[----:B------:R-:W-:Y:S02]  /*8ce0*/  SHF.L.U64.HI R4, R11, 0x10, RZ ;  /* 0x000000100b047819 */ /* 0x000fe400000102ff */
[----:B-----5:R-:W-:Y:S01]  /*8cf0*/  PRMT R5, R8, 0x8880, RZ ;  /* 0x0000888008057816 */ /* 0x020fe200000000ff */
[----:B------:R-:W5:Y:S01]  /*8d00*/  F2I.S8.NTZ R6, R6 ;  /* 0x0000000600067305 */ /* 0x000f620000202100 */
[----:B------:R-:W-:Y:S02]  /*8d10*/  LOP3.LUT R15, R3, 0xff, RZ, 0xc0, !PT ;  /* 0x000000ff030f7812 */ /* 0x000fe400078ec0ff */
[----:B------:R-:W-:-:S04]  /*8d20*/  PRMT R5, R5, 0x7710, RZ ;  /* 0x0000771005057816 */ /* 0x000fc800000000ff */
[----:B------:R-:W-:Y:S01]  /*8d30*/  LOP3.LUT R8, R5, 0xff, RZ, 0xc0, !PT ;  /* 0x000000ff05087812 */ /* 0x000fe200078ec0ff */
[----:B------:R-:W1:Y:S01]  /*8d40*/  F2I.S8.NTZ R10, R10 ;  /* 0x0000000a000a7305 */ /* 0x000e620000202100 */
[----:B0-----:R-:W-:Y:S02]  /*8d50*/  PRMT R3, R9, 0x8880, RZ ;  /* 0x0000888009037816 */ /* 0x001fe400000000ff */
[----:B------:R-:W-:Y:S02]  /*8d60*/  SHF.L.U64.HI R9, R15, 0x8, RZ ;  /* 0x000000080f097819 */ /* 0x000fe400000102ff */
[----:B------:R-:W-:Y:S02]  /*8d70*/  SHF.L.U64.HI R5, R8, 0x18, RZ ;  /* 0x0000001808057819 */ /* 0x000fe400000102ff */
[----:B-----5:R-:W-:Y:S01]  /*8d80*/  PRMT R6, R6, 0x8880, RZ ;  /* 0x0000888006067816 */ /* 0x020fe200000000ff */
[----:B------:R-:W0:Y:S01]  /*8d90*/  F2I.S8.NTZ R13, R13 ;  /* 0x0000000d000d7305 */ /* 0x000e220000202100 */
[----:B------:R-:W-:-:S02]  /*8da0*/  PRMT R3, R3, 0x7710, RZ ;  /* 0x0000771003037816 */ /* 0x000fc400000000ff */
[----:B------:R-:W-:Y:S02]  /*8db0*/  LOP3.LUT R5, R5, R4, R9, 0xfe, !PT ;  /* 0x0000000405057212 */ /* 0x000fe400078efe09 */
[----:B------:R-:W-:Y:S02]  /*8dc0*/  LOP3.LUT R4, R3, 0xff, RZ, 0xc0, !PT ;  /* 0x000000ff03047812 */ /* 0x000fe400078ec0ff */
[----:B-1----:R-:W-:Y:S01]  /*8dd0*/  PRMT R10, R10, 0x8880, RZ ;  /* 0x000088800a0a7816 */ /* 0x002fe200000000ff */
[----:B------:R1:W5:Y:S01]  /*8de0*/  F2I.S8.NTZ R7, R0 ;  /* 0x0000000000077305 */ /* 0x0003620000202100 */
[----:B------:R-:W-:Y:S01]  /*8df0*/  LOP3.LUT R4, R4, 0xffffff00, R5, 0xf8, !PT ;  /* 0xffffff0004047812 */ /* 0x000fe200078ef805 */
[----:B------:R-:W-:Y:S01]  /*8e00*/  IMAD.U32 R5, R11, 0x10000, RZ ;  /* 0x000100000b057824 */ /* 0x000fe200078e00ff */
[----:B------:R-:W-:Y:S02]  /*8e10*/  PRMT R3, R10, 0x7710, RZ ;  /* 0x000077100a037816 */ /* 0x000fe400000000ff */
[----:B0-----:R-:W-:-:S02]  /*8e20*/  PRMT R13, R13, 0x8880, RZ ;  /* 0x000088800d0d7816 */ /* 0x001fc400000000ff */
[----:B-1----:R-:W-:Y:S02]  /*8e30*/  PRMT R0, R6, 0x7710, RZ ;  /* 0x0000771006007816 */ /* 0x002fe400000000ff */
[----:B------:R-:W-:Y:S02]  /*8e40*/  PRMT R3, R3, 0x7604, RZ ;  /* 0x0000760403037816 */ /* 0x000fe400000000ff */
[----:B------:R-:W-:Y:S02]  /*8e50*/  PRMT R6, R0, 0x6540, R15 ;  /* 0x0000654000067816 */ /* 0x000fe4000000000f */
[----:B------:R-:W-:Y:S02]  /*8e60*/  PRMT R0, R13, 0x7710, RZ ;  /* 0x000077100d007816 */ /* 0x000fe400000000ff */
[----:B------:R-:W-:Y:S02]  /*8e70*/  LOP3.LUT R3, R3, 0xffff00ff, R4, 0xf8, !PT ;  /* 0xffff00ff03037812 */ /* 0x000fe400078ef804 */
[----:B------:R-:W-:-:S02]  /*8e80*/  PRMT R0, R0, 0x7054, RZ ;  /* 0x0000705400007816 */ /* 0x000fc400000000ff */
[----:B-----5:R-:W-:Y:S02]  /*8e90*/  PRMT R7, R7, 0x8880, RZ ;  /* 0x0000888007077816 */ /* 0x020fe400000000ff */
        /* <DEDUP_REMOVED lines=9> */
.L_x_496:
[----:B------:R-:W-:Y:S01]  /*8f30*/  MOV R12, 0x10 ;  /* 0x00000010000c7802 */ /* 0x000fe20000000f00 */
[----:B------:R-:W-:Y:S01]  /*8f40*/  IMAD.MOV.U32 R15, RZ, RZ, -0x1 ;  /* 0xffffffffff0f7424 */ /* 0x000fe200078e00ff */
[----:B------:R-:W-:-:S07]  /*8f50*/  MOV R11, 0x1f ;  /* 0x0000001f000b7802 */ /* 0x000fce0000000f00 */
[----:B-1----:R-:W-:Y:S05]  /*8f60*/  WARPSYNC.COLLECTIVE R15, `(.L_x_611) ;  /* 0x000000000f087348 */ /* 0x002fea0003c00000 */
[----:B------:R0:W2:Y:S02]  /*8f70*/  SHFL.BFLY P6, R14, R13, R12, R11 ;  /* 0x0c00000c0d0e7389 */ /* 0x0000a400000c000b */
[----:B012---:R-:W-:Y:S01]  /*8f80*/  ENDCOLLECTIVE ;  /* 0x000000000000791b */ /* 0x007fe20003800000 */
.L_x_611:
[----:B------:R-:W-:Y:S01]  /*8f90*/  MOV R12, 0x8 ;  /* 0x00000008000c7802 */ /* 0x000fe20000000f00 */
[----:B------:R-:W-:-:S05]  /*8fa0*/  FADD.FTZ R0, R13, R14 ;  /* 0x0000000e0d007221 */ /* 0x000fca0000010000 */
[----:B------:R-:W-:-:S07]  /*8fb0*/  MOV R13, R0 ;  /* 0x00000000000d7202 */ /* 0x000fce0000000f00 */
[----:B------:R-:W-:Y:S05]  /*8fc0*/  WARPSYNC.COLLECTIVE R15, `(.L_x_612) ;  /* 0x000000000f087348 */ /* 0x000fea0003c00000 */
[----:B------:R0:W1:Y:S02]  /*8fd0*/  SHFL.BFLY P6, R14, R13, R12, R11 ;  /* 0x0c00000c0d0e7389 */ /* 0x00006400000c000b */
[----:B01----:R-:W-:Y:S01]  /*8fe0*/  ENDCOLLECTIVE ;  /* 0x000000000000791b */ /* 0x003fe20003800000 */
.L_x_612:
[----:B------:R-:W-:Y:S01]  /*8ff0*/  MOV R12, 0x4 ;  /* 0x00000004000c7802 */ /* 0x000fe20000000f00 */
[----:B------:R-:W-:-:S04]  /*9000*/  FADD.FTZ R3, R0, R14 ;  /* 0x0000000e00037221 */ /* 0x000fc80000010000 */
[----:B------:R-:W-:-:S07]  /*9010*/  IMAD.MOV.U32 R13, RZ, RZ, R3 ;  /* 0x000000ffff0d7224 */ /* 0x000fce00078e0003 */
[----:B------:R-:W-:Y:S05]  /*9020*/  WARPSYNC.COLLECTIVE R15, `(.L_x_613) ;  /* 0x000000000f087348 */ /* 0x000fea0003c00000 */
[----:B------:R0:W1:Y:S02]  /*9030*/  SHFL.BFLY P6, R14, R13, R12, R11 ;  /* 0x0c00000c0d0e7389 */ /* 0x00006400000c000b */
[----:B01----:R-:W-:Y:S01]  /*9040*/  ENDCOLLECTIVE ;  /* 0x000000000000791b */ /* 0x003fe20003800000 */
.L_x_613:
[----:B------:R-:W-:Y:S02]  /*9050*/  IMAD.MOV.U32 R12, RZ, RZ, 0x2 ;  /* 0x00000002ff0c7424 */ /* 0x000fe400078e00ff */
[----:B------:R-:W-:-:S05]  /*9060*/  FADD.FTZ R4, R3, R14 ;  /* 0x0000000e03047221 */ /* 0x000fca0000010000 */
[----:B------:R-:W-:-:S07]  /*9070*/  MOV R13, R4 ;  /* 0x00000004000d7202 */ /* 0x000fce0000000f00 */
[----:B------:R-:W-:Y:S05]  /*9080*/  WARPSYNC.COLLECTIVE R15, `(.L_x_614) ;  /* 0x000000000f087348 */ /* 0x000fea0003c00000 */
[----:B------:R0:W1:Y:S02]  /*9090*/  SHFL.BFLY P6, R14, R13, R12, R11 ;  /* 0x0c00000c0d0e7389 */ /* 0x00006400000c000b */
[----:B01----:R-:W-:Y:S01]  /*90a0*/  ENDCOLLECTIVE ;  /* 0x000000000000791b */ /* 0x003fe20003800000 */
.L_x_614:
[----:B------:R-:W-:Y:S01]  /*90b0*/  MOV R12, 0x1 ;  /* 0x00000001000c7802 */ /* 0x000fe20000000f00 */
[----:B------:R-:W-:-:S05]  /*90c0*/  FADD.FTZ R5, R4, R14 ;  /* 0x0000000e04057221 */ /* 0x000fca0000010000 */
[----:B------:R-:W-:-:S07]  /*90d0*/  MOV R13, R5 ;  /* 0x00000005000d7202 */ /* 0x000fce0000000f00 */
[----:B------:R-:W-:Y:S05]  /*90e0*/  WARPSYNC.COLLECTIVE R15, `(.L_x_615) ;  /* 0x000000000f087348 */ /* 0x000fea0003c00000 */
[----:B------:R0:W1:Y:S02]  /*90f0*/  SHFL.BFLY P6, R14, R13, R12, R11 ;  /* 0x0c00000c0d0e7389 */ /* 0x00006400000c000b */
[----:B01----:R-:W-:Y:S01]  /*9100*/  ENDCOLLECTIVE ;  /* 0x000000000000791b */ /* 0x003fe20003800000 */
.L_x_615:
[----:B------:R-:W-:Y:S05]  /*9110*/  BRA `(.L_x_616) ;  /* 0xffffff8c00f47947 */ /* 0x000fea000383ffff */
.L_x_617:
        /* <DEDUP_REMOVED lines=14> */
.L_x_3322:


//--------------------- .text._ZN4mmha33masked_multihead_attention_kernelItLi112ELi128ELi2ELi16ELi128ELb1ELb0EEEv26Multihead_attention_paramsIT_XT5_EE --------------------------
	.section	.text._ZN4mmha33masked_multihead_attention_kernelItLi112ELi128ELi2ELi16ELi128ELb1ELb0EEEv26Multihead_attention_paramsIT_XT5_EE,"ax",@progbits
	.align	128
        .global         _ZN4mmha33masked_multihead_attention_kernelItLi112ELi128ELi2ELi16ELi128ELb1ELb0EEEv26Multihead_attention_paramsIT_XT5_EE
        .type           _ZN4mmha33masked_multihead_attention_kernelItLi112ELi128ELi2ELi16ELi128ELb1ELb0EEEv26Multihead_attention_paramsIT_XT5_EE,@function
        .size           _ZN4mmha33masked_multihead_attention_kernelItLi112ELi128ELi2ELi16ELi128ELb1ELb0EEEv26Multihead_attention_paramsIT_XT5_EE,(.L_x_3323 - _ZN4mmha33masked_multihead_attention_kernelItLi112ELi128ELi2ELi16ELi128ELb1ELb0EEEv26Multihead_attention_paramsIT_XT5_EE)
        .other          _ZN4mmha33masked_multihead_attention_kernelItLi112ELi128ELi2ELi16ELi128ELb1ELb0EEEv26Multihead_attention_paramsIT_XT5_EE,@"STO_CUDA_ENTRY STV_DEFAULT"
_ZN4mmha33masked_multihead_attention_kernelItLi112ELi128ELi2ELi16ELi128ELb1ELb0EEEv26Multihead_attention_paramsIT_XT5_EE:
.text._ZN4mmha33masked_multihead_attention_kernelItLi112ELi128ELi2ELi16ELi128ELb1ELb0EEEv26Multihead_attention_paramsIT_XT5_EE:
        /* <DEDUP_REMOVED lines=12> */
.L_x_618:
[----:B------:R-:W0:Y:S08]  /*00c0*/  LDC R6, c[0x0][0x280] ;  /* 0x0000a000ff067b82 */ /* 0x000e300000000800 */
[----:B------:R-:W1:Y:S08]  /*00d0*/  LDC.64 R8, c[0x0][0x2f0] ;  /* 0x0000bc00ff087b82 */ /* 0x000e700000000a00 */
[----:B------:R-:W2:Y:S01]  /*00e0*/  LDC R37, c[0x0][0x29c] ;  /* 0x0000a700ff257b82 */ /* 0x000ea20000000800 */
[----:B------:R-:W3:Y:S01]  /*00f0*/  S2R R22, SR_TID.X ;  /* 0x0000000000167919 */ /* 0x000ee20000002100 */
[----:B------:R-:W-:Y:S01]  /*0100*/  ULDC UR5, c[0x0][0x288] ;  /* 0x0000a20000057ab9 */ /* 0x000fe20000000800 */
[----:B------:R-:W-:Y:S01]  /*0110*/  IMAD.MOV.U32 R24, RZ, RZ, RZ ;  /* 0x000000ffff187224 */ /* 0x000fe200078e00ff */
[----:B0-----:R-:W-:Y:S01]  /*0120*/  IABS R5, R6 ;  /* 0x0000000600057213 */ /* 0x001fe20000000000 */
[----:B------:R-:W0:Y:S03]  /*0130*/  S2R R27, SR_CTAID.X ;  /* 0x00000000001b7919 */ /* 0x000e260000002500 */
        /* <DEDUP_REMOVED lines=14> */
[----:B------:R-:W-:Y:S01]  /*0220*/  IMAD R7, R4, R5, RZ ;  /* 0x0000000504077224 */ /* 0x000fe200078e02ff */
[----:B------:R-:W-:-:S04]  /*0230*/  IABS R4, R25 ;  /* 0x0000001900047213 */ /* 0x000fc80000000000 */
[----:B------:R-:W-:Y:S01]  /*0240*/  IMAD.HI.U32 R3, R3, R7, R2 ;  /* 0x0000000703037227 */ /* 0x000fe200078e0002 */
[----:B------:R-:W-:-:S04]  /*0250*/  LOP3.LUT R7, R25, R6, RZ, 0x3c, !PT ;  /* 0x0000000619077212 */ /* 0x000fc800078e3cff */
[----:B------:R-:W-:Y:S01]  /*0260*/  ISETP.GE.AND P2, PT, R7, RZ, PT ;  /* 0x000000ff0700720c */ /* 0x000fe20003f46270 */
[----:B------:R-:W-:-:S04]  /*0270*/  IMAD.HI.U32 R0, R3, R4, RZ ;  /* 0x0000000403007227 */ /* 0x000fc800078e00ff */
[----:B------:R-:W-:-:S04]  /*0280*/  IMAD.MOV R2, RZ, RZ, -R0 ;  /* 0x000000ffff027224 */ /* 0x000fc800078e0a00 */
[----:B------:R-:W-:-:S05]  /*0290*/  IMAD R2, R5, R2, R4 ;  /* 0x0000000205027224 */ /* 0x000fca00078e0204 */
[----:B------:R-:W-:-:S13]  /*02a0*/  ISETP.GT.U32.AND P1, PT, R5, R2, PT ;  /* 0x000000020500720c */ /* 0x000fda0003f24070 */
[----:B------:R-:W-:Y:S01]  /*02b0*/  @!P1 IMAD.IADD R2, R2, 0x1, -R5 ;  /* 0x0000000102029824 */ /* 0x000fe200078e0a05 */
[----:B------:R-:W-:Y:S02]  /*02c0*/  @!P1 IADD3 R0, R0, 0x1, RZ ;  /* 0x0000000100009810 */ /* 0x000fe40007ffe0ff */
[----:B------:R-:W-:Y:S02]  /*02d0*/  ISETP.NE.AND P1, PT, R6, RZ, PT ;  /* 0x000000ff0600720c */ /* 0x000fe40003f25270 */
[----:B------:R-:W-:Y:S02]  /*02e0*/  ISETP.GE.U32.AND P0, PT, R2, R5, PT ;  /* 0x000000050200720c */ /* 0x000fe40003f06070 */
[----:B------:R-:W2:Y:S08]  /*02f0*/  LDC.64 R2, c[0x0][0x328] ;  /* 0x0000ca00ff027b82 */ /* 0x000eb00000000a00 */
[----:B------:R-:W3:Y:S03]  /*0300*/  @P3 LDC.64 R4, c[0x0][0x2f0] ;  /* 0x0000bc00ff043b82 */ /* 0x000ee60000000a00 */
[----:B------:R-:W-:-:S04]  /*0310*/  @P0 VIADD R0, R0, 0x1 ;  /* 0x0000000100000836 */ /* 0x000fc80000000000 */
[----:B------:R-:W-:-:S05]  /*0320*/  IMAD.MOV.U32 R39, RZ, RZ, R0 ;  /* 0x000000ffff277224 */ /* 0x000fca00078e0000 */
[----:B------:R-:W-:Y:S02]  /*0330*/  @!P2 IADD3 R39, -R39, RZ, RZ ;  /* 0x000000ff2727a210 */ /* 0x000fe40007ffe1ff */
[----:B------:R-:W-:Y:S02]  /*0340*/  @!P1 LOP3.LUT R39, RZ, R6, RZ, 0x33, !PT ;  /* 0x00000006ff279212 */ /* 0x000fe400078e33ff */
[----:B------:R-:W1:Y:S01]  /*0350*/  LDC R6, c[0x0][0x278] ;  /* 0x00009e00ff067b82 */ /* 0x000e620000000800 */
[----:B------:R-:W-:Y:S01]  /*0360*/  ISETP.GT.AND P0, PT, R22, 0x1b, PT ;  /* 0x0000001b1600780c */ /* 0x000fe20003f04270 */
[----:B--2---:R-:W-:Y:S01]  /*0370*/  IMAD.WIDE R2, R25, 0x4, R2 ;  /* 0x0000000419027825 */ /* 0x004fe200078e0202 */
[----:B------:R-:W-:-:S03]  /*0380*/  UIADD3 UR4, UR4, 0x220, URZ ;  /* 0x0000022004047890 */ /* 0x000fc6000fffe03f */
[----:B0-----:R-:W-:Y:S01]  /*0390*/  IMAD R26, R25, UR5, R27 ;  /* 0x00000005191a7c24 */ /* 0x001fe2000f8e021b */
[----:B------:R1:W5:Y:S01]  /*03a0*/  LDG.E R23, desc[UR36][R2.64] ;  /* 0x0000002402177981 */ /* 0x000362000c1e1900 */
[----:B------:R-:W-:Y:S02]  /*03b0*/  IMAD R0, R27, 0x70, RZ ;  /* 0x000000701b007824 */ /* 0x000fe400078e02ff */
[----:B---3--:R-:W-:Y:S01]  /*03c0*/  @P3 IMAD.WIDE R4, R39, 0x4, R4 ;  /* 0x0000000427043825 */ /* 0x008fe200078e0204 */
[----:B----4-:R-:W-:-:S03]  /*03d0*/  ULEA UR38, UR38, UR4, 0x18 ;  /* 0x0000000426267291 */ /* 0x010fc6000f8ec03f */
[----:B------:R-:W-:Y:S01]  /*03e0*/  IMAD R122, R26, 0x70, RZ ;  /* 0x000000701a7a7824 */ /* 0x000fe200078e02ff */
[----:B------:R0:W5:Y:S01]  /*03f0*/  @P3 LDG.E R24, desc[UR36][R4.64] ;  /* 0x0000002404183981 */ /* 0x000162000c1e1900 */
[----:B------:R-:W-:Y:S01]  /*0400*/  CS2R R34, SRZ ;  /* 0x0000000000227805 */ /* 0x000fe2000001ff00 */
[----:B------:R-:W-:Y:S02]  /*0410*/  IMAD.SHL.U32 R13, R22, 0x4, RZ ;  /* 0x00000004160d7824 */ /* 0x000fe400078e00ff */
[----:B-1----:R-:W-:Y:S01]  /*0420*/  IMAD R3, R25, R6, R0 ;  /* 0x0000000619037224 */ /* 0x002fe200078e0200 */
[----:B------:R-:W-:-:S04]  /*0430*/  ISETP.NE.AND P1, PT, R6, RZ, PT ;  /* 0x000000ff0600720c */ /* 0x000fc80003f25270 */
[----:B0-----:R-:W-:Y:S01]  /*0440*/  SEL R4, R122, R3, !P1 ;  /* 0x000000037a047207 */ /* 0x001fe20004800000 */
[----:B------:R-:W-:Y:S08]  /*0450*/  @P0 BRA `(.L_x_620) ;  /* 0x00000000006c0947 */ /* 0x000ff00003800000 */
        /* <DEDUP_REMOVED lines=27> */
.L_x_620:
[----:B------:R-:W-:Y:S05]  /*0610*/  BSYNC B0 ;  /* 0x0000000000007941 */ /* 0x000fea0003800000 */
.L_x_619:
[C---:B------:R-:W-:Y:S01]  /*0620*/  ISETP.LT.AND P2, PT, R22.reuse, 0x20, P3 ;  /* 0x000000201600780c */ /* 0x040fe20001f41270 */
[----:B------:R-:W1:Y:S01]  /*0630*/  LDC R12, c[0x0][0x284] ;  /* 0x0000a100ff0c7b82 */ /* 0x000e620000000800 */
[----:B------:R-:W-:Y:S01]  /*0640*/  LEA.HI R31, R22, R22, RZ, 0x1 ;  /* 0x00000016161f7211 */ /* 0x000fe200078f08ff */
[----:B-----5:R-:W-:Y:S01]  /*0650*/  VIADD R19, R23, 0xffffffff ;  /* 0xffffffff17137836 */ /* 0x020fe20000000000 */
[----:B------:R-:W-:Y:S01]  /*0660*/  ISETP.NE.U32.AND P3, PT, R10, RZ, PT ;  /* 0x000000ff0a00720c */ /* 0x000fe20003f65070 */
[----:B------:R-:W-:Y:S01]  /*0670*/  IMAD.IADD R15, R0, 0x1, R13 ;  /* 0x00000001000f7824 */ /* 0x000fe200078e020d */
[----:B------:R-:W-:Y:S01]  /*0680*/  LOP3.LUT R5, R31, 0x3ffffffe, RZ, 0xc0, !PT ;  /* 0x3ffffffe1f057812 */ /* 0x000fe200078ec0ff */
[----:B------:R-:W-:Y:S01]  /*0690*/  ULDC.64 UR6, c[0x0][0x220] ;  /* 0x0000880000067ab9 */ /* 0x000fe20000000a00 */
[----:B------:R-:W-:Y:S01]  /*06a0*/  ISETP.NE.AND.EX P3, PT, R11, RZ, PT, P3 ;  /* 0x000000ff0b00720c */ /* 0x000fe20003f65330 */
[----:B0-----:R-:W0:Y:S01]  /*06b0*/  @!P0 LDC.64 R2, c[0x0][0x248] ;  /* 0x00009200ff028b82 */ /* 0x001e220000000a00 */
[----:B------:R-:W-:Y:S01]  /*06c0*/  SHF.R.S32.HI R31, RZ, 0x1, R31 ;  /* 0x00000001ff1f7819 */ /* 0x000fe2000001141f */
[----:B------:R-:W-:Y:S01]  /*06d0*/  IMAD.IADD R30, R22, 0x1, -R5 ;  /* 0x00000001161e7824 */ /* 0x000fe200078e0a05 */
[----:B------:R-:W-:Y:S01]  /*06e0*/  SHF.R.S32.HI R14, RZ, 0x1f, R25 ;  /* 0x0000001fff0e7819 */ /* 0x000fe20000011419 */
[----:B------:R-:W-:Y:S01]  /*06f0*/  HFMA2.MMA R116, -RZ, RZ, 0, 0 ;  /* 0x00000000ff747435 */ /* 0x000fe200000001ff */
[----:B------:R-:W-:Y:S01]  /*0700*/  ISETP.EQ.U32.AND P1, PT, RZ, UR6, PT ;  /* 0x00000006ff007c0c */ /* 0x000fe2000bf22070 */
[----:B------:R-:W-:Y:S01]  /*0710*/  IMAD R38, R31, 0x8, R122 ;  /* 0x000000081f267824 */ /* 0x000fe200078e027a */
[----:B------:R-:W-:Y:S01]  /*0720*/  SHF.L.U32 R123, R30, 0x2, RZ ;  /* 0x000000021e7b7819 */ /* 0x000fe200000006ff */
[----:B------:R-:W2:Y:S01]  /*0730*/  @P2 LDC.64 R6, c[0x0][0x2e0] ;  /* 0x0000b800ff062b82 */ /* 0x000ea20000000a00 */
[----:B------:R-:W-:-:S02]  /*0740*/  ISETP.EQ.OR.EX P1, PT, RZ, UR7, P0, P1 ;  /* 0x00000007ff007c0c */ /* 0x000fc40008722710 */
[----:B------:R-:W-:Y:S02]  /*0750*/  CS2R R28, SRZ ;  /* 0x00000000001c7805 */ /* 0x000fe4000001ff00 */
[----:B------:R-:W-:Y:S01]  /*0760*/  CS2R R20, SRZ ;  /* 0x0000000000147805 */ /* 0x000fe2000001ff00 */
[----:B------:R-:W-:Y:S01]  /*0770*/  @!P0 IMAD R9, R19, 0x8, R123 ;  /* 0x0000000813098824 */ /* 0x000fe200078e027b */
[----:B------:R-:W-:Y:S01]  /*0780*/  @P3 LEA R8, P4, R25, R10, 0x2 ;  /* 0x0000000a19083211 */ /* 0x000fe200078810ff */
[----:B------:R-:W-:Y:S02]  /*0790*/  @P2 IMAD R10, R24, UR5, R27 ;  /* 0x00000005180a2c24 */ /* 0x000fe4000f8e021b */
[-C--:B-1----:R-:W-:Y:S01]  /*07a0*/  @!P0 IMAD R9, R38, R12.reuse, R9 ;  /* 0x0000000c26098224 */ /* 0x082fe200078e0209 */
[----:B------:R-:W-:-:S03]  /*07b0*/  IABS R17, R12 ;  /* 0x0000000c00117213 */ /* 0x000fc60000000000 */
[----:B------:R-:W1:Y:S01]  /*07c0*/  @!P1 LDC.64 R4, c[0x0][0x220] ;  /* 0x00008800ff049b82 */ /* 0x000e620000000a00 */
[----:B0-----:R-:W-:Y:S01]  /*07d0*/  @!P0 IMAD.WIDE R2, R9, 0x2, R2 ;  /* 0x0000000209028825 */ /* 0x001fe200078e0202 */
[----:B------:R-:W-:-:S03]  /*07e0*/  @P3 LEA.HI.X R9, R25, R11, R14, 0x2, P4 ;  /* 0x0000000b19093211 */ /* 0x000fc600020f140e */
[----:B------:R-:W-:Y:S01]  /*07f0*/  @P2 IMAD R11, R10, 0x70, R13 ;  /* 0x000000700a0b2824 */ /* 0x000fe200078e020d */
[----:B------:R-:W0:Y:S01]  /*0800*/  I2F.RP R0, R17 ;  /* 0x0000001100007306 */ /* 0x000e220000209400 */
[----:B------:R-:W5:Y:S02]  /*0810*/  @P3 LDG.E R116, desc[UR36][R8.64] ;  /* 0x0000002408743981 */ /* 0x000f64000c1e1900 */
[----:B--2---:R-:W-:Y:S02]  /*0820*/  @P2 IMAD.WIDE R6, R11, 0x2, R6 ;  /* 0x000000020b062825 */ /* 0x004fe400078e0206 */
[----:B------:R-:W5:Y:S04]  /*0830*/  @!P0 LDG.E.64 R28, desc[UR36][R2.64] ;  /* 0x00000024021c8981 */ /* 0x000f68000c1e1b00 */
[----:B------:R-:W5:Y:S01]  /*0840*/  @P2 LDG.E.64 R6, desc[UR36][R6.64] ;  /* 0x0000002406062981 */ /* 0x000f62000c1e1b00 */
[----:B0-----:R-:W0:Y:S01]  /*0850*/  MUFU.RCP R0, R0 ;  /* 0x0000000000007308 */ /* 0x001e220000001000 */
[----:B------:R-:W-:Y:S01]  /*0860*/  IABS R18, R19 ;  /* 0x0000001300127213 */ /* 0x000fe20000000000 */
[----:B-1----:R-:W-:-:S05]  /*0870*/  @!P1 IMAD.WIDE R4, R15, 0x2, R4 ;  /* 0x000000020f049825 */ /* 0x002fca00078e0204 */
[----:B------:R1:W5:Y:S01]  /*0880*/  @!P1 LDG.E.64 R20, desc[UR36][R4.64] ;  /* 0x0000002404149981 */ /* 0x000362000c1e1b00 */
[----:B0-----:R-:W-:Y:S01]  /*0890*/  VIADD R10, R0, 0xffffffe ;  /* 0x0ffffffe000a7836 */ /* 0x001fe20000000000 */
[----:B-1----:R-:W0:Y:S03]  /*08a0*/  LDC R4, c[0x0][0x290] ;  /* 0x0000a400ff047b82 */ /* 0x002e260000000800 */
[----:B------:R1:W2:Y:S02]  /*08b0*/  F2I.FTZ.U32.TRUNC.NTZ R11, R10 ;  /* 0x0000000a000b7305 */ /* 0x0002a4000021f000 */
[----:B-1----:R-:W-:Y:S01]  /*08c0*/  IMAD.MOV.U32 R10, RZ, RZ, RZ ;  /* 0x000000ffff0a7224 */ /* 0x002fe200078e00ff */
[----:B--2---:R-:W-:-:S05]  /*08d0*/  IADD3 R8, RZ, -R11, RZ ;  /* 0x8000000bff087210 */ /* 0x004fca0007ffe0ff */
[----:B------:R-:W-:-:S04]  /*08e0*/  IMAD R3, R8, R17, RZ ;  /* 0x0000001108037224 */ /* 0x000fc800078e02ff */
[----:B------:R-:W-:-:S06]  /*08f0*/  IMAD.HI.U32 R11, R11, R3, R10 ;  /* 0x000000030b0b7227 */ /* 0x000fcc00078e000a */
[----:B------:R-:W-:-:S04]  /*0900*/  IMAD.HI.U32 R11, R11, R18, RZ ;  /* 0x000000120b0b7227 */ /* 0x000fc800078e00ff */
[----:B------:R-:W-:-:S04]  /*0910*/  IMAD.MOV R11, RZ, RZ, -R11 ;  /* 0x000000ffff0b7224 */ /* 0x000fc800078e0a0b */
[----:B------:R-:W-:-:S05]  /*0920*/  IMAD R18, R17, R11, R18 ;  /* 0x0000000b11127224 */ /* 0x000fca00078e0212 */
[----:B------:R-:W-:Y:S02]  /*0930*/  ISETP.GT.U32.AND P1, PT, R17, R18, PT ;  /* 0x000000121100720c */ /* 0x000fe40003f24070 */
[----:B------:R-:W-:Y:S02]  /*0940*/  ISETP.NE.AND P5, PT, R37, RZ, PT ;  /* 0x000000ff2500720c */ /* 0x000fe40003fa5270 */
[----:B------:R-:W-:-:S09]  /*0950*/  ISETP.GE.AND P4, PT, R19, RZ, PT ;  /* 0x000000ff1300720c */ /* 0x000fd20003f86270 */
[----:B------:R-:W-:-:S04]  /*0960*/  @!P1 IADD3 R18, R18, -R17, RZ ;  /* 0x8000001112129210 */ /* 0x000fc80007ffe0ff */
[----:B------:R-:W-:Y:S02]  /*0970*/  ISETP.GT.U32.AND P3, PT, R17, R18, PT ;  /* 0x000000121100720c */ /* 0x000fe40003f64070 */
[C---:B------:R-:W-:Y:S01]  /*0980*/  ISETP.NE.AND P1, PT, R12.reuse, RZ, PT ;  /* 0x000000ff0c00720c */ /* 0x040fe20003f25270 */
[----:B------:R-:W-:-:S05]  /*0990*/  VIADD R0, R12, 0x4 ;  /* 0x000000040c007836 */ /* 0x000fca0000000000 */
[----:B------:R-:W-:-:S05]  /*09a0*/  SHF.R.S32.HI R3, RZ, 0x1f, R0 ;  /* 0x0000001fff037819 */ /* 0x000fca0000011400 */
[----:B------:R-:W-:Y:S01]  /*09b0*/  @!P3 IMAD.IADD R18, R18, 0x1, -R17 ;  /* 0x000000011212b824 */ /* 0x000fe200078e0a11 */
[----:B------:R-:W-:Y:S02]  /*09c0*/  LEA.HI R3, R3, R0, RZ, 0x2 ;  /* 0x0000000003037211 */ /* 0x000fe400078f10ff */
[----:B------:R-:W-:Y:S02]  /*09d0*/  CS2R R32, SRZ ;  /* 0x0000000000207805 */ /* 0x000fe4000001ff00 */
[----:B------:R-:W-:Y:S02]  /*09e0*/  P2R R0, PR, RZ, 0x20 ;  /* 0x00000020ff007803 */ /* 0x000fe40000000000 */
[----:B------:R-:W-:Y:S02]  /*09f0*/  @!P4 IADD3 R18, -R18, RZ, RZ ;  /* 0x000000ff1212c210 */ /* 0x000fe40007ffe1ff */
[----:B------:R-:W-:Y:S01]  /*0a00*/  @!P1 LOP3.LUT R18, RZ, R12, RZ, 0x33, !PT ;  /* 0x0000000cff129212 */ /* 0x000fe200078e33ff */
        /* <DEDUP_REMOVED lines=10> */
.L_x_622:
[----:B------:R-:W-:Y:S05]  /*0ab0*/  BSYNC B0 ;  /* 0x0000000000007941 */ /* 0x000fea0003800000 */
.L_x_621:
[----:B------:R-:W-:Y:S01]  /*0ac0*/  ISETP.NE.AND P1, PT, R37, RZ, PT ;  /* 0x000000ff2500720c */ /* 0x000fe20003f25270 */
[----:B------:R-:W-:Y:S01]  /*0ad0*/  ULDC.U8 UR4, c[0x0][0x294] ;  /* 0x0000a50000047ab9 */ /* 0x000fe20000000000 */
[----:B------:R-:W-:Y:S01]  /*0ae0*/  ISETP.GT.AND P3, PT, R4, RZ, PT ;  /* 0x000000ff0400720c */ /* 0x000fe20003f64270 */
[----:B------:R-:W-:Y:S01]  /*0af0*/  IMAD.SHL.U32 R3, R3, 0x4, RZ ;  /* 0x0000000403037824 */ /* 0x000fe200078e00ff */
[----:B------:R-:W-:Y:S01]  /*0b00*/  P2R R0, PR, RZ, 0x2 ;  /* 0x00000002ff007803 */ /* 0x000fe20000000000 */
[----:B-----5:R-:W-:Y:S01]  /*0b10*/  @!P5 HFMA2.MMA R29, R29, 1, 1, R33 ;  /* 0x3c003c001d1dd835 */ /* 0x020fe20000000021 */
[----:B------:R-:W-:Y:S01]  /*0b20*/  ISETP.NE.AND P1, PT, RZ, UR4, PT ;  /* 0x00000004ff007c0c */ /* 0x000fe2000bf25270 */
[----:B------:R-:W-:Y:S01]  /*0b30*/  @!P5 HADD2 R28, R28, R32 ;  /* 0x000000201c1cd230 */ /* 0x000fe20000000000 */
[----:B------:R-:W-:Y:S01]  /*0b40*/  LOP3.LUT R17, R3, 0xfffffff0, RZ, 0xc0, !PT ;  /* 0xfffffff003117812 */ /* 0x000fe200078ec0ff */
[----:B------:R-:W-:Y:S01]  /*0b50*/  HFMA2.MMA R34, R34, 1, 1, R20 ;  /* 0x3c003c0022227835 */ /* 0x000fe20000000014 */
[----:B------:R-:W-:Y:S01]  /*0b60*/  ISETP.GE.AND P0, PT, R22, 0x20, PT ;  /* 0x000000201600780c */ /* 0x000fe20003f06270 */
[----:B------:R-:W-:-:S02]  /*0b70*/  HADD2 R35, R35, R21 ;  /* 0x0000001523237230 */ /* 0x000fc40000000000 */
[----:B------:R-:W-:Y:S01]  /*0b80*/  IMAD R36, R39, UR5, RZ ;  /* 0x0000000527247c24 */ /* 0x000fe2000f8e02ff */
[----:B------:R-:W-:Y:S01]  /*0b90*/  @P2 HFMA2.MMA R29, R29, R7, -RZ ;  /* 0x000000071d1d2235 */ /* 0x000fe200001000ff */
[----:B------:R-:W-:Y:S02]  /*0ba0*/  @P2 HMUL2 R28, R28, R6 ;  /* 0x000000061c1c2232 */ /* 0x000fe40000000000 */
[----:B------:R-:W-:Y:S02]  /*0bb0*/  VIADD R16, R17, UR38 ;  /* 0x0000002611107c36 */ /* 0x000fe40008000000 */
        /* <DEDUP_REMOVED lines=13> */
[----:B0-----:R-:W-:Y:S01]  /*0c90*/  MOV R2, RZ ;  /* 0x000000ff00027202 */ /* 0x001fe20000000f00 */
[----:B-1----:R-:W-:-:S04]  /*0ca0*/  IMAD.MOV R6, RZ, RZ, -R3 ;  /* 0x000000ffff067224 */ /* 0x002fc800078e0a03 */
[----:B------:R-:W-:Y:S02]  /*0cb0*/  IMAD R7, R6, R5, RZ ;  /* 0x0000000506077224 */ /* 0x000fe400078e02ff */
[----:B------:R-:W-:Y:S02]  /*0cc0*/  IMAD.MOV.U32 R6, RZ, RZ, R8 ;  /* 0x000000ffff067224 */ /* 0x000fe400078e0008 */
[----:B------:R-:W-:-:S06]  /*0cd0*/  IMAD.HI.U32 R3, R3, R7, R2 ;  /* 0x0000000703037227 */ /* 0x000fcc00078e0002 */
[----:B------:R-:W-:-:S04]  /*0ce0*/  IMAD.HI.U32 R3, R3, R6, RZ ;  /* 0x0000000603037227 */ /* 0x000fc800078e00ff */
[----:B------:R-:W-:-:S05]  /*0cf0*/  IMAD R0, R3, R0, R6 ;  /* 0x0000000003007224 */ /* 0x000fca00078e0206 */
[----:B------:R-:W-:-:S13]  /*0d00*/  ISETP.GT.U32.AND P3, PT, R5, R0, PT ;  /* 0x000000000500720c */ /* 0x000fda0003f64070 */
[----:B------:R-:W-:Y:S01]  /*0d10*/  @!P3 IMAD.IADD R0, R0, 0x1, -R5 ;  /* 0x000000010000b824 */ /* 0x000fe200078e0a05 */
[----:B------:R-:W-:Y:S02]  /*0d20*/  @!P3 IADD3 R3, R3, 0x1, RZ ;  /* 0x000000010303b810 */ /* 0x000fe40007ffe0ff */
[----:B------:R-:W-:Y:S02]  /*0d30*/  ISETP.NE.AND P3, PT, R40, RZ, PT ;  /* 0x000000ff2800720c */ /* 0x000fe40003f65270 */
[----:B------:R-:W-:Y:S02]  /*0d40*/  ISETP.GE.U32.AND P1, PT, R0, R5, PT ;  /* 0x000000050000720c */ /* 0x000fe40003f26070 */
[----:B------:R-:W-:-:S04]  /*0d50*/  LOP3.LUT R0, R13, R40, RZ, 0x3c, !PT ;  /* 0x000000280d007212 */ /* 0x000fc800078e3cff */
[----:B------:R-:W-:-:S07]  /*0d60*/  ISETP.GE.AND P2, PT, R0, RZ, PT ;  /* 0x000000ff0000720c */ /* 0x000fce0003f46270 */
[----:B------:R-:W-:Y:S01]  /*0d70*/  @P1 VIADD R3, R3, 0x1 ;  /* 0x0000000103031836 */ /* 0x000fe20000000000 */
        /* <DEDUP_REMOVED lines=12> */
[----:B------:R-:W-:Y:S01]  /*0e40*/  IMAD.U32 R4, RZ, RZ, UR4 ;  /* 0x00000004ff047e24 */ /* 0x000fe2000f8e00ff */
[----:B------:R0:W1:Y:S01]  /*0e50*/  LDC.64 R2, c[0x4][R0] ;  /* 0x0100000000027b82 */ /* 0x0000620000000a00 */
[----:B------:R-:W-:Y:S01]  /*0e60*/  MOV R5, UR5 ;  /* 0x0000000500057c02 */ /* 0x000fe20008000f00 */
[----:B------:R-:W-:Y:S01]  /*0e70*/  ULDC.64 UR4, c[0x4][0xd0] ;  /* 0x0100340000047ab9 */ /* 0x000fe20000000a00 */
[----:B------:R-:W-:Y:S01]  /*0e80*/  HFMA2.MMA R12, -RZ, RZ, 0, 5.9604644775390625e-08 ;  /* 0x00000001ff0c7435 */ /* 0x000fe200000001ff */
[----:B------:R-:W-:Y:S01]  /*0e90*/  IMAD.U32 R6, RZ, RZ, UR4 ;  /* 0x00000004ff067e24 */ /* 0x000fe2000f8e00ff */
[----:B------:R-:W-:Y:S01]  /*0ea0*/  MOV R10, UR6 ;  /* 0x00000006000a7c02 */ /* 0x000fe20008000f00 */
[----:B------:R-:W-:-:S02]  /*0eb0*/  IMAD.U32 R7, RZ, RZ, UR5 ;  /* 0x00000005ff077e24 */ /* 0x000fc4000f8e00ff */
[----:B------:R-:W-:Y:S02]  /*0ec0*/  IMAD.U32 R11, RZ, RZ, UR7 ;  /* 0x00000007ff0b7e24 */ /* 0x000fe4000f8e00ff */
[----:B------:R-:W-:Y:S02]  /*0ed0*/  IMAD.MOV.U32 R8, RZ, RZ, 0x53f ;  /* 0x0000053fff087424 */ /* 0x000fe400078e00ff */
[----:B0-----:R-:W-:-:S07]  /*0ee0*/  IMAD.MOV.U32 R13, RZ, RZ, RZ ;  /* 0x000000ffff0d7224 */ /* 0x001fce00078e00ff */
[----:B------:R-:W-:-:S07]  /*0ef0*/  LEPC R20, `(.L_x_625) ;  /* 0x000000001014794e */ /* 0x000fce0000000000 */
[----:B-1----:R-:W-:Y:S05]  /*0f00*/  CALL.ABS.NOINC R2 ;  /* 0x0000000002007343 */ /* 0x002fea0003c00000 */
.L_x_625:
        /* <DEDUP_REMOVED lines=9> */
.L_x_626:
        /* <DEDUP_REMOVED lines=26> */
[----:B------:R-:W-:Y:S01]  /*1140*/  VIADD R2, R4, 0x2 ;  /* 0x0000000204027836 */ /* 0x000fe20000000000 */
[----:B------:R-:W-:Y:S02]  /*1150*/  ULDC UR4, c[0x0][0x29c] ;  /* 0x0000a70000047ab9 */ /* 0x000fe40000000800 */
[----:B------:R0:W1:Y:S02]  /*1160*/  MUFU.RCP R5, R0 ;  /* 0x0000000000057308 */ /* 0x0000640000001000 */
[----:B------:R-:W-:Y:S02]  /*1170*/  I2FP.F32.S32 R2, R2 ;  /* 0x0000000200027245 */ /* 0x000fe40000201400 */
[----:B0-----:R-:W-:-:S03]  /*1180*/  I2FP.F32.S32 R0, UR4 ;  /* 0x0000000400007c45 */ /* 0x001fc60008201400 */
[----:B-1----:R-:W-:Y:S01]  /*1190*/  FMUL.FTZ R3, R2, R5 ;  /* 0x0000000502037220 */ /* 0x002fe20000410000 */
[----:B------:R-:W-:-:S03]  /*11a0*/  I2FP.F32.S32 R2, R4 ;  /* 0x0000000400027245 */ /* 0x000fc60000201400 */
[----:B------:R-:W-:Y:S02]  /*11b0*/  FMUL.FTZ R3, R3, 13.28771209716796875 ;  /* 0x41549a7803037820 */ /* 0x000fe40000410000 */
[----:B------:R-:W-:-:S04]  /*11c0*/  FMUL.FTZ R2, R2, R5 ;  /* 0x0000000502027220 */ /* 0x000fc80000410000 */
[----:B------:R-:W-:Y:S01]  /*11d0*/  FMUL.FTZ R2, R2, 13.28771209716796875 ;  /* 0x41549a7802027820 */ /* 0x000fe20000410000 */
[----:B------:R-:W0:Y:S08]  /*11e0*/  MUFU.EX2 R3, -R3 ;  /* 0x8000000300037308 */ /* 0x000e300000000800 */
[----:B------:R1:W2:Y:S01]  /*11f0*/  MUFU.EX2 R5, -R2 ;  /* 0x8000000200057308 */ /* 0x0002a20000000800 */
[----:B0-----:R-:W-:Y:S01]  /*1200*/  FMUL.FTZ R4, R0, R3 ;  /* 0x0000000300047220 */ /* 0x001fe20000410000 */
[----:B-1----:R-:W-:-:S02]  /*1210*/  HADD2.F32 R2, -RZ, R34.H1_H1 ;  /* 0x30000022ff027230 */ /* 0x002fc40000004100 */
[----:B------:R-:W-:Y:S02]  /*1220*/  HADD2.F32 R34, -RZ, R34.H0_H0 ;  /* 0x20000022ff227230 */ /* 0x000fe40000004100 */
[----:B------:R-:W-:Y:S01]  /*1230*/  FMUL.RZ R10, R4, 0.15915493667125701904 ;  /* 0x3e22f983040a7820 */ /* 0x000fe2000040c000 */
[----:B--2---:R-:W-:-:S03]  /*1240*/  FMUL.FTZ R0, R0, R5 ;  /* 0x0000000500007220 */ /* 0x004fc60000410000 */
[----:B------:R-:W0:Y:S01]  /*1250*/  MUFU.COS R4, R10 ;  /* 0x0000000a00047308 */ /* 0x000e220000000000 */
[--C-:B------:R-:W-:Y:S02]  /*1260*/  HADD2.F32 R5, -RZ, R35.reuse.H1_H1 ;  /* 0x30000023ff057230 */ /* 0x100fe40000004100 */
[----:B------:R-:W-:Y:S01]  /*1270*/  FMUL.RZ R8, R0, 0.15915493667125701904 ;  /* 0x3e22f98300087820 */ /* 0x000fe2000040c000 */
[----:B------:R-:W-:-:S04]  /*1280*/  HADD2.F32 R35, -RZ, R35.H0_H0 ;  /* 0x20000023ff237230 */ /* 0x000fc80000004100 */
        /* <DEDUP_REMOVED lines=14> */
.L_x_630:
[C---:B------:R-:W-:Y:S01]  /*1370*/  LEA R39, R6.reuse, R15, 0x1 ;  /* 0x0000000f06277211 */ /* 0x040fe200078e08ff */
[----:B------:R-:W-:Y:S01]  /*1380*/  IMAD R21, R6, 0x2, R13 ;  /* 0x0000000206157824 */ /* 0x000fe200078e020d */
[----:B------:R-:W-:Y:S01]  /*1390*/  LEA.HI R3, R3, R3, RZ, 0x1 ;  /* 0x0000000303037211 */ /* 0x000fe200078f08ff */
[----:B------:R-:W-:Y:S02]  /*13a0*/  BSSY B2, `(.L_x_632) ;  /* 0x000003b000027945 */ /* 0x000fe40003800000 */
[----:B------:R-:W-:Y:S02]  /*13b0*/  LDS R29, [R39] ;  /* 0x00000000271d7984 */ /* 0x000fe40000000800 */
[----:B------:R-:W-:Y:S02]  /*13c0*/  IMAD.SHL.U32 R3, R3, 0x2, RZ ;  /* 0x0000000203037824 */ /* 0x000fe400078e00ff */
[----:B------:R-:W0:Y:S03]  /*13d0*/  LDS R0, [R21] ;  /* 0x0000000015007984 */ /* 0x000e260000000800 */
        /* <DEDUP_REMOVED lines=9> */
[----:B------:R0:W1:Y:S01]  /*1470*/  MUFU.RCP R7, R6 ;  /* 0x0000000600077308 */ /* 0x0000620000001000 */
[----:B------:R-:W-:Y:S01]  /*1480*/  HADD2.F32 R14, -RZ, R35.H0_H0 ;  /* 0x20000023ff0e7230 */ /* 0x000fe20000004100 */
[----:B------:R-:W-:Y:S01]  /*1490*/  I2FP.F32.S32 R0, R0 ;  /* 0x0000000000007245 */ /* 0x000fe20000201400 */
[--C-:B0-----:R-:W-:Y:S02]  /*14a0*/  HADD2.F32 R6, -RZ, R29.reuse.H1_H1 ;  /* 0x3000001dff067230 */ /* 0x101fe40000004100 */
[----:B------:R-:W-:Y:S02]  /*14b0*/  HADD2.F32 R29, -RZ, R29.H0_H0 ;  /* 0x2000001dff1d7230 */ /* 0x000fe40000004100 */
[----:B-1----:R-:W-:-:S04]  /*14c0*/  FMUL.FTZ R0, R0, R7 ;  /* 0x0000000700007220 */ /* 0x002fc80000410000 */
[----:B------:R-:W-:Y:S01]  /*14d0*/  FMUL.FTZ R3, R0, 13.28771209716796875 ;  /* 0x41549a7800037820 */ /* 0x000fe20000410000 */
[----:B------:R-:W-:-:S05]  /*14e0*/  I2FP.F32.S32 R0, R5 ;  /* 0x0000000500007245 */ /* 0x000fca0000201400 */
[----:B------:R-:W0:Y:S01]  /*14f0*/  MUFU.EX2 R3, -R3 ;  /* 0x8000000300037308 */ /* 0x000e220000000800 */
[----:B------:R-:W-:-:S04]  /*1500*/  FMUL.FTZ R0, R0, R7 ;  /* 0x0000000700007220 */ /* 0x000fc80000410000 */
[----:B------:R-:W-:Y:S01]  /*1510*/  FMUL.FTZ R2, R0, 13.28771209716796875 ;  /* 0x41549a7800027820 */ /* 0x000fe20000410000 */
[----:B------:R-:W-:-:S03]  /*1520*/  IADD3 R0, -R116, UR4, RZ ;  /* 0x0000000474007c10 */ /* 0x000fc6000fffe1ff */
[----:B------:R-:W1:Y:S01]  /*1530*/  MUFU.EX2 R7, -R2 ;  /* 0x8000000200077308 */ /* 0x000e620000000800 */
[----:B------:R-:W-:-:S05]  /*1540*/  I2FP.F32.S32 R0, R0 ;  /* 0x0000000000007245 */ /* 0x000fca0000201400 */
[----:B0-----:R-:W-:-:S04]  /*1550*/  FMUL.FTZ R4, R0, R3 ;  /* 0x0000000300047220 */ /* 0x001fc80000410000 */
        /* <DEDUP_REMOVED lines=8> */
[----:B-1----:R-:W-:Y:S01]  /*15e0*/  FMUL.FTZ R2, R9, R4 ;  /* 0x0000000409027220 */ /* 0x002fe20000410000 */
[CC--:B------:R-:W-:Y:S01]  /*15f0*/  FMUL.FTZ R9, R5.reuse, R6.reuse ;  /* 0x0000000605097220 */ /* 0x0c0fe20000410000 */
[----:B------:R-:W-:Y:S01]  /*1600*/  FMUL.FTZ R8, R4, R6 ;  /* 0x0000000604087220 */ /* 0x000fe20000410000 */
[C---:B------:R-:W-:Y:S01]  /*1610*/  FFMA.FTZ R35, R14.reuse, R4, -R7 ;  /* 0x000000040e237223 */ /* 0x040fe20000010807 */
[----:B------:R-:W-:Y:S01]  /*1620*/  FFMA.FTZ R6, R14, R5, R2 ;  /* 0x000000050e067223 */ /* 0x000fe20000010002 */
[-C--:B------:R-:W-:Y:S01]  /*1630*/  FFMA.FTZ R9, R4, R29.reuse, -R9 ;  /* 0x0000001d04097223 */ /* 0x080fe20000010809 */
[----:B------:R-:W-:Y:S02]  /*1640*/  HADD2.F32 R2, -RZ, R34.H1_H1 ;  /* 0x30000022ff027230 */ /* 0x000fe40000004100 */
[----:B------:R-:W-:Y:S01]  /*1650*/  FFMA.FTZ R8, R5, R29, R8 ;  /* 0x0000001d05087223 */ /* 0x000fe20000010008 */
[--C-:B------:R-:W-:Y:S01]  /*1660*/  HADD2.F32 R4, -RZ, R28.reuse.H1_H1 ;  /* 0x3000001cff047230 */ /* 0x100fe20000004100 */
[----:B------:R-:W-:Y:S01]  /*1670*/  F2FP.F16.F32.PACK_AB R35, R6, R35 ;  /* 0x000000230623723e */ /* 0x000fe200000000ff */
[----:B------:R-:W-:-:S02]  /*1680*/  HADD2.F32 R28, -RZ, R28.H0_H0 ;  /* 0x2000001cff1c7230 */ /* 0x000fc40000004100 */
[----:B--2---:R-:W-:Y:S01]  /*1690*/  FMUL.FTZ R5, R2, R3 ;  /* 0x0000000302057220 */ /* 0x004fe20000410000 */
[----:B------:R-:W-:Y:S02]  /*16a0*/  HADD2.F32 R34, -RZ, R34.H0_H0 ;  /* 0x20000022ff227230 */ /* 0x000fe40000004100 */
[C---:B------:R-:W-:Y:S01]  /*16b0*/  FMUL.FTZ R7, R3.reuse, R4 ;  /* 0x0000000403077220 */ /* 0x040fe20000410000 */
[----:B------:R-:W-:Y:S01]  /*16c0*/  F2FP.F16.F32.PACK_AB R29, R8, R9 ;  /* 0x00000009081d723e */ /* 0x000fe200000000ff */
[----:B0-----:R-:W-:Y:S01]  /*16d0*/  FMUL.FTZ R2, R2, R0 ;  /* 0x0000000002027220 */ /* 0x001fe20000410000 */
[C---:B------:R-:W-:Y:S01]  /*16e0*/  FMUL.FTZ R4, R0.reuse, R4 ;  /* 0x0000000400047220 */ /* 0x040fe20000410000 */
[----:B------:R-:W-:Y:S01]  /*16f0*/  FFMA.FTZ R7, R0, R28, -R7 ;  /* 0x0000001c00077223 */ /* 0x000fe20000010807 */
[C---:B------:R-:W-:Y:S01]  /*1700*/  FFMA.FTZ R5, R34.reuse, R0, -R5 ;  /* 0x0000000022057223 */ /* 0x040fe20000010805 */
[----:B------:R-:W-:Y:S01]  /*1710*/  FFMA.FTZ R2, R34, R3, R2 ;  /* 0x0000000322027223 */ /* 0x000fe20000010002 */
[----:B------:R-:W-:-:S04]  /*1720*/  FFMA.FTZ R28, R3, R28, R4 ;  /* 0x0000001c031c7223 */ /* 0x000fc80000010004 */
[----:B------:R-:W-:Y:S02]  /*1730*/  F2FP.F16.F32.PACK_AB R34, R2, R5 ;  /* 0x000000050222723e */ /* 0x000fe400000000ff */
[----:B------:R-:W-:-:S07]  /*1740*/  F2FP.F16.F32.PACK_AB R28, R28, R7 ;  /* 0x000000071c1c723e */ /* 0x000fce00000000ff */
.L_x_633:
[----:B------:R-:W-:Y:S05]  /*1750*/  BSYNC B2 ;  /* 0x0000000000027941 */ /* 0x000fea0003800000 */
.L_x_632:
[C-C-:B------:R-:W-:Y:S02]  /*1760*/  PRMT R0, R28.reuse, 0x5410, R29.reuse ;  /* 0x000054101c007816 */ /* 0x140fe4000000001d */
[----:B------:R-:W-:-:S03]  /*1770*/  PRMT R2, R28, 0x7632, R29 ;  /* 0x000076321c027816 */ /* 0x000fc6000000001d */
[----:B------:R0:W-:Y:S04]  /*1780*/  STS [R21], R0 ;  /* 0x0000000015007388 */ /* 0x0001e80000000800 */
[----:B------:R0:W-:Y:S02]  /*1790*/  STS [R39], R2 ;  /* 0x0000000227007388 */ /* 0x0001e40000000800 */
.L_x_631:
[----:B------:R-:W-:Y:S05]  /*17a0*/  BSYNC B1 ;  /* 0x0000000000017941 */ /* 0x000fea0003800000 */
.L_x_629:
[C-C-:B0-----:R-:W-:Y:S02]  /*17b0*/  PRMT R0, R34.reuse, 0x5410, R35.reuse ;  /* 0x0000541022007816 */ /* 0x141fe40000000023 */
[----:B------:R-:W-:-:S03]  /*17c0*/  PRMT R2, R34, 0x7632, R35 ;  /* 0x0000763222027816 */ /* 0x000fc60000000023 */
[----:B------:R1:W-:Y:S04]  /*17d0*/  STS [R13], R0 ;  /* 0x000000000d007388 */ /* 0x0003e80000000800 */
[----:B------:R1:W-:Y:S02]  /*17e0*/  STS [R15], R2 ;  /* 0x000000020f007388 */ /* 0x0003e40000000800 */
.L_x_628:
[----:B------:R-:W-:Y:S05]  /*17f0*/  BSYNC B0 ;  /* 0x0000000000007941 */ /* 0x000fea0003800000 */
.L_x_627:
[----:B------:R-:W-:Y:S06]  /*1800*/  BAR.SYNC.DEFER_BLOCKING 0x0 ;  /* 0x0000000000007b1d */ /* 0x000fec0000010000 */
[----:B------:R-:W-:Y:S04]  /*1810*/  BSSY B0, `(.L_x_634) ;  /* 0x0000005000007945 */ /* 0x000fe80003800000 */
[----:B------:R-:W-:Y:S05]  /*1820*/  @!P6 BRA `(.L_x_635) ;  /* 0x00000000000ce947 */ /* 0x000fea0003800000 */
[----:B------:R-:W-:Y:S01]  /*1830*/  ISETP.NE.AND P0, PT, R37, RZ, PT ;  /* 0x000000ff2500720c */ /* 0x000fe20003f05270 */
[----:B0-----:R2:W3:-:S12]  /*1840*/  LDS.64 R34, [R11] ;  /* 0x000000000b227984 */ /* 0x0014d80000000a00 */
[----:B------:R2:W4:Y:S02]  /*1850*/  @!P0 LDS.64 R28, [R12] ;  /* 0x000000000c1c8984 */ /* 0x0005240000000a00 */
.L_x_635:
[----:B------:R-:W-:Y:S05]  /*1860*/  BSYNC B0 ;  /* 0x0000000000007941 */ /* 0x000fea0003800000 */
.L_x_634:
[----:B------:R-:W-:Y:S06]  /*1870*/  BAR.SYNC.DEFER_BLOCKING 0x0 ;  /* 0x0000000000007b1d */ /* 0x000fec0000010000 */
[----:B------:R-:W-:Y:S05]  /*1880*/  BRA `(.L_x_624) ;  /* 0x0000000400707947 */ /* 0x000fea0003800000 */
.L_x_623:
[C---:B------:R-:W-:Y:S01]  /*1890*/  ISETP.NE.AND P0, PT, R37.reuse, RZ, PT ;  /* 0x000000ff2500720c */ /* 0x040fe20003f05270 */
[----:B------:R-:W-:Y:S01]  /*18a0*/  BSSY B0, `(.L_x_624) ;  /* 0x000005a000007945 */ /* 0x000fe20003800000 */
[----:B------:R-:W-:-:S11]  /*18b0*/  IMAD.IADD R37, R37, 0x1, -R116 ;  /* 0x0000000125257824 */ /* 0x000fd600078e0a74 */
        /* <DEDUP_REMOVED lines=16> */
[----:B------:R-:W-:-:S03]  /*19c0*/  I2FP.F32.S32 R0, R37 ;  /* 0x0000002500007245 */ /* 0x000fc60000201400 */
        /* <DEDUP_REMOVED lines=21> */
.L_x_636:
        /* <DEDUP_REMOVED lines=12> */
[----:B------:R-:W-:-:S04]  /*1be0*/  FMUL.FTZ R13, R13, 13.28771209716796875 ;  /* 0x41549a780d0d7820 */ /* 0x000fc80000410000 */
[----:B------:R0:W1:Y:S08]  /*1bf0*/  MUFU.EX2 R0, -R13 ;  /* 0x8000000d00007308 */ /* 0x0000700000000800 */
[----:B------:R-:W2:Y:S01]  /*1c00*/  MUFU.EX2 R2, -R2 ;  /* 0x8000000200027308 */ /* 0x000ea20000000800 */
[--C-:B0-----:R-:W-:Y:S02]  /*1c10*/  HADD2.F32 R13, -RZ, R29.reuse.H0_H0 ;  /* 0x2000001dff0d7230 */ /* 0x101fe40000004100 */
[C---:B-1----:R-:W-:Y:S01]  /*1c20*/  FMUL.FTZ R0, R37.reuse, R0 ;  /* 0x0000000025007220 */ /* 0x042fe20000410000 */
[----:B--2---:R-:W-:Y:S01]  /*1c30*/  FMUL.FTZ R3, R37, R2 ;  /* 0x0000000225037220 */ /* 0x004fe20000410000 */
[----:B------:R-:W-:-:S03]  /*1c40*/  HADD2.F32 R2, -RZ, R29.H1_H1 ;  /* 0x3000001dff027230 */ /* 0x000fc60000004100 */
[----:B------:R-:W-:Y:S01]  /*1c50*/  FMUL.RZ R4, R3, 0.15915493667125701904 ;  /* 0x3e22f98303047820 */ /* 0x000fe2000040c000 */
[----:B------:R-:W-:Y:S01]  /*1c60*/  FMUL.RZ R3, R0, 0.15915493667125701904 ;  /* 0x3e22f98300037820 */ /* 0x000fe2000040c000 */
[----:B------:R-:W-:Y:S02]  /*1c70*/  HADD2.F32 R0, -RZ, R35.H1_H1 ;  /* 0x30000023ff007230 */ /* 0x000fe40000004100 */
[----:B------:R-:W0:Y:S08]  /*1c80*/  MUFU.SIN R11, R4 ;  /* 0x00000004000b7308 */ /* 0x000e300000000400 */
[----:B------:R-:W1:Y:S08]  /*1c90*/  MUFU.COS R9, R4 ;  /* 0x0000000400097308 */ /* 0x000e700000000000 */
[----:B------:R-:W2:Y:S01]  /*1ca0*/  MUFU.SIN R7, R3 ;  /* 0x0000000300077308 */ /* 0x000ea20000000400 */
[----:B0-----:R-:W-:-:S07]  /*1cb0*/  FMUL.FTZ R8, R11, R0 ;  /* 0x000000000b087220 */ /* 0x001fce0000410000 */
[----:B------:R0:W3:Y:S01]  /*1cc0*/  MUFU.COS R5, R3 ;  /* 0x0000000300057308 */ /* 0x0000e20000000000 */
[----:B-1----:R-:W-:Y:S01]  /*1cd0*/  FMUL.FTZ R10, R9, R0 ;  /* 0x00000000090a7220 */ /* 0x002fe20000410000 */
[-C--:B------:R-:W-:Y:S01]  /*1ce0*/  FMUL.FTZ R0, R11, R2.reuse ;  /* 0x000000020b007220 */ /* 0x080fe20000410000 */
[C---:B------:R-:W-:Y:S01]  /*1cf0*/  FMUL.FTZ R2, R9.reuse, R2 ;  /* 0x0000000209027220 */ /* 0x040fe20000410000 */
[-C--:B------:R-:W-:Y:S01]  /*1d00*/  FFMA.FTZ R35, R9, R6.reuse, -R8 ;  /* 0x0000000609237223 */ /* 0x080fe20000010808 */
[----:B------:R-:W-:Y:S01]  /*1d10*/  FFMA.FTZ R10, R11, R6, R10 ;  /* 0x000000060b0a7223 */ /* 0x000fe2000001000a */
[-C--:B------:R-:W-:Y:S01]  /*1d20*/  FFMA.FTZ R29, R9, R13.reuse, -R0 ;  /* 0x0000000d091d7223 */ /* 0x080fe20000010800 */
[----:B------:R-:W-:Y:S02]  /*1d30*/  HADD2.F32 R0, -RZ, R34.H1_H1 ;  /* 0x30000022ff007230 */ /* 0x000fe40000004100 */
[----:B------:R-:W-:Y:S01]  /*1d40*/  FFMA.FTZ R4, R11, R13, R2 ;  /* 0x0000000d0b047223 */ /* 0x000fe20000010002 */
[--C-:B------:R-:W-:Y:S01]  /*1d50*/  HADD2.F32 R2, -RZ, R28.reuse.H1_H1 ;  /* 0x3000001cff027230 */ /* 0x100fe20000004100 */
[----:B------:R-:W-:Y:S01]  /*1d60*/  F2FP.F16.F32.PACK_AB R35, R10, R35 ;  /* 0x000000230a23723e */ /* 0x000fe200000000ff */
[----:B0-----:R-:W-:-:S02]  /*1d70*/  HADD2.F32 R3, -RZ, R28.H0_H0 ;  /* 0x2000001cff037230 */ /* 0x001fc40000004100 */
[-C--:B--2---:R-:W-:Y:S01]  /*1d80*/  FMUL.FTZ R6, R7, R0.reuse ;  /* 0x0000000007067220 */ /* 0x084fe20000410000 */
[----:B------:R-:W-:Y:S01]  /*1d90*/  HADD2.F32 R34, -RZ, R34.H0_H0 ;  /* 0x20000022ff227230 */ /* 0x000fe20000004100 */
[----:B------:R-:W-:Y:S01]  /*1da0*/  F2FP.F16.F32.PACK_AB R29, R4, R29 ;  /* 0x0000001d041d723e */ /* 0x000fe200000000ff */
[----:B---3--:R-:W-:Y:S01]  /*1db0*/  FMUL.FTZ R8, R5, R0 ;  /* 0x0000000005087220 */ /* 0x008fe20000410000 */
[-C--:B------:R-:W-:Y:S01]  /*1dc0*/  FMUL.FTZ R0, R7, R2.reuse ;  /* 0x0000000207007220 */ /* 0x080fe20000410000 */
[C---:B------:R-:W-:Y:S01]  /*1dd0*/  FMUL.FTZ R2, R5.reuse, R2 ;  /* 0x0000000205027220 */ /* 0x040fe20000410000 */
[-C--:B------:R-:W-:Y:S01]  /*1de0*/  FFMA.FTZ R6, R5, R34.reuse, -R6 ;  /* 0x0000002205067223 */ /* 0x080fe20000010806 */
[----:B------:R-:W-:Y:S01]  /*1df0*/  FFMA.FTZ R9, R7, R34, R8 ;  /* 0x0000002207097223 */ /* 0x000fe20000010008 */
[-C--:B------:R-:W-:Y:S01]  /*1e00*/  FFMA.FTZ R0, R5, R3.reuse, -R0 ;  /* 0x0000000305007223 */ /* 0x080fe20000010800 */
[----:B------:R-:W-:-:S03]  /*1e10*/  FFMA.FTZ R3, R7, R3, R2 ;  /* 0x0000000307037223 */ /* 0x000fc60000010002 */
[----:B------:R-:W-:Y:S02]  /*1e20*/  F2FP.F16.F32.PACK_AB R34, R9, R6 ;  /* 0x000000060922723e */ /* 0x000fe400000000ff */
[----:B------:R-:W-:-:S07]  /*1e30*/  F2FP.F16.F32.PACK_AB R28, R3, R0 ;  /* 0x00000000031c723e */ /* 0x000fce00000000ff */
.L_x_637:
[----:B------:R-:W-:Y:S05]  /*1e40*/  BSYNC B0 ;  /* 0x0000000000007941 */ /* 0x000fea0003800000 */
.L_x_624:
[----:B------:R-:W-:Y:S01]  /*1e50*/  ISETP.GT.AND P0, PT, R22, 0x1f, PT ;  /* 0x0000001f1600780c */ /* 0x000fe20003f04270 */
[----:B------:R-:W-:Y:S01]  /*1e60*/  BSSY B0, `(.L_x_638) ;  /* 0x0000027000007945 */ /* 0x000fe20003800000 */
[----:B------:R-:W-:-:S11]  /*1e70*/  IMAD.MOV.U32 R4, RZ, RZ, RZ ;  /* 0x000000ffff047224 */ /* 0x000fd600078e00ff */
[----:B------:R-:W-:Y:S05]  /*1e80*/  @P0 BRA `(.L_x_639) ;  /* 0x0000000000900947 */ /* 0x000fea0003800000 */
[----:B-1----:R-:W1:Y:S01]  /*1e90*/  LDC R0, c[0x0][0x29c] ;  /* 0x0000a700ff007b82 */ /* 0x002e620000000800 */
[----:B------:R-:W5:Y:S01]  /*1ea0*/  S2R R7, SR_CgaCtaId ;  /* 0x0000000000077919 */ /* 0x000f620000008800 */
[----:B------:R-:W-:Y:S01]  /*1eb0*/  MOV R4, 0x400 ;  /* 0x0000040000047802 */ /* 0x000fe20000000f00 */
[----:B---34-:R-:W-:Y:S01]  /*1ec0*/  HMUL2 R14, R35, R29 ;  /* 0x0000001d230e7232 */ /* 0x018fe20000000000 */
[----:B------:R-:W-:-:S05]  /*1ed0*/  UMOV UR4, 0xffffffff ;  /* 0xffffffff00047882 */ /* 0x000fca0000000000 */
[----:B------:R-:W-:-:S10]  /*1ee0*/  HFMA2.MMA R14, R34, R28, R14 ;  /* 0x0000001c220e7235 */ /* 0x000fd4000000000e */
[--C-:B------:R-:W-:Y:S02]  /*1ef0*/  HADD2.F32 R13, -RZ, R14.reuse.H0_H0 ;  /* 0x2000000eff0d7230 */ /* 0x100fe40000004100 */
[----:B------:R-:W-:Y:S01]  /*1f00*/  HADD2.F32 R14, -RZ, R14.H1_H1 ;  /* 0x3000000eff0e7230 */ /* 0x000fe20000004100 */
[----:B-1----:R-:W-:Y:S01]  /*1f10*/  ISETP.NE.AND P1, PT, R0, RZ, PT ;  /* 0x000000ff0000720c */ /* 0x002fe20003f25270 */
[----:B------:R-:W-:-:S03]  /*1f20*/  VIADD R0, R4, 0x20 ;  /* 0x0000002004007836 */ /* 0x000fc60000000000 */
[----:B------:R-:W-:Y:S01]  /*1f30*/  FADD.FTZ R13, R13, R14 ;  /* 0x0000000e0d0d7221 */ /* 0x000fe20000010000 */
[----:B------:R-:W-:Y:S02]  /*1f40*/  ISETP.GT.OR P0, PT, R22, 0x1b, P1 ;  /* 0x0000001b1600780c */ /* 0x000fe40000f04670 */
[----:B-----5:R-:W-:-:S06]  /*1f50*/  LEA R5, R7, R0, 0x18 ;  /* 0x0000000007057211 */ /* 0x020fcc00078ec0ff */
[----:B------:R-:W-:Y:S01]  /*1f60*/  @!P1 IADD3 R4, R4, 0x120, RZ ;  /* 0x0000012004049810 */ /* 0x000fe20007ffe0ff */
[----:B------:R-:W-:-:S04]  /*1f70*/  IMAD R5, R22, 0x8, R5 ;  /* 0x0000000816057824 */ /* 0x000fc800078e0205 */
[----:B------:R-:W1:Y:S01]  /*1f80*/  @!P0 LDC R6, c[0x0][0x284] ;  /* 0x0000a100ff068b82 */ /* 0x000e620000000800 */
[----:B------:R-:W-:Y:S01]  /*1f90*/  @!P0 IMAD R9, R18, 0x8, R123 ;  /* 0x0000000812098824 */ /* 0x000fe200078e027b */
[----:B------:R-:W-:Y:S01]  /*1fa0*/  @!P1 LEA R7, R7, R4, 0x18 ;  /* 0x0000000407079211 */ /* 0x000fe200078ec0ff */
[----:B------:R3:W-:Y:S03]  /*1fb0*/  STS.64 [R5], R34 ;  /* 0x0000002205007388 */ /* 0x0007e60000000a00 */
[----:B------:R-:W-:Y:S02]  /*1fc0*/  @!P1 LEA R7, R22, R7, 0x3 ;  /* 0x0000000716079211 */ /* 0x000fe400078e18ff */
[----:B------:R-:W4:Y:S03]  /*1fd0*/  @!P0 LDC.64 R2, c[0x0][0x248] ;  /* 0x00009200ff028b82 */ /* 0x000f260000000a00 */
[----:B------:R3:W-:Y:S01]  /*1fe0*/  @!P1 STS.64 [R7], R32 ;  /* 0x0000002007009388 */ /* 0x0007e20000000a00 */
[----:B-1----:R-:W-:-:S04]  /*1ff0*/  @!P0 IMAD R9, R38, R6, R9 ;  /* 0x0000000626098224 */ /* 0x002fc800078e0209 */
[----:B----4-:R-:W-:-:S05]  /*2000*/  @!P0 IMAD.WIDE R2, R9, 0x2, R2 ;  /* 0x0000000209028825 */ /* 0x010fca00078e0202 */
[----:B------:R3:W-:Y:S01]  /*2010*/  @!P0 STG.E.64 desc[UR36][R2.64], R28 ;  /* 0x0000001c02008986 */ /* 0x0007e2000c101b24 */
[----:B------:R-:W-:Y:S05]  /*2020*/  BRA.DIV UR4, `(.L_x_640) ;  /* 0x0000006a04107947 */ /* 0x000fea000b800000 */
[----:B------:R-:W1:Y:S02]  /*2030*/  SHFL.BFLY PT, R14, R13, 0x10, 0x1f ;  /* 0x0e001f000d0e7f89 */ /* 0x000e6400000e0000 */
[----:B-1----:R-:W-:-:S05]  /*2040*/  FADD.FTZ R0, R13, R14 ;  /* 0x0000000e0d007221 */ /* 0x002fca0000010000 */
[----:B------:R-:W3:Y:S02]  /*2050*/  SHFL.BFLY PT, R14, R0, 0x8, 0x1f ;  /* 0x0d001f00000e7f89 */ /* 0x000ee400000e0000 */
[----:B---3--:R-:W-:-:S05]  /*2060*/  FADD.FTZ R2, R0, R14 ;  /* 0x0000000e00027221 */ /* 0x008fca0000010000 */
[----:B------:R-:W1:Y:S02]  /*2070*/  SHFL.BFLY PT, R14, R2, 0x4, 0x1f ;  /* 0x0c801f00020e7f89 */ /* 0x000e6400000e0000 */
[----:B-1----:R-:W-:-:S05]  /*2080*/  FADD.FTZ R3, R2, R14 ;  /* 0x0000000e02037221 */ /* 0x002fca0000010000 */
[----:B------:R-:W1:Y:S02]  /*2090*/  SHFL.BFLY PT, R14, R3, 0x2, 0x1f ;  /* 0x0c401f00030e7f89 */ /* 0x000e6400000e0000 */
[----:B-1----:R-:W-:-:S05]  /*20a0*/  FADD.FTZ R4, R3, R14 ;  /* 0x0000000e03047221 */ /* 0x002fca0000010000 */
[----:B------:R1:W3:Y:S02]  /*20b0*/  SHFL.BFLY PT, R14, R4, 0x1, 0x1f ;  /* 0x0c201f00040e7f89 */ /* 0x0002e400000e0000 */
.L_x_790:
[----:B-1-3--:R-:W-:-:S07]  /*20c0*/  FADD.FTZ R4, R4, R14 ;  /* 0x0000000e04047221 */ /* 0x00afce0000010000 */
.L_x_639:
[----:B------:R-:W-:Y:S05]  /*20d0*/  BSYNC B0 ;  /* 0x0000000000007941 */ /* 0x000fea0003800000 */
.L_x_638:
[----:B------:R-:W5:Y:S01]  /*20e0*/  LDC R14, c[0x0][0x284] ;  /* 0x0000a100ff0e7b82 */ /* 0x000f620000000800 */
[----:B------:R-:W-:Y:S01]  /*20f0*/  ISETP.NE.AND P0, PT, R22, RZ, PT ;  /* 0x000000ff1600720c */ /* 0x000fe20003f05270 */
[----:B-1----:R-:W-:Y:S01]  /*2100*/  IMAD.MOV.U32 R0, RZ, RZ, -0x800001 ;  /* 0xff7fffffff007424 */ /* 0x002fe200078e00ff */
[----:B-----5:R-:W-:-:S11]  /*2110*/  VIADDMNMX R10, R23, -R14, RZ, !PT ;  /* 0x8000000e170a7246 */ /* 0x020fd600078001ff */
[----:B------:R-:W-:Y:S05]  /*2120*/  @P0 BRA `(.L_x_641) ;  /* 0x0000000000440947 */ /* 0x000fea0003800000 */
[----:B------:R-:W-:Y:S02]  /*2130*/  ULDC.64 UR4, c[0x0][0x2c8] ;  /* 0x0000b20000047ab9 */ /* 0x000fe40000000a00 */
[----:B------:R-:W-:Y:S01]  /*2140*/  ISETP.NE.U32.AND P0, PT, RZ, UR4, PT ;  /* 0x00000004ff007c0c */ /* 0x000fe2000bf05070 */
[----:B------:R-:W-:-:S03]  /*2150*/  ULDC UR4, c[0x0][0x2a0] ;  /* 0x0000a80000047ab9 */ /* 0x000fc60000000800 */
[----:B------:R-:W-:-:S13]  /*2160*/  ISETP.NE.AND.EX P0, PT, RZ, UR5, PT, P0 ;  /* 0x00000005ff007c0c */ /* 0x000fda000bf05300 */
[----:B------:R-:W1:Y:S01]  /*2170*/  @P0 LDC R6, c[0x0][0x2d0] ;  /* 0x0000b400ff060b82 */ /* 0x000e620000000800 */
[----:B------:R-:W-:-:S07]  /*2180*/  @P0 IMAD.IADD R0, R19, 0x1, -R116 ;  /* 0x0000000113000824 */ /* 0x000fce00078e0a74 */
[----:B------:R-:W5:Y:S01]  /*2190*/  @P0 LDC.64 R2, c[0x0][0x2c8] ;  /* 0x0000b200ff020b82 */ /* 0x000f620000000a00 */
[----:B-1----:R-:W-:-:S04]  /*21a0*/  @P0 IMAD R5, R27, R6, R0 ;  /* 0x000000061b050224 */ /* 0x002fc800078e0200 */
[----:B------:R-:W-:-:S04]  /*21b0*/  @P0 IMAD R5, R5, R6, R0 ;  /* 0x0000000605050224 */ /* 0x000fc800078e0200 */
[----:B-----5:R-:W-:-:S06]  /*21c0*/  @P0 IMAD.WIDE R2, R5, 0x2, R2 ;  /* 0x0000000205020825 */ /* 0x020fcc00078e0202 */
[----:B------:R-:W5:Y:S01]  /*21d0*/  @P0 LDG.E.U16 R2, desc[UR36][R2.64] ;  /* 0x0000002402020981 */ /* 0x000f62000c1e1500 */
[----:B------:R-:W-:Y:S01]  /*21e0*/  IADD3 R6, R19, -R10, RZ ;  /* 0x8000000a13067210 */ /* 0x000fe20007ffe0ff */
[----:B------:R-:W-:-:S03]  /*21f0*/  FMUL.FTZ R0, R4, UR4 ;  /* 0x0000000404007c20 */ /* 0x000fc60008410000 */
[----:B------:R-:W-:Y:S01]  /*2200*/  LEA R7, R6, UR38, 0x2 ;  /* 0x0000002606077c11 */ /* 0x000fe2000f8e10ff */
[----:B-----5:R-:W-:-:S05]  /*2210*/  @P0 HADD2.F32 R5, -RZ, R2.H0_H0 ;  /* 0x20000002ff050230 */ /* 0x020fca0000004100 */
[----:B------:R-:W-:-:S05]  /*2220*/  @P0 FADD.FTZ R0, R0, R5 ;  /* 0x0000000500000221 */ /* 0x000fca0000010000 */
[----:B------:R1:W-:Y:S02]  /*2230*/  STS [R7], R0 ;  /* 0x0000000007007388 */ /* 0x0003e40000000800 */
.L_x_641:
[----:B------:R-:W-:Y:S05]  /*2240*/  WARPSYNC.ALL ;  /* 0x0000000000007948 */ /* 0x000fea0003800000 */
[----:B------:R-:W5:Y:S08]  /*2250*/  S2UR UR6, SR_CgaCtaId ;  /* 0x00000000000679c3 */ /* 0x000f700000008800 */
[----:B------:R-:W-:Y:S01]  /*2260*/  BAR.SYNC.DEFER_BLOCKING 0x0 ;  /* 0x0000000000007b1d */ /* 0x000fe20000010000 */
[--C-:B------:R-:W-:Y:S01]  /*2270*/  IADD3 R3, R19, 0xf, -R10.reuse ;  /* 0x0000000f13037810 */ /* 0x100fe20007ffe80a */
[----:B------:R-:W-:-:S03]  /*2280*/  IMAD.IADD R124, R31, 0x1, R10 ;  /* 0x000000011f7c7824 */ /* 0x000fc600078e020a */
[----:B------:R-:W-:Y:S01]  /*2290*/  SHF.R.S32.HI R4, RZ, 0x1f, R3 ;  /* 0x0000001fff047819 */ /* 0x000fe20000011403 */
[----:B------:R-:W-:Y:S02]  /*22a0*/  UMOV UR4, 0x400 ;  /* 0x0000040000047882 */ /* 0x000fe40000000000 */
[----:B------:R-:W-:Y:S01]  /*22b0*/  UIADD3 UR5, UR4, 0x20, URZ ;  /* 0x0000002004057890 */ /* 0x000fe2000fffe03f */
[----:B------:R-:W-:-:S04]  /*22c0*/  LEA.HI R4, R4, R3, RZ, 0x4 ;  /* 0x0000000304047211 */ /* 0x000fc800078f20ff */
[----:B------:R-:W-:-:S05]  /*22d0*/  LOP3.LUT R119, R4, 0xfffffff0, RZ, 0xc0, !PT ;  /* 0xfffffff004777812 */ /* 0x000fca00078ec0ff */
[----:B------:R-:W-:Y:S01]  /*22e0*/  IMAD.IADD R119, R119, 0x1, R10 ;  /* 0x0000000177777824 */ /* 0x000fe200078e020a */
[----:B-----5:R-:W-:-:S04]  /*22f0*/  ULEA UR5, UR6, UR5, 0x18 ;  /* 0x0000000506057291 */ /* 0x020fc8000f8ec03f */
[----:B------:R-:W-:Y:S02]  /*2300*/  ISETP.GE.AND P0, PT, R124, R119, PT ;  /* 0x000000777c00720c */ /* 0x000fe40003f06270 */
[----:B------:R-:W-:Y:S01]  /*2310*/  LEA R2, R30, UR5, 0x3 ;  /* 0x000000051e027c11 */ /* 0x000fe2000f8e18ff */
[----:B------:R-:W-:Y:S02]  /*2320*/  ULDC UR5, c[0x0][0x29c] ;  /* 0x0000a70000057ab9 */ /* 0x000fe40000000800 */
[----:B------:R-:W-:Y:S02]  /*2330*/  UISETP.NE.AND UP0, UPT, UR5, URZ, UPT ;  /* 0x0000003f0500728c */ /* 0x000fe4000bf05270 */
[----:B------:R0:W0:Y:S01]  /*2340*/  LDS.64 R82, [R2] ;  /* 0x0000000002527984 */ /* 0x0000220000000a00 */
[----:B------:R-:W-:Y:S02]  /*2350*/  ULDC UR5, c[0x0][0x280] ;  /* 0x0000a00000057ab9 */ /* 0x000fe40000000800 */
[----:B------:R-:W-:Y:S01]  /*2360*/  IMAD R118, R36, UR5, R27 ;  /* 0x0000000524767c24 */ /* 0x000fe2000f8e021b */
[----:B------:R0:W0:Y:S01]  /*2370*/  LDS.64 R80, [R2+0x10] ;  /* 0x0000100002507984 */ /* 0x0000220000000a00 */
[----:B------:R-:W-:-:S03]  /*2380*/  PLOP3.LUT P2, PT, PT, PT, UP0, 0x80, 0x0 ;  /* 0x000000000000781c */ /* 0x000fc60003f4f008 */
        /* <DEDUP_REMOVED lines=13> */
[----:B------:R0:W0:Y:S01]  /*2460*/  LDS.64 R52, [R2+0xf0] ;  /* 0x0000f00002347984 */ /* 0x0000220000000a00 */
[----:B------:R-:W-:Y:S05]  /*2470*/  @P2 BRA `(.L_x_642) ;  /* 0x00000000004c2947 */ /* 0x000fea0003800000 */
[----:B------:R-:W-:-:S04]  /*2480*/  UIADD3 UR4, UR4, 0x120, URZ ;  /* 0x0000012004047890 */ /* 0x000fc8000fffe03f */
[----:B------:R-:W-:-:S06]  /*2490*/  ULEA UR4, UR6, UR4, 0x18 ;  /* 0x0000000406047291 */ /* 0x000fcc000f8ec03f */
[----:B0-----:R-:W-:-:S05]  /*24a0*/  LEA R2, R30, UR4, 0x3 ;  /* 0x000000041e027c11 */ /* 0x001fca000f8e18ff */
[----:B------:R0:W0:Y:S04]  /*24b0*/  LDS.64 R50, [R2] ;  /* 0x0000000002327984 */ /* 0x0000280000000a00 */
[----:B------:R0:W0:Y:S04]  /*24c0*/  LDS.64 R48, [R2+0x10] ;  /* 0x0000100002307984 */ /* 0x0000280000000a00 */
[----:B------:R0:W0:Y:S04]  /*24d0*/  LDS.64 R46, [R2+0x20] ;  /* 0x00002000022e7984 */ /* 0x0000280000000a00 */
[----:B------:R0:W0:Y:S04]  /*24e0*/  LDS.64 R44, [R2+0x30] ;  /* 0x00003000022c7984 */ /* 0x0000280000000a00 */
[----:B------:R0:W0:Y:S04]  /*24f0*/  LDS.64 R42, [R2+0x40] ;  /* 0x00004000022a7984 */ /* 0x0000280000000a00 */
[----:B------:R0:W0:Y:S04]  /*2500*/  LDS.64 R40, [R2+0x50] ;  /* 0x0000500002287984 */ /* 0x0000280000000a00 */
[----:B------:R0:W0:Y:S04]  /*2510*/  LDS.64 R38, [R2+0x60] ;  /* 0x0000600002267984 */ /* 0x0000280000000a00 */
[----:B------:R0:W0:Y:S04]  /*2520*/  LDS.64 R36, [R2+0x70] ;  /* 0x0000700002247984 */ /* 0x0000280000000a00 */
[----:B---3--:R3:W0:Y:S04]  /*2530*/  LDS.64 R34, [R2+0x80] ;  /* 0x0000800002227984 */ /* 0x0086280000000a00 */
[----:B------:R3:W0:Y:S04]  /*2540*/  LDS.64 R32, [R2+0x90] ;  /* 0x0000900002207984 */ /* 0x0006280000000a00 */
[----:B------:R3:W0:Y:S04]  /*2550*/  LDS.64 R30, [R2+0xa0] ;  /* 0x0000a000021e7984 */ /* 0x0006280000000a00 */
[----:B----4-:R3:W4:Y:S04]  /*2560*/  LDS.64 R28, [R2+0xb0] ;  /* 0x0000b000021c7984 */ /* 0x0107280000000a00 */
[----:B------:R3:W0:Y:S04]  /*2570*/  LDS.64 R20, [R2+0xc0] ;  /* 0x0000c00002147984 */ /* 0x0006280000000a00 */
[----:B------:R3:W0:Y:S04]  /*2580*/  LDS.64 R8, [R2+0xd0] ;  /* 0x0000d00002087984 */ /* 0x0006280000000a00 */
[----:B-1----:R3:W1:Y:S04]  /*2590*/  LDS.64 R6, [R2+0xe0] ;  /* 0x0000e00002067984 */ /* 0x0026680000000a00 */
[----:B------:R3:W0:Y:S02]  /*25a0*/  LDS.64 R4, [R2+0xf0] ;  /* 0x0000f00002047984 */ /* 0x0006240000000a00 */
.L_x_642:
[----:B------:R-:W-:Y:S01]  /*25b0*/  ULDC UR5, c[0x0][0x29c] ;  /* 0x0000a70000057ab9 */ /* 0x000fe20000000800 */
[----:B------:R-:W-:Y:S01]  /*25c0*/  ULDC UR10, c[0x0][0x2a0] ;  /* 0x0000a800000a7ab9 */ /* 0x000fe20000000800 */
[----:B------:R-:W-:Y:S01]  /*25d0*/  ULDC.64 UR8, c[0x0][0x248] ;  /* 0x0000920000087ab9 */ /* 0x000fe20000000a00 */
[----:B------:R-:W-:Y:S01]  /*25e0*/  ULDC.64 UR6, c[0x0][0x2b0] ;  /* 0x0000ac0000067ab9 */ /* 0x000fe20000000a00 */
[----:B------:R-:W-:Y:S01]  /*25f0*/  ULDC.64 UR12, c[0x0][0x2c8] ;  /* 0x0000b200000c7ab9 */ /* 0x000fe20000000a00 */
[----:B------:R-:W-:Y:S01]  /*2600*/  BSSY B0, `(.L_x_643) ;  /* 0x000026f000007945 */ /* 0x000fe20003800000 */
[----:B------:R-:W-:-:S03]  /*2610*/  IMAD R118, R118, 0x70, RZ ;  /* 0x0000007076767824 */ /* 0x000fc600078e02ff */
[----:B------:R-:W-:Y:S05]  /*2620*/  @P0 BRA `(.L_x_644) ;  /* 0x0000002400b00947 */ /* 0x000fea0003800000 */
[-C--:B------:R-:W-:Y:S01]  /*2630*/  IABS R120, R14.reuse ;  /* 0x0000000e00787213 */ /* 0x080fe20000000000 */
[----:B------:R-:W5:Y:S01]  /*2640*/  LDC R129, c[0x0][0x2c0] ;  /* 0x0000b000ff817b82 */ /* 0x000f620000000800 */
[----:B------:R-:W-:Y:S01]  /*2650*/  ULDC UR4, c[0x0][0x288] ;  /* 0x0000a20000047ab9 */ /* 0x000fe20000000800 */
[----:B------:R-:W-:Y:S01]  /*2660*/  IMAD R122, R122, R14, R123 ;  /* 0x0000000e7a7a7224 */ /* 0x000fe200078e027b */
[----:B0-2---:R-:W0:Y:S01]  /*2670*/  I2F.RP R11, R120 ;  /* 0x00000078000b7306 */ /* 0x005e220000209400 */
[----:B------:R-:W-:Y:S01]  /*2680*/  IMAD R84, R24, UR4, R27 ;  /* 0x0000000418547c24 */ /* 0x000fe2000f8e021b */
[----:B------:R-:W-:Y:S01]  /*2690*/  ULDC UR4, c[0x0][0x298] ;  /* 0x0000a60000047ab9 */ /* 0x000fe20000000800 */
[----:B------:R-:W-:Y:S01]  /*26a0*/  IMAD R125, R14, 0x70, RZ ;  /* 0x000000700e7d7824 */ /* 0x000fe200078e02ff */
[----:B------:R-:W-:Y:S01]  /*26b0*/  SHF.R.S32.HI R126, RZ, 0x1f, R122 ;  /* 0x0000001fff7e7819 */ /* 0x000fe2000001147a */
[----:B---3--:R-:W2:Y:S03]  /*26c0*/  LDC.64 R2, c[0x0][0x2e0] ;  /* 0x0000b800ff027b82 */ /* 0x008ea60000000a00 */
[----:B0-----:R-:W0:Y:S01]  /*26d0*/  MUFU.RCP R11, R11 ;  /* 0x0000000b000b7308 */ /* 0x001e220000001000 */
[----:B-----5:R-:W-:-:S02]  /*26e0*/  IADD3 R129, R129, UR4, RZ ;  /* 0x0000000481817c10 */ /* 0x020fc4000fffe0ff */
[----:B0-----:R-:W-:Y:S01]  /*26f0*/  IADD3 R12, R11, 0xffffffe, RZ ;  /* 0x0ffffffe0b0c7810 */ /* 0x001fe20007ffe0ff */
[--C-:B------:R-:W-:Y:S02]  /*2700*/  IMAD R11, R84, 0x70, R123.reuse ;  /* 0x00000070540b7824 */ /* 0x100fe400078e027b */
[----:B------:R-:W-:Y:S02]  /*2710*/  IMAD R123, R118, R14, R123 ;  /* 0x0000000e767b7224 */ /* 0x000fe400078e027b */
[----:B------:R0:W3:Y:S01]  /*2720*/  F2I.FTZ.U32.TRUNC.NTZ R13, R12 ;  /* 0x0000000c000d7305 */ /* 0x0000e2000021f000 */
[C---:B--2---:R-:W-:Y:S02]  /*2730*/  IMAD.WIDE R2, R11.reuse, 0x2, R2 ;  /* 0x000000020b027825 */ /* 0x044fe400078e0202 */
[----:B------:R-:W-:Y:S02]  /*2740*/  SHF.R.S32.HI R127, RZ, 0x1f, R123 ;  /* 0x0000001fff7f7819 */ /* 0x000fe4000001147b */
[----:B------:R-:W-:-:S02]  /*2750*/  VIADD R128, R11, 0x8 ;  /* 0x000000080b807836 */ /* 0x000fc40000000000 */
[----:B0-----:R-:W-:Y:S02]  /*2760*/  IMAD.MOV.U32 R12, RZ, RZ, RZ ;  /* 0x000000ffff0c7224 */ /* 0x001fe400078e00ff */
[----:B---3--:R-:W-:-:S04]  /*2770*/  IMAD.MOV R121, RZ, RZ, -R13 ;  /* 0x000000ffff797224 */ /* 0x008fc800078e0a0d */
[----:B------:R-:W-:-:S04]  /*2780*/  IMAD R121, R121, R120, RZ ;  /* 0x0000007879797224 */ /* 0x000fc800078e02ff */
[----:B------:R-:W-:-:S07]  /*2790*/  IMAD.HI.U32 R121, R13, R121, R12 ;  /* 0x000000790d797227 */ /* 0x000fce00078e000c */
.L_x_712:
[----:B0-----:R-:W0:Y:S01]  /*27a0*/  LDC R14, c[0x0][0x284] ;  /* 0x0000a100ff0e7b82 */ /* 0x001e220000000800 */
[----:B------:R-:W-:-:S04]  /*27b0*/  ISETP.NE.U32.AND P0, PT, RZ, UR6, PT ;  /* 0x00000006ff007c0c */ /* 0x000fc8000bf05070 */
[----:B------:R-:W-:-:S13]  /*27c0*/  ISETP.NE.AND.EX P0, PT, RZ, UR7, PT, P0 ;  /* 0x00000007ff007c0c */ /* 0x000fda000bf05300 */
[----:B------:R-:W-:Y:S01]  /*27d0*/  @P0 SHF.R.S32.HI R11, RZ, 0x1f, R124 ;  /* 0x0000001fff0b0819 */ /* 0x000fe2000001147c */
[----:B0-----:R-:W-:-:S05]  /*27e0*/  @P0 IMAD R13, R25, R14, RZ ;  /* 0x0000000e190d0224 */ /* 0x001fca00078e02ff */
[--C-:B------:R-:W-:Y:S02]  /*27f0*/  @P0 SHF.R.S32.HI R130, RZ, 0x1f, R13.reuse ;  /* 0x0000001fff820819 */ /* 0x100fe4000001140d */
[----:B------:R-:W-:-:S04]  /*2800*/  @P0 IADD3 R12, P1, P3, R124, UR6, R13 ;  /* 0x000000067c0c0c10 */ /* 0x000fc8000fb3e00d */
[----:B------:R-:W-:-:S05]  /*2810*/  @P0 IADD3.X R13, R11, UR7, R130, P1, P3 ;  /* 0x000000070b0d0c10 */ /* 0x000fca0008fe6482 */
[----:B--2---:R-:W2:Y:S01]  /*2820*/  @P0 LDG.E.U8 R12, desc[UR36][R12.64] ;  /* 0x000000240c0c0981 */ /* 0x004ea2000c1e1100 */
[----:B------:R-:W-:Y:S01]  /*2830*/  IABS R130, R124 ;  /* 0x0000007c00827213 */ /* 0x000fe20000000000 */
[----:B------:R-:W-:Y:S01]  /*2840*/  BSSY B1, `(.L_x_645) ;  /* 0x000002b000017945 */ /* 0x000fe20003800000 */
[----:B---3--:R-:W-:Y:S02]  /*2850*/  IABS R132, R14 ;  /* 0x0000000e00847213 */ /* 0x008fe40000000000 */
        /* <DEDUP_REMOVED lines=8> */
[----:B------:R-:W-:Y:S01]  /*28e0*/  @!P1 IMAD.IADD R11, R11, 0x1, -R132 ;  /* 0x000000010b0b9824 */ /* 0x000fe200078e0a84 */
[----:B------:R-:W-:-:S03]  /*28f0*/  ISETP.GE.AND P1, PT, R124, R19, PT ;  /* 0x000000137c00720c */ /* 0x000fc60003f26270 */
[----:B------:R-:W-:Y:S01]  /*2900*/  @!P3 IMAD.MOV R11, RZ, RZ, -R11 ;  /* 0x000000ffff0bb224 */ /* 0x000fe200078e0a0b */
[----:B------:R-:W-:Y:S02]  /*2910*/  @!P4 LOP3.LUT R11, RZ, R14, RZ, 0x33, !PT ;  /* 0x0000000eff0bc212 */ /* 0x000fe400078e33ff */
[----:B--2---:R-:W-:-:S07]  /*2920*/  ISETP.NE.AND P0, PT, R12, RZ, P0 ;  /* 0x000000ff0c00720c */ /* 0x004fce0000705270 */
[----:B------:R-:W-:Y:S06]  /*2930*/  @P1 BRA `(.L_x_646) ;  /* 0x00000000006c1947 */ /* 0x000fec0003800000 */
[----:B------:R-:W-:Y:S01]  /*2940*/  SHF.L.U32 R132, R11, 0x3, RZ ;  /* 0x000000030b847819 */ /* 0x000fe200000006ff */
[----:B------:R-:W-:Y:S01]  /*2950*/  BSSY B2, `(.L_x_647) ;  /* 0x0000009000027945 */ /* 0x000fe20003800000 */
[----:B------:R-:W-:Y:S02]  /*2960*/  CS2R R84, SRZ ;  /* 0x0000000000547805 */ /* 0x000fe4000001ff00 */
[----:B------:R-:W-:-:S13]  /*2970*/  ISETP.GE.AND P2, PT, R132, R125, PT ;  /* 0x0000007d8400720c */ /* 0x000fda0003f46270 */
[----:B------:R-:W-:Y:S05]  /*2980*/  @P2 BRA `(.L_x_648) ;  /* 0x0000000000142947 */ /* 0x000fea0003800000 */
[----:B------:R-:W-:-:S04]  /*2990*/  IADD3 R12, P2, R123, R132, RZ ;  /* 0x000000847b0c7210 */ /* 0x000fc80007f5e0ff */
[----:B------:R-:W-:Y:S02]  /*29a0*/  LEA.HI.X.SX32 R13, R132, R127, 0x1, P2 ;  /* 0x0000007f840d7211 */ /* 0x000fe400010f0eff */
[----:B------:R-:W-:-:S04]  /*29b0*/  LEA R84, P2, R12, UR8, 0x1 ;  /* 0x000000080c547c11 */ /* 0x000fc8000f8408ff */
[----:B------:R-:W-:-:S06]  /*29c0*/  LEA.HI.X R85, R12, UR9, R13, 0x1, P2 ;  /* 0x000000090c557c11 */ /* 0x000fcc00090f0c0d */
[----:B------:R-:W5:Y:S03]  /*29d0*/  LDG.E.64 R84, desc[UR36][R84.64] ;  /* 0x0000002454547981 */ /* 0x000f66000c1e1b00 */
.L_x_648:
[----:B------:R-:W-:Y:S05]  /*29e0*/  BSYNC B2 ;  /* 0x0000000000027941 */ /* 0x000fea0003800000 */
.L_x_647:
[----:B------:R-:W-:-:S06]  /*29f0*/  UISETP.NE.AND UP0, UPT, UR5, URZ, UPT ;  /* 0x0000003f0500728c */ /* 0x000fcc000bf05270 */
[----:B------:R-:W-:-:S13]  /*2a00*/  PLOP3.LUT P2, PT, PT, PT, UP0, 0x80, 0x0 ;  /* 0x000000000000781c */ /* 0x000fda0003f4f008 */
[----:B------:R-:W-:Y:S05]  /*2a10*/  @P2 BRA `(.L_x_646) ;  /* 0x0000000000342947 */ /* 0x000fea0003800000 */
        /* <DEDUP_REMOVED lines=13> */
.L_x_646:
[----:B------:R-:W-:Y:S05]  /*2af0*/  BSYNC B1 ;  /* 0x0000000000017941 */ /* 0x000fea0003800000 */
.L_x_645:
[----:B------:R-:W2:Y:S01]  /*2b00*/  LDC.64 R12, c[0x0][0x2e0] ;  /* 0x0000b800ff0c7b82 */ /* 0x000ea20000000a00 */
[----:B------:R-:W-:Y:S01]  /*2b10*/  BSSY B1, `(.L_x_649) ;  /* 0x000001e000017945 */ /* 0x000fe20003800000 */
[----:B--2---:R-:W-:-:S03]  /*2b20*/  IMAD.WIDE R12, R128, 0x2, R12 ;  /* 0x00000002800c7825 */ /* 0x004fc600078e020c */
[----:B------:R-:W-:Y:S05]  /*2b30*/  @P1 BRA `(.L_x_650) ;  /* 0x00000000006c1947 */ /* 0x000fea0003800000 */
[----:B------:R-:W-:Y:S01]  /*2b40*/  IMAD.IADD R15, R11, 0x1, R14 ;  /* 0x000000010b0f7824 */ /* 0x000fe200078e020e */
[----:B------:R-:W-:Y:S01]  /*2b50*/  BSSY B2, `(.L_x_651) ;  /* 0x000000a000027945 */ /* 0x000fe20003800000 */
[----:B------:R-:W-:Y:S02]  /*2b60*/  CS2R R86, SRZ ;  /* 0x0000000000567805 */ /* 0x000fe4000001ff00 */
[----:B------:R-:W-:-:S05]  /*2b70*/  IMAD.SHL.U32 R134, R15, 0x8, RZ ;  /* 0x000000080f867824 */ /* 0x000fca00078e00ff */
[----:B------:R-:W-:-:S13]  /*2b80*/  ISETP.GE.AND P3, PT, R134, R125, PT ;  /* 0x0000007d8600720c */ /* 0x000fda0003f66270 */
[----:B------:R-:W-:Y:S05]  /*2b90*/  @P3 BRA `(.L_x_652) ;  /* 0x0000000000143947 */ /* 0x000fea0003800000 */
[----:B------:R-:W-:-:S04]  /*2ba0*/  IADD3 R15, P2, R123, R134, RZ ;  /* 0x000000867b0f7210 */ /* 0x000fc80007f5e0ff */
[----:B0-----:R-:W-:Y:S02]  /*2bb0*/  LEA.HI.X.SX32 R130, R134, R127, 0x1, P2 ;  /* 0x0000007f86827211 */ /* 0x001fe400010f0eff */
[----:B------:R-:W-:-:S04]  /*2bc0*/  LEA R86, P2, R15, UR8, 0x1 ;  /* 0x000000080f567c11 */ /* 0x000fc8000f8408ff */
[----:B------:R-:W-:-:S06]  /*2bd0*/  LEA.HI.X R87, R15, UR9, R130, 0x1, P2 ;  /* 0x000000090f577c11 */ /* 0x000fcc00090f0c82 */
[----:B------:R-:W5:Y:S03]  /*2be0*/  LDG.E.64 R86, desc[UR36][R86.64] ;  /* 0x0000002456567981 */ /* 0x000f66000c1e1b00 */
.L_x_652:
[----:B------:R-:W-:Y:S05]  /*2bf0*/  BSYNC B2 ;  /* 0x0000000000027941 */ /* 0x000fea0003800000 */
.L_x_651:
[----:B------:R-:W-:-:S06]  /*2c00*/  UISETP.NE.AND UP0, UPT, UR5, URZ, UPT ;  /* 0x0000003f0500728c */ /* 0x000fcc000bf05270 */
[----:B------:R-:W-:-:S13]  /*2c10*/  PLOP3.LUT P2, PT, PT, PT, UP0, 0x80, 0x0 ;  /* 0x000000000000781c */ /* 0x000fda0003f4f008 */
[----:B------:R-:W-:Y:S05]  /*2c20*/  @P2 BRA `(.L_x_650) ;  /* 0x0000000000302947 */ /* 0x000fea0003800000 */
[----:B------:R-:W-:Y:S01]  /*2c30*/  ISETP.NE.AND P5, PT, R117, RZ, PT ;  /* 0x000000ff7500720c */ /* 0x000fe20003fa5270 */
[----:B------:R-:W2:-:S12]  /*2c40*/  @!P3 LDC.64 R132, c[0x0][0x248] ;  /* 0x00009200ff84bb82 */ /* 0x000e980000000a00 */
[----:B0-----:R-:W3:Y:S01]  /*2c50*/  @P5 LDG.E.64 R130, desc[UR36][R12.64] ;  /* 0x000000240c825981 */ /* 0x001ee2000c1e1b00 */
[----:B-----5:R-:W-:Y:S01]  /*2c60*/  HFMA2.MMA R87, R87, 1, 1, R49 ;  /* 0x3c003c0057577835 */ /* 0x020fe20000000031 */
[----:B------:R-:W-:Y:S01]  /*2c70*/  @!P3 IADD3 R15, P4, R122, R134, RZ ;  /* 0x000000867a0fb210 */ /* 0x000fe20007f9e0ff */
[----:B------:R-:W-:-:S03]  /*2c80*/  HADD2 R86, R86, R48 ;  /* 0x0000003056567230 */ /* 0x000fc60000000000 */
[----:B------:R-:W-:Y:S02]  /*2c90*/  @!P3 LEA.HI.X.SX32 R134, R134, R126, 0x1, P4 ;  /* 0x0000007e8686b211 */ /* 0x000fe400020f0eff */
[----:B--2---:R-:W-:-:S04]  /*2ca0*/  @!P3 LEA R132, P4, R15, R132, 0x1 ;  /* 0x000000840f84b211 */ /* 0x004fc800078808ff */
[----:B------:R-:W-:Y:S01]  /*2cb0*/  @!P3 LEA.HI.X R133, R15, R133, R134, 0x1, P4 ;  /* 0x000000850f85b211 */ /* 0x000fe200020f0c86 */
[----:B---3--:R-:W-:Y:S01]  /*2cc0*/  @P5 HFMA2.MMA R87, R87, R131, -RZ ;  /* 0x0000008357575235 */ /* 0x008fe200001000ff */
[----:B------:R-:W-:-:S06]  /*2cd0*/  @P5 HMUL2 R86, R86, R130 ;  /* 0x0000008256565232 */ /* 0x000fcc0000000000 */
[----:B------:R2:W-:Y:S04]  /*2ce0*/  @!P3 STG.E.64 desc[UR36][R132.64], R86 ;  /* 0x000000568400b986 */ /* 0x0005e8000c101b24 */
.L_x_650:
[----:B------:R-:W-:Y:S05]  /*2cf0*/  BSYNC B1 ;  /* 0x0000000000017941 */ /* 0x000fea0003800000 */
.L_x_649:
[----:B------:R-:W-:Y:S04]  /*2d00*/  BSSY B1, `(.L_x_653) ;  /* 0x000001e000017945 */ /* 0x000fe80003800000 */
[----:B------:R-:W-:Y:S05]  /*2d10*/  @P1 BRA `(.L_x_654) ;  /* 0x0000000000701947 */ /* 0x000fea0003800000 */
[----:B------:R-:W-:Y:S01]  /*2d20*/  LEA R15, R14, R11, 0x1 ;  /* 0x0000000b0e0f7211 */ /* 0x000fe200078e08ff */
[----:B------:R-:W-:Y:S01]  /*2d30*/  BSSY B2, `(.L_x_655) ;  /* 0x000000a000027945 */ /* 0x000fe20003800000 */
[----:B------:R-:W-:-:S03]  /*2d40*/  CS2R R88, SRZ ;  /* 0x0000000000587805 */ /* 0x000fc6000001ff00 */
        /* <DEDUP_REMOVED lines=8> */
.L_x_656:
[----:B------:R-:W-:Y:S05]  /*2dd0*/  BSYNC B2 ;  /* 0x0000000000027941 */ /* 0x000fea0003800000 */
.L_x_655:
[----:B------:R-:W-:-:S06]  /*2de0*/  UISETP.NE.AND UP0, UPT, UR5, URZ, UPT ;  /* 0x0000003f0500728c */ /* 0x000fcc000bf05270 */
[----:B------:R-:W-:-:S13]  /*2df0*/  PLOP3.LUT P2, PT, PT, PT, UP0, 0x80, 0x0 ;  /* 0x000000000000781c */ /* 0x000fda0003f4f008 */
[----:B------:R-:W-:Y:S05]  /*2e00*/  @P2 BRA `(.L_x_654) ;  /* 0x0000000000342947 */ /* 0x000fea0003800000 */
[----:B------:R-:W-:-:S13]  /*2e10*/  ISETP.NE.AND P5, PT, R117, RZ, PT ;  /* 0x000000ff7500720c */ /* 0x000fda0003fa5270 */
[----:B0-----:R-:W3:Y:S01]  /*2e20*/  @P5 LDG.E.64 R130, desc[UR36][R12.64+0x10] ;  /* 0x000010240c825981 */ /* 0x001ee2000c1e1b00 */
[----:B------:R-:W-:Y:S01]  /*2e30*/  ISETP.GE.AND P3, PT, R134, R125, PT ;  /* 0x0000007d8600720c */ /* 0x000fe20003f66270 */
[----:B-----5:R-:W-:Y:S01]  /*2e40*/  HFMA2.MMA R89, R89, 1, 1, R47 ;  /* 0x3c003c0059597835 */ /* 0x020fe2000000002f */
[----:B------:R-:W-:-:S11]  /*2e50*/  HADD2 R88, R88, R46 ;  /* 0x0000002e58587230 */ /* 0x000fd60000000000 */
[----:B--2---:R-:W0:Y:S01]  /*2e60*/  @!P3 LDC.64 R132, c[0x0][0x248] ;  /* 0x00009200ff84bb82 */ /* 0x004e220000000a00 */
[----:B------:R-:W-:-:S04]  /*2e70*/  @!P3 IADD3 R15, P4, R122, R134, RZ ;  /* 0x000000867a0fb210 */ /* 0x000fc80007f9e0ff */
[----:B------:R-:W-:Y:S02]  /*2e80*/  @!P3 LEA.HI.X.SX32 R134, R134, R126, 0x1, P4 ;  /* 0x0000007e8686b211 */ /* 0x000fe400020f0eff */
[----:B0-----:R-:W-:-:S04]  /*2e90*/  @!P3 LEA R132, P4, R15, R132, 0x1 ;  /* 0x000000840f84b211 */ /* 0x001fc800078808ff */
[----:B------:R-:W-:Y:S01]  /*2ea0*/  @!P3 LEA.HI.X R133, R15, R133, R134, 0x1, P4 ;  /* 0x000000850f85b211 */ /* 0x000fe200020f0c86 */
[----:B---3--:R-:W-:Y:S01]  /*2eb0*/  @P5 HFMA2.MMA R89, R89, R131, -RZ ;  /* 0x0000008359595235 */ /* 0x008fe200001000ff */
[----:B------:R-:W-:-:S06]  /*2ec0*/  @P5 HMUL2 R88, R88, R130 ;  /* 0x0000008258585232 */ /* 0x000fcc0000000000 */
[----:B------:R3:W-:Y:S04]  /*2ed0*/  @!P3 STG.E.64 desc[UR36][R132.64], R88 ;  /* 0x000000588400b986 */ /* 0x0007e8000c101b24 */
.L_x_654:
[----:B------:R-:W-:Y:S05]  /*2ee0*/  BSYNC B1 ;  /* 0x0000000000017941 */ /* 0x000fea0003800000 */
.L_x_653:
[----:B------:R-:W-:Y:S04]  /*2ef0*/  BSSY B1, `(.L_x_657) ;  /* 0x000001e000017945 */ /* 0x000fe80003800000 */
[----:B------:R-:W-:Y:S05]  /*2f00*/  @P1 BRA `(.L_x_658) ;  /* 0x0000000000701947 */ /* 0x000fea0003800000 */
[----:B------:R-:W-:Y:S01]  /*2f10*/  IMAD R15, R14, 0x3, R11 ;  /* 0x000000030e0f7824 */ /* 0x000fe200078e020b */
        /* <DEDUP_REMOVED lines=10> */
.L_x_660:
[----:B------:R-:W-:Y:S05]  /*2fc0*/  BSYNC B2 ;  /* 0x0000000000027941 */ /* 0x000fea0003800000 */
.L_x_659:
[----:B------:R-:W-:-:S06]  /*2fd0*/  UISETP.NE.AND UP0, UPT, UR5, URZ, UPT ;  /* 0x0000003f0500728c */ /* 0x000fcc000bf05270 */
[----:B------:R-:W-:-:S13]  /*2fe0*/  PLOP3.LUT P2, PT, PT, PT, UP0, 0x80, 0x0 ;  /* 0x000000000000781c */ /* 0x000fda0003f4f008 */
[----:B------:R-:W-:Y:S05]  /*2ff0*/  @P2 BRA `(.L_x_658) ;  /* 0x0000000000342947 */ /* 0x000fea0003800000 */
[----:B------:R-:W-:-:S13]  /*3000*/  ISETP.NE.AND P5, PT, R117, RZ, PT ;  /* 0x000000ff7500720c */ /* 0x000fda0003fa5270 */
[----:B0-----:R-:W4:Y:S01]  /*3010*/  @P5 LDG.E.64 R130, desc[UR36][R12.64+0x20] ;  /* 0x000020240c825981 */ /* 0x001f22000c1e1b00 */
[----:B------:R-:W-:Y:S01]  /*3020*/  ISETP.GE.AND P3, PT, R134, R125, PT ;  /* 0x0000007d8600720c */ /* 0x000fe20003f66270 */
[----:B-----5:R-:W-:Y:S01]  /*3030*/  HFMA2.MMA R91, R91, 1, 1, R45 ;  /* 0x3c003c005b5b7835 */ /* 0x020fe2000000002d */
[----:B------:R-:W-:-:S11]  /*3040*/  HADD2 R90, R90, R44 ;  /* 0x0000002c5a5a7230 */ /* 0x000fd60000000000 */
[----:B--23--:R-:W0:Y:S01]  /*3050*/  @!P3 LDC.64 R132, c[0x0][0x248] ;  /* 0x00009200ff84bb82 */ /* 0x00ce220000000a00 */
[----:B------:R-:W-:-:S04]  /*3060*/  @!P3 IADD3 R15, P4, R122, R134, RZ ;  /* 0x000000867a0fb210 */ /* 0x000fc80007f9e0ff */
[----:B------:R-:W-:Y:S02]  /*3070*/  @!P3 LEA.HI.X.SX32 R134, R134, R126, 0x1, P4 ;  /* 0x0000007e8686b211 */ /* 0x000fe400020f0eff */
[----:B0-----:R-:W-:-:S04]  /*3080*/  @!P3 LEA R132, P4, R15, R132, 0x1 ;  /* 0x000000840f84b211 */ /* 0x001fc800078808ff */
[----:B------:R-:W-:Y:S01]  /*3090*/  @!P3 LEA.HI.X R133, R15, R133, R134, 0x1, P4 ;  /* 0x000000850f85b211 */ /* 0x000fe200020f0c86 */
[----:B----4-:R-:W-:Y:S01]  /*30a0*/  @P5 HFMA2.MMA R91, R91, R131, -RZ ;  /* 0x000000835b5b5235 */ /* 0x010fe200001000ff */
[----:B------:R-:W-:-:S06]  /*30b0*/  @P5 HMUL2 R90, R90, R130 ;  /* 0x000000825a5a5232 */ /* 0x000fcc0000000000 */
[----:B------:R0:W-:Y:S04]  /*30c0*/  @!P3 STG.E.64 desc[UR36][R132.64], R90 ;  /* 0x0000005a8400b986 */ /* 0x0001e8000c101b24 */
.L_x_658:
[----:B------:R-:W-:Y:S05]  /*30d0*/  BSYNC B1 ;  /* 0x0000000000017941 */ /* 0x000fea0003800000 */
.L_x_657:
        /* <DEDUP_REMOVED lines=13> */
.L_x_664:
[----:B------:R-:W-:Y:S05]  /*31b0*/  BSYNC B2 ;  /* 0x0000000000027941 */ /* 0x000fea0003800000 */
.L_x_663:
        /* <DEDUP_REMOVED lines=16> */
.L_x_662:
[----:B------:R-:W-:Y:S05]  /*32c0*/  BSYNC B1 ;  /* 0x0000000000017941 */ /* 0x000fea0003800000 */
.L_x_661:
        /* <DEDUP_REMOVED lines=13> */
.L_x_668:
[----:B------:R-:W-:Y:S05]  /*33a0*/  BSYNC B2 ;  /* 0x0000000000027941 */ /* 0x000fea0003800000 */
.L_x_667:
        /* <DEDUP_REMOVED lines=16> */
.L_x_666:
[----:B------:R-:W-:Y:S05]  /*34b0*/  BSYNC B1 ;  /* 0x0000000000017941 */ /* 0x000fea0003800000 */
.L_x_665:
[----:B------:R-:W-:Y:S04]  /*34c0*/  BSSY B1, `(.L_x_669) ;  /* 0x000001e000017945 */ /* 0x000fe80003800000 */
[----:B------:R-:W-:Y:S05]  /*34d0*/  @P1 BRA `(.L_x_670) ;  /* 0x0000000000701947 */ /* 0x000fea0003800000 */
[----:B------:R-:W-:Y:S01]  /*34e0*/  IMAD R15, R14, 0x6, R11 ;  /* 0x000000060e0f7824 */ /* 0x000fe200078e020b */
[----:B------:R-:W-:Y:S01]  /*34f0*/  BSSY B2, `(.L_x_671) ;  /* 0x000000a000027945 */ /* 0x000fe20003800000 */
[----:B------:R-:W-:-:S03]  /*3500*/  CS2R R96, SRZ ;  /* 0x0000000000607805 */ /* 0x000fc6000001ff00 */
[----:B------:R-:W-:-:S04]  /*3510*/  SHF.L.U32 R134, R15, 0x3, RZ ;  /* 0x000000030f867819 */ /* 0x000fc800000006ff */
[----:B------:R-:W-:-:S13]  /*3520*/  ISETP.GE.AND P2, PT, R134, R125, PT ;  /* 0x0000007d8600720c */ /* 0x000fda0003f46270 */
[----:B------:R-:W-:Y:S05]  /*3530*/  @P2 BRA `(.L_x_672) ;  /* 0x0000000000142947 */ /* 0x000fea0003800000 */
[----:B------:R-:W-:-:S04]  /*3540*/  IADD3 R15, P2, R123, R134, RZ ;  /* 0x000000867b0f7210 */ /* 0x000fc80007f5e0ff */
[----:B0-----:R-:W-:Y:S02]  /*3550*/  LEA.HI.X.SX32 R130, R134, R127, 0x1, P2 ;  /* 0x0000007f86827211 */ /* 0x001fe400010f0eff */
[----:B------:R-:W-:-:S04]  /*3560*/  LEA R96, P2, R15, UR8, 0x1 ;  /* 0x000000080f607c11 */ /* 0x000fc8000f8408ff */
[----:B------:R-:W-:-:S06]  /*3570*/  LEA.HI.X R97, R15, UR9, R130, 0x1, P2 ;  /* 0x000000090f617c11 */ /* 0x000fcc00090f0c82 */
[----:B------:R-:W5:Y:S03]  /*3580*/  LDG.E.64 R96, desc[UR36][R96.64] ;  /* 0x0000002460607981 */ /* 0x000f66000c1e1b00 */
.L_x_672:
[----:B------:R-:W-:Y:S05]  /*3590*/  BSYNC B2 ;  /* 0x0000000000027941 */ /* 0x000fea0003800000 */
.L_x_671:
        /* <DEDUP_REMOVED lines=16> */
.L_x_670:
[----:B------:R-:W-:Y:S05]  /*36a0*/  BSYNC B1 ;  /* 0x0000000000017941 */ /* 0x000fea0003800000 */
.L_x_669:
        /* <DEDUP_REMOVED lines=13> */
.L_x_676:
[----:B------:R-:W-:Y:S05]  /*3780*/  BSYNC B2 ;  /* 0x0000000000027941 */ /* 0x000fea0003800000 */
.L_x_675:
        /* <DEDUP_REMOVED lines=16> */
.L_x_674:
[----:B------:R-:W-:Y:S05]  /*3890*/  BSYNC B1 ;  /* 0x0000000000017941 */ /* 0x000fea0003800000 */
.L_x_673:
        /* <DEDUP_REMOVED lines=13> */
.L_x_680:
[----:B------:R-:W-:Y:S05]  /*3970*/  BSYNC B2 ;  /* 0x0000000000027941 */ /* 0x000fea0003800000 */
.L_x_679:
        /* <DEDUP_REMOVED lines=16> */
.L_x_678:
[----:B------:R-:W-:Y:S05]  /*3a80*/  BSYNC B1 ;  /* 0x0000000000017941 */ /* 0x000fea0003800000 */
.L_x_677:
        /* <DEDUP_REMOVED lines=13> */
.L_x_684:
[----:B------:R-:W-:Y:S05]  /*3b60*/  BSYNC B2 ;  /* 0x0000000000027941 */ /* 0x000fea0003800000 */
.L_x_683:
        /* <DEDUP_REMOVED lines=16> */
.L_x_682:
[----:B------:R-:W-:Y:S05]  /*3c70*/  BSYNC B1 ;  /* 0x0000000000017941 */ /* 0x000fea0003800000 */
.L_x_681:
        /* <DEDUP_REMOVED lines=13> */
.L_x_688:
[----:B------:R-:W-:Y:S05]  /*3d50*/  BSYNC B2 ;  /* 0x0000000000027941 */ /* 0x000fea0003800000 */
.L_x_687:
        /* <DEDUP_REMOVED lines=16> */
.L_x_686:
[----:B------:R-:W-:Y:S05]  /*3e60*/  BSYNC B1 ;  /* 0x0000000000017941 */ /* 0x000fea0003800000 */
.L_x_685:
        /* <DEDUP_REMOVED lines=13> */
.L_x_692:
[----:B------:R-:W-:Y:S05]  /*3f40*/  BSYNC B2 ;  /* 0x0000000000027941 */ /* 0x000fea0003800000 */
.L_x_691:
[----:B------:R-:W-:-:S06]  /*3f50*/  UISETP.NE.AND UP0, UPT, UR5, URZ, UPT ;  /* 0x0000003f0500728c */ /* 0x000fcc000bf05270 */
[----:B------:R-:W-:-:S13]  /*3f60*/  PLOP3.LUT P2, PT, PT, PT, UP0, 0x80, 0x0 ;  /* 0x000000000000781c */ /* 0x000fda0003f4f008 */
[----:B------:R-:W-:Y:S05]  /*3f70*/  @P2 BRA `(.L_x_690) ;  /* 0x0000000000342947 */ /* 0x000fea0003800000 */
[----:B------:R-:W-:-:S13]  /*3f80*/  ISETP.NE.AND P5, PT, R117, RZ, PT ;  /* 0x000000ff7500720c */ /* 0x000fda0003fa5270 */
[----:B0-----:R-:W2:Y:S01]  /*3f90*/  @P5 LDG.E.64 R130, desc[UR36][R12.64+0xa0] ;  /* 0x0000a0240c825981 */ /* 0x001ea2000c1e1b00 */
[----:B------:R-:W-:Y:S01]  /*3fa0*/  ISETP.GE.AND P3, PT, R134, R125, PT ;  /* 0x0000007d8600720c */ /* 0x000fe20003f66270 */
[----:B----45:R-:W-:Y:S01]  /*3fb0*/  HFMA2.MMA R107, R107, 1, 1, R29 ;  /* 0x3c003c006b6b7835 */ /* 0x030fe2000000001d */
[----:B------:R-:W-:-:S11]  /*3fc0*/  HADD2 R106, R106, R28 ;  /* 0x0000001c6a6a7230 */ /* 0x000fd60000000000 */
[----:B--23--:R-:W0:Y:S01]  /*3fd0*/  @!P3 LDC.64 R132, c[0x0][0x248] ;  /* 0x00009200ff84bb82 */ /* 0x00ce220000000a00 */
[----:B------:R-:W-:-:S04]  /*3fe0*/  @!P3 IADD3 R15, P4, R122, R134, RZ ;  /* 0x000000867a0fb210 */ /* 0x000fc80007f9e0ff */
[----:B------:R-:W-:Y:S02]  /*3ff0*/  @!P3 LEA.HI.X.SX32 R134, R134, R126, 0x1, P4 ;  /* 0x0000007e8686b211 */ /* 0x000fe400020f0eff */
[----:B0-----:R-:W-:-:S04]  /*4000*/  @!P3 LEA R132, P4, R15, R132, 0x1 ;  /* 0x000000840f84b211 */ /* 0x001fc800078808ff */
[----:B------:R-:W-:Y:S01]  /*4010*/  @!P3 LEA.HI.X R133, R15, R133, R134, 0x1, P4 ;  /* 0x000000850f85b211 */ /* 0x000fe200020f0c86 */
[----:B------:R-:W-:Y:S01]  /*4020*/  @P5 HFMA2.MMA R107, R107, R131, -RZ ;  /* 0x000000836b6b5235 */ /* 0x000fe200001000ff */
[----:B------:R-:W-:-:S06]  /*4030*/  @P5 HMUL2 R106, R106, R130 ;  /* 0x000000826a6a5232 */ /* 0x000fcc0000000000 */
[----:B------:R0:W-:Y:S04]  /*4040*/  @!P3 STG.E.64 desc[UR36][R132.64], R106 ;  /* 0x0000006a8400b986 */ /* 0x0001e8000c101b24 */
.L_x_690:
[----:B------:R-:W-:Y:S05]  /*4050*/  BSYNC B1 ;  /* 0x0000000000017941 */ /* 0x000fea0003800000 */
.L_x_689:
        /* <DEDUP_REMOVED lines=13> */
.L_x_696:
[----:B------:R-:W-:Y:S05]  /*4130*/  BSYNC B2 ;  /* 0x0000000000027941 */ /* 0x000fea0003800000 */
.L_x_695:
        /* <DEDUP_REMOVED lines=16> */
.L_x_694:
[----:B------:R-:W-:Y:S05]  /*4240*/  BSYNC B1 ;  /* 0x0000000000017941 */ /* 0x000fea0003800000 */
.L_x_693:
        /* <DEDUP_REMOVED lines=13> */
.L_x_700:
[----:B------:R-:W-:Y:S05]  /*4320*/  BSYNC B2 ;  /* 0x0000000000027941 */ /* 0x000fea0003800000 */
.L_x_699:
        /* <DEDUP_REMOVED lines=16> */
.L_x_698:
[----:B------:R-:W-:Y:S05]  /*4430*/  BSYNC B1 ;  /* 0x0000000000017941 */ /* 0x000fea0003800000 */
.L_x_697:
        /* <DEDUP_REMOVED lines=13> */
.L_x_704:
[----:B------:R-:W-:Y:S05]  /*4510*/  BSYNC B2 ;  /* 0x0000000000027941 */ /* 0x000fea0003800000 */
.L_x_703:
[----:B------:R-:W-:-:S06]  /*4520*/  UISETP.NE.AND UP0, UPT, UR5, URZ, UPT ;  /* 0x0000003f0500728c */ /* 0x000fcc000bf05270 */
[----:B------:R-:W-:-:S13]  /*4530*/  PLOP3.LUT P2, PT, PT, PT, UP0, 0x80, 0x0 ;  /* 0x000000000000781c */ /* 0x000fda0003f4f008 */
[----:B------:R-:W-:Y:S05]  /*4540*/  @P2 BRA `(.L_x_702) ;  /* 0x0000000000342947 */ /* 0x000fea0003800000 */
[----:B------:R-:W-:-:S13]  /*4550*/  ISETP.NE.AND P5, PT, R117, RZ, PT ;  /* 0x000000ff7500720c */ /* 0x000fda0003fa5270 */
[----:B0-----:R-:W4:Y:S01]  /*4560*/  @P5 LDG.E.64 R130, desc[UR36][R12.64+0xd0] ;  /* 0x0000d0240c825981 */ /* 0x001f22000c1e1b00 */
[----:B------:R-:W-:Y:S01]  /*4570*/  ISETP.GE.AND P3, PT, R134, R125, PT ;  /* 0x0000007d8600720c */ /* 0x000fe20003f66270 */
[----:B-1---5:R-:W-:Y:S01]  /*4580*/  HFMA2.MMA R113, R113, 1, 1, R7 ;  /* 0x3c003c0071717835 */ /* 0x022fe20000000007 */
        /* <DEDUP_REMOVED lines=9> */
.L_x_702:
[----:B------:R-:W-:Y:S05]  /*4620*/  BSYNC B1 ;  /* 0x0000000000017941 */ /* 0x000fea0003800000 */
.L_x_701:
[----:B------:R-:W-:Y:S01]  /*4630*/  BSSY B1, `(.L_x_705) ;  /* 0x000001e000017945 */ /* 0x000fe20003800000 */
[----:B------:R-:W-:-:S03]  /*4640*/  IMAD R11, R14, 0xf, R11 ;  /* 0x0000000f0e0b7824 */ /* 0x000fc600078e020b */
[----:B------:R-:W-:Y:S05]  /*4650*/  @P1 BRA `(.L_x_706) ;  /* 0x00000000006c1947 */ /* 0x000fea0003800000 */
[----:B0-----:R-:W-:Y:S01]  /*4660*/  IMAD.SHL.U32 R130, R11, 0x8, RZ ;  /* 0x000000080b827824 */ /* 0x001fe200078e00ff */
[----:B------:R-:W-:Y:S01]  /*4670*/  BSSY B2, `(.L_x_707) ;  /* 0x0000009000027945 */ /* 0x000fe20003800000 */
[----:B------:R-:W-:-:S03]  /*4680*/  CS2R R114, SRZ ;  /* 0x0000000000727805 */ /* 0x000fc6000001ff00 */
[----:B------:R-:W-:-:S13]  /*4690*/  ISETP.GE.AND P2, PT, R130, R125, PT ;  /* 0x0000007d8200720c */ /* 0x000fda0003f46270 */
[----:B------:R-:W-:Y:S05]  /*46a0*/  @P2 BRA `(.L_x_708) ;  /* 0x0000000000142947 */ /* 0x000fea0003800000 */
[----:B------:R-:W-:-:S04]  /*46b0*/  IADD3 R11, P2, R123, R130, RZ ;  /* 0x000000827b0b7210 */ /* 0x000fc80007f5e0ff */
[----:B------:R-:W-:Y:S02]  /*46c0*/  LEA.HI.X.SX32 R14, R130, R127, 0x1, P2 ;  /* 0x0000007f820e7211 */ /* 0x000fe400010f0eff */
[----:B------:R-:W-:-:S04]  /*46d0*/  LEA R114, P2, R11, UR8, 0x1 ;  /* 0x000000080b727c11 */ /* 0x000fc8000f8408ff */
[----:B------:R-:W-:-:S06]  /*46e0*/  LEA.HI.X R115, R11, UR9, R14, 0x1, P2 ;  /* 0x000000090b737c11 */ /* 0x000fcc00090f0c0e */
[----:B------:R-:W5:Y:S03]  /*46f0*/  LDG.E.64 R114, desc[UR36][R114.64] ;  /* 0x0000002472727981 */ /* 0x000f66000c1e1b00 */
.L_x_708:
[----:B------:R-:W-:Y:S05]  /*4700*/  BSYNC B2 ;  /* 0x0000000000027941 */ /* 0x000fea0003800000 */
.L_x_707:
        /* <DEDUP_REMOVED lines=16> */
.L_x_706:
[----:B------:R-:W-:Y:S05]  /*4810*/  BSYNC B1 ;  /* 0x0000000000017941 */ /* 0x000fea0003800000 */
.L_x_705:
[----:B-----5:R-:W-:Y:S01]  /*4820*/  HMUL2 R11, R82, R84 ;  /* 0x00000054520b7232 */ /* 0x020fe20000000000 */
[----:B------:R-:W-:Y:S01]  /*4830*/  HFMA2.MMA R12, R83, R85, -RZ ;  /* 0x00000055530c7235 */ /* 0x000fe200001000ff */
[----:B------:R-:W-:Y:S01]  /*4840*/  UMOV UR4, 0xffffffff ;  /* 0xffffffff00047882 */ /* 0x000fe20000000000 */
[----:B0-----:R-:W-:-:S03]  /*4850*/  LOP3.LUT R130, R22, 0x1, RZ, 0xc0, !PT ;  /* 0x0000000116827812 */ /* 0x001fc600078ec0ff */
        /* <DEDUP_REMOVED lines=36> */
.L_x_793:
        /* <DEDUP_REMOVED lines=8> */
[----:B--23--:R-:W2:Y:S01]  /*4b20*/  @P3 LDC R132, c[0x0][0x2d0] ;  /* 0x0000b400ff843b82 */ /* 0x00cea20000000800 */
[----:B0-----:R-:W-:-:S07]  /*4b30*/  ISETP.NE.U32.AND P1, PT, R12, RZ, PT ;  /* 0x000000ff0c00720c */ /* 0x001fce0003f25070 */
[----:B------:R-:W0:Y:S01]  /*4b40*/  @P3 LDC.64 R14, c[0x0][0x2c8] ;  /* 0x0000b200ff0e3b82 */ /* 0x000e220000000a00 */
[----:B------:R-:W-:-:S13]  /*4b50*/  ISETP.NE.AND.EX P1, PT, R13, RZ, PT, P1 ;  /* 0x000000ff0d00720c */ /* 0x000fda0003f25310 */
[----:B------:R-:W3:Y:S01]  /*4b60*/  @P1 LDC.64 R12, c[0x0][0x2d8] ;  /* 0x0000b600ff0c1b82 */ /* 0x000ee20000000a00 */
[----:B--2---:R-:W-:-:S04]  /*4b70*/  @P3 IMAD R130, R27, R132, R23 ;  /* 0x000000841b823224 */ /* 0x004fc800078e0217 */
[----:B------:R-:W-:-:S04]  /*4b80*/  @P3 VIADD R131, R130, 0xffffffff ;  /* 0xffffffff82833836 */ /* 0x000fc80000000000 */
[----:B------:R-:W-:-:S04]  /*4b90*/  @P3 IMAD R131, R131, R132, R124 ;  /* 0x0000008483833224 */ /* 0x000fc800078e027c */
[----:B0-----:R-:W-:-:S06]  /*4ba0*/  @P3 IMAD.WIDE R14, R131, 0x2, R14 ;  /* 0x00000002830e3825 */ /* 0x001fcc00078e020e */
[----:B------:R-:W2:Y:S01]  /*4bb0*/  @P3 LDG.E.U16 R14, desc[UR36][R14.64] ;  /* 0x000000240e0e3981 */ /* 0x000ea2000c1e1500 */
[----:B---3--:R-:W-:-:S06]  /*4bc0*/  @P1 IMAD.WIDE R12, R27, 0x2, R12 ;  /* 0x000000021b0c1825 */ /* 0x008fcc00078e020c */
[----:B------:R-:W3:Y:S01]  /*4bd0*/  @P1 LDG.E.U16 R12, desc[UR36][R12.64] ;  /* 0x000000240c0c1981 */ /* 0x000ee2000c1e1500 */
[C---:B------:R-:W-:Y:S02]  /*4be0*/  @P1 ISETP.GE.AND P4, PT, R124.reuse, R129, PT ;  /* 0x000000817c00120c */ /* 0x040fe40003f86270 */
        /* <DEDUP_REMOVED lines=11> */
[----:B-1----:R-:W-:-:S07]  /*4ca0*/  @!P0 FMNMX.FTZ R0, R0, R11, !PT ;  /* 0x0000000b00008209 */ /* 0x002fce0007810000 */
.L_x_711:
[----:B------:R-:W-:Y:S05]  /*4cb0*/  BSYNC B1 ;  /* 0x0000000000017941 */ /* 0x000fea0003800000 */
.L_x_710:
[----:B------:R-:W-:-:S05]  /*4cc0*/  VIADD R124, R124, 0x40 ;  /* 0x000000407c7c7836 */ /* 0x000fca0000000000 */
[----:B------:R-:W-:-:S13]  /*4cd0*/  ISETP.GE.AND P0, PT, R124, R119, PT ;  /* 0x000000777c00720c */ /* 0x000fda0003f06270 */
[----:B------:R-:W-:Y:S05]  /*4ce0*/  @!P0 BRA `(.L_x_712) ;  /* 0xffffffd800ac8947 */ /* 0x000fea000383ffff */
.L_x_644:
[----:B------:R-:W-:Y:S05]  /*4cf0*/  BSYNC B0 ;  /* 0x0000000000007941 */ /* 0x000fea0003800000 */
.L_x_643:
[----:B------:R-:W-:-:S03]  /*4d00*/  UMOV UR4, 0xffffffff ;  /* 0xffffffff00047882 */ /* 0x000fc60000000000 */
[----:B------:R-:W-:Y:S05]  /*4d10*/  BRA.DIV UR4, `(.L_x_713) ;  /* 0x0000003e04747947 */ /* 0x000fea000b800000 */
[----:B------:R-:W5:Y:S02]  /*4d20*/  SHFL.BFLY PT, R14, R0, 0x10, 0x1f ;  /* 0x0e001f00000e7f89 */ /* 0x000f6400000e0000 */
[----:B-----5:R-:W-:-:S05]  /*4d30*/  FMNMX.FTZ R13, R14, R0, !PT ;  /* 0x000000000e0d7209 */ /* 0x020fca0007810000 */
[----:B------:R-:W0:Y:S02]  /*4d40*/  SHFL.BFLY PT, R14, R13, 0x8, 0x1f ;  /* 0x0d001f000d0e7f89 */ /* 0x000e2400000e0000 */
[----:B0--3--:R-:W-:-:S05]  /*4d50*/  FMNMX.FTZ R2, R13, R14, !PT ;  /* 0x0000000e0d027209 */ /* 0x009fca0007810000 */
[----:B------:R-:W0:Y:S02]  /*4d60*/  SHFL.BFLY PT, R14, R2, 0x4, 0x1f ;  /* 0x0c801f00020e7f89 */ /* 0x000e2400000e0000 */
[----:B0-----:R-:W-:-:S05]  /*4d70*/  FMNMX.FTZ R3, R2, R14, !PT ;  /* 0x0000000e02037209 */ /* 0x001fca0007810000 */
[----:B------:R0:W3:Y:S02]  /*4d80*/  SHFL.BFLY PT, R14, R3, 0x2, 0x1f ;  /* 0x0c401f00030e7f89 */ /* 0x0000e400000e0000 */
.L_x_799:
[----:B-1----:R-:W-:Y:S01]  /*4d90*/  SHF.R.S32.HI R7, RZ, 0x1f, R22 ;  /* 0x0000001fff077819 */ /* 0x002fe20000011416 */
[----:B------:R-:W-:Y:S05]  /*4da0*/  WARPSYNC.ALL ;  /* 0x0000000000007948 */ /* 0x000fea0003800000 */
[----:B------:R-:W-:Y:S02]  /*4db0*/  LEA.HI R0, R7, R22, RZ, 0x5 ;  /* 0x0000001607007211 */ /* 0x000fe400078f28ff */
[----:B0--3--:R-:W-:Y:S02]  /*4dc0*/  FMNMX.FTZ R3, R3, R14, !PT ;  /* 0x0000000e03037209 */ /* 0x009fe40007810000 */
        /* <DEDUP_REMOVED lines=11> */
[----:B------:R-:W-:Y:S01]  /*4e80*/  IMAD.IADD R9, R22, 0x1, R10 ;  /* 0x0000000116097824 */ /* 0x000fe200078e020a */
[----:B------:R-:W-:-:S03]  /*4e90*/  HFMA2.MMA R4, -RZ, RZ, 0, 0 ;  /* 0x00000000ff047435 */ /* 0x000fc600000001ff */
[----:B------:R-:W-:Y:S01]  /*4ea0*/  ULDC UR6, c[0x0][0x284] ;  /* 0x0000a10000067ab9 */ /* 0x000fe20000000800 */
[----:B------:R-:W-:Y:S01]  /*4eb0*/  ISETP.GE.AND P1, PT, R9, R23, PT ;  /* 0x000000170900720c */ /* 0x000fe20003f26270 */
[----:B------:R-:W-:Y:S01]  /*4ec0*/  ULDC.64 UR8, c[0x0][0x2b0] ;  /* 0x0000ac0000087ab9 */ /* 0x000fe20000000a00 */
[----:B------:R-:W-:Y:S01]  /*4ed0*/  ULDC.64 UR10, c[0x0][0x2b0] ;  /* 0x0000ac00000a7ab9 */ /* 0x000fe20000000a00 */
[----:B------:R-:W-:Y:S04]  /*4ee0*/  BSSY B0, `(.L_x_714) ;  /* 0x0000078000007945 */ /* 0x000fe80003800000 */
[----:B0-----:R-:W0:Y:S01]  /*4ef0*/  @!P0 S2R R3, SR_CgaCtaId ;  /* 0x0000000000038919 */ /* 0x001e220000008800 */
[----:B------:R-:W-:-:S04]  /*4f00*/  @!P0 MOV R0, 0x400 ;  /* 0x0000040000008802 */ /* 0x000fc80000000f00 */
[----:B0-----:R-:W-:Y:S01]  /*4f10*/  @!P0 LEA R2, R3, R0, 0x18 ;  /* 0x0000000003028211 */ /* 0x001fe200078ec0ff */
[----:B------:R-:W-:-:S03]  /*4f20*/  IMAD.MOV.U32 R0, RZ, RZ, -0x800001 ;  /* 0xff7fffffff007424 */ /* 0x000fc600078e00ff */
[----:B------:R-:W-:-:S05]  /*4f30*/  @!P0 LEA R5, R5, R2, 0x2 ;  /* 0x0000000205058211 */ /* 0x000fca00078e10ff */
        /* <DEDUP_REMOVED lines=9> */
[----:B------:R-:W-:Y:S01]  /*4fd0*/  IMAD.MOV.U32 R4, RZ, RZ, RZ ;  /* 0x000000ffff047224 */ /* 0x000fe200078e00ff */
[----:B--2---:R-:W-:Y:S02]  /*4fe0*/  MOV R11, R9 ;  /* 0x00000009000b7202 */ /* 0x004fe40000000f00 */
[----:B------:R-:W-:-:S04]  /*4ff0*/  IADD3 R0, -R22, R23, R0 ;  /* 0x0000001716007210 */ /* 0x000fc80007ffe100 */
[----:B0-----:R-:W-:-:S04]  /*5000*/  LEA.HI R2, R0, 0x1, RZ, 0x19 ;  /* 0x0000000100027811 */ /* 0x001fc800078fc8ff */
        /* <DEDUP_REMOVED lines=8> */
.L_x_721:
[----:B0-----:R-:W-:Y:S01]  /*5090*/  IMAD.IADD R2, R11, 0x1, -R10 ;  /* 0x000000010b027824 */ /* 0x001fe200078e0a0a */
[----:B------:R-:W-:Y:S01]  /*50a0*/  IADD3 R5, R5, -0x1, RZ ;  /* 0xffffffff05057810 */ /* 0x000fe20007ffe0ff */
[----:B------:R-:W-:Y:S03]  /*50b0*/  BSSY B2, `(.L_x_718) ;  /* 0x0000011000027945 */ /* 0x000fe60003800000 */
[----:B------:R-:W-:Y:S02]  /*50c0*/  ISETP.NE.AND P3, PT, R5, RZ, PT ;  /* 0x000000ff0500720c */ /* 0x000fe40003f65270 */
[----:B--2---:R-:W-:Y:S01]  /*50d0*/  LEA R6, R2, UR38, 0x2 ;  /* 0x0000002602067c11 */ /* 0x004fe2000f8e10ff */
        /* <DEDUP_REMOVED lines=8> */
[----:B------:R-:W-:Y:S01]  /*5160*/  @P4 MOV R13, RZ ;  /* 0x000000ff000d4202 */ /* 0x000fe20000000f00 */
[----:B------:R-:W-:Y:S06]  /*5170*/  @P4 BRA `(.L_x_720) ;  /* 0x0000000000104947 */ /* 0x000fec0003800000 */
.L_x_719:
[----:B------:R-:W1:Y:S02]  /*5180*/  LDS R2, [R6] ;  /* 0x0000000006027984 */ /* 0x000e640000000800 */
[----:B-1----:R-:W-:-:S04]  /*5190*/  FADD.FTZ R2, -R15, R2 ;  /* 0x000000020f027221 */ /* 0x002fc80000010100 */
[----:B------:R-:W-:-:S04]  /*51a0*/  FMUL.FTZ R2, R2, 1.4426950216293334961 ;  /* 0x3fb8aa3b02027820 */ /* 0x000fc80000410000 */
[----:B------:R0:W2:Y:S03]  /*51b0*/  MUFU.EX2 R13, R2 ;  /* 0x00000002000d7308 */ /* 0x0000a60000000800 */
.L_x_720:
[----:B------:R-:W-:Y:S05]  /*51c0*/  BSYNC B2 ;  /* 0x0000000000027941 */ /* 0x000fea0003800000 */
.L_x_718:
[----:B--2---:R2:W-:Y:S01]  /*51d0*/  STS [R6], R13 ;  /* 0x0000000d06007388 */ /* 0x0045e20000000800 */
[----:B------:R-:W-:Y:S01]  /*51e0*/  FADD.FTZ R4, R13, R4 ;  /* 0x000000040d047221 */ /* 0x000fe20000010000 */
[----:B------:R-:W-:Y:S01]  /*51f0*/  VIADD R11, R11, 0x80 ;  /* 0x000000800b0b7836 */ /* 0x000fe20000000000 */
[----:B------:R-:W-:Y:S06]  /*5200*/  @P3 BRA `(.L_x_721) ;  /* 0xfffffffc00a03947 */ /* 0x000fec000383ffff */
.L_x_717:
[----:B------:R-:W-:Y:S05]  /*5210*/  BSYNC B1 ;  /* 0x0000000000017941 */ /* 0x000fea0003800000 */
.L_x_716:
[----:B------:R-:W-:-:S13]  /*5220*/  ISETP.GE.U32.AND P0, PT, R0, 0x180, PT ;  /* 0x000001800000780c */ /* 0x000fda0003f06070 */
[----:B------:R-:W-:Y:S05]  /*5230*/  @!P0 BRA `(.L_x_715) ;  /* 0x0000000400088947 */ /* 0x000fea0003800000 */
[----:B------:R-:W-:Y:S02]  /*5240*/  ULDC.64 UR4, c[0x0][0x2b0] ;  /* 0x0000ac0000047ab9 */ /* 0x000fe40000000a00 */
[----:B------:R-:W-:Y:S01]  /*5250*/  ISETP.NE.U32.AND P0, PT, RZ, UR4, PT ;  /* 0x00000004ff007c0c */ /* 0x000fe2000bf05070 */
[----:B------:R-:W-:Y:S02]  /*5260*/  ULDC UR4, c[0x0][0x284] ;  /* 0x0000a10000047ab9 */ /* 0x000fe40000000800 */
[----:B--2---:R-:W-:Y:S01]  /*5270*/  IMAD R6, R25, UR4, RZ ;  /* 0x0000000419067c24 */ /* 0x004fe2000f8e02ff */
[----:B------:R-:W-:-:S04]  /*5280*/  ISETP.NE.AND.EX P0, PT, RZ, UR5, PT, P0 ;  /* 0x00000005ff007c0c */ /* 0x000fc8000bf05300 */
[----:B------:R-:W-:-:S09]  /*5290*/  SHF.R.S32.HI R8, RZ, 0x1f, R6 ;  /* 0x0000001fff087819 */ /* 0x000fd20000011406 */
.L_x_734:
[----:B------:R-:W-:Y:S01]  /*52a0*/  SHF.R.S32.HI R3, RZ, 0x1f, R11 ;  /* 0x0000001fff037819 */ /* 0x000fe2000001140b */
[----:B------:R-:W-:Y:S01]  /*52b0*/  BSSY B1, `(.L_x_722) ;  /* 0x0000010000017945 */ /* 0x000fe20003800000 */
[C---:B0-----:R-:W-:Y:S02]  /*52c0*/  IADD3 R2, P4, P5, R11.reuse, UR10, R6 ;  /* 0x0000000a0b027c10 */ /* 0x041fe4000fd9e006 */
[----:B---3--:R-:W-:Y:S01]  /*52d0*/  IADD3 R0, -R10, R11, RZ ;  /* 0x0000000b0a007210 */ /* 0x008fe20007ffe1ff */
[----:B------:R-:W-:Y:S01]  /*52e0*/  VIADD R11, R11, 0x200 ;  /* 0x000002000b0b7836 */ /* 0x000fe20000000000 */
[----:B------:R-:W-:Y:S02]  /*52f0*/  IADD3.X R3, R3, UR11, R8, P4, P5 ;  /* 0x0000000b03037c10 */ /* 0x000fe4000a7ea408 */
[----:B--2---:R-:W-:Y:S02]  /*5300*/  LEA R13, R0, UR38, 0x2 ;  /* 0x00000026000d7c11 */ /* 0x004fe4000f8e10ff */
[----:B------:R-:W-:Y:S01]  /*5310*/  ISETP.GE.AND P3, PT, R11, R23, PT ;  /* 0x000000170b00720c */ /* 0x000fe20003f66270 */
[----:B------:R-:W-:-:S12]  /*5320*/  @!P0 BRA `(.L_x_723) ;  /* 0x0000000000108947 */ /* 0x000fd80003800000 */
[----:B------:R-:W2:Y:S02]  /*5330*/  LDG.E.U8 R0, desc[UR36][R2.64] ;  /* 0x0000002402007981 */ /* 0x000ea4000c1e1100 */
[----:B--2---:R-:W-:-:S13]  /*5340*/  ISETP.NE.AND P4, PT, R0, RZ, PT ;  /* 0x000000ff0000720c */ /* 0x004fda0003f85270 */
[----:B------:R-:W-:Y:S01]  /*5350*/  @P4 MOV R5, RZ ;  /* 0x000000ff00054202 */ /* 0x000fe20000000f00 */
[----:B------:R-:W-:Y:S06]  /*5360*/  @P4 BRA `(.L_x_724) ;  /* 0x0000000000104947 */ /* 0x000fec0003800000 */
.L_x_723:
[----:B------:R-:W1:Y:S02]  /*5370*/  LDS R0, [R13] ;  /* 0x000000000d007984 */ /* 0x000e640000000800 */
[----:B-1----:R-:W-:-:S04]  /*5380*/  FADD.FTZ R0, -R15, R0 ;  /* 0x000000000f007221 */ /* 0x002fc80000010100 */
[----:B------:R-:W-:-:S04]  /*5390*/  FMUL.FTZ R0, R0, 1.4426950216293334961 ;  /* 0x3fb8aa3b00007820 */ /* 0x000fc80000410000 */
[----:B------:R0:W2:Y:S03]  /*53a0*/  MUFU.EX2 R5, R0 ;  /* 0x0000000000057308 */ /* 0x0000a60000000800 */
.L_x_724:
[----:B------:R-:W-:Y:S05]  /*53b0*/  BSYNC B1 ;  /* 0x0000000000017941 */ /* 0x000fea0003800000 */
.L_x_722:
[----:B--2---:R2:W-:Y:S01]  /*53c0*/  STS [R13], R5 ;  /* 0x000000050d007388 */ /* 0x0045e20000000800 */
[----:B------:R-:W-:Y:S01]  /*53d0*/  BSSY B1, `(.L_x_725) ;  /* 0x000000b000017945 */ /* 0x000fe20003800000 */
[----:B------:R-:W-:-:S03]  /*53e0*/  FADD.FTZ R21, R5, R4 ;  /* 0x0000000405157221 */ /* 0x000fc60000010000 */
[----:B------:R-:W-:Y:S05]  /*53f0*/  @!P0 BRA `(.L_x_726) ;  /* 0x0000000000108947 */ /* 0x000fea0003800000 */
[----:B0-----:R-:W3:Y:S02]  /*5400*/  LDG.E.U8 R0, desc[UR36][R2.64+0x80] ;  /* 0x0000802402007981 */ /* 0x001ee4000c1e1100 */
[----:B---3--:R-:W-:-:S13]  /*5410*/  ISETP.NE.AND P4, PT, R0, RZ, PT ;  /* 0x000000ff0000720c */ /* 0x008fda0003f85270 */
[----:B------:R-:W-:Y:S01]  /*5420*/  @P4 IMAD.MOV.U32 R0, RZ, RZ, RZ ;  /* 0x000000ffff004224 */ /* 0x000fe200078e00ff */
[----:B------:R-:W-:Y:S06]  /*5430*/  @P4 BRA `(.L_x_727) ;  /* 0x0000000000104947 */ /* 0x000fec0003800000 */
.L_x_726:
[----:B0-----:R-:W1:Y:S02]  /*5440*/  LDS R0, [R13+0x200] ;  /* 0x000200000d007984 */ /* 0x001e640000000800 */
[----:B-1----:R-:W-:-:S04]  /*5450*/  FADD.FTZ R0, -R15, R0 ;  /* 0x000000000f007221 */ /* 0x002fc80000010100 */
[----:B------:R-:W-:-:S06]  /*5460*/  FMUL.FTZ R0, R0, 1.4426950216293334961 ;  /* 0x3fb8aa3b00007820 */ /* 0x000fcc0000410000 */
[----:B------:R-:W0:Y:S02]  /*5470*/  MUFU.EX2 R0, R0 ;  /* 0x0000000000007308 */ /* 0x000e240000000800 */
.L_x_727:
[----:B------:R-:W-:Y:S05]  /*5480*/  BSYNC B1 ;  /* 0x0000000000017941 */ /* 0x000fea0003800000 */
.L_x_725:
[----:B0-----:R0:W-:Y:S01]  /*5490*/  STS [R13+0x200], R0 ;  /* 0x000200000d007388 */ /* 0x0011e20000000800 */
[----:B------:R-:W-:Y:S01]  /*54a0*/  BSSY B1, `(.L_x_728) ;  /* 0x000000b000017945 */ /* 0x000fe20003800000 */
[----:B------:R-:W-:-:S03]  /*54b0*/  FADD.FTZ R21, R21, R0 ;  /* 0x0000000015157221 */ /* 0x000fc60000010000 */
[----:B------:R-:W-:Y:S05]  /*54c0*/  @!P0 BRA `(.L_x_729) ;  /* 0x0000000000108947 */ /* 0x000fea0003800000 */
[----:B0-----:R-:W3:Y:S02]  /*54d0*/  LDG.E.U8 R0, desc[UR36][R2.64+0x100] ;  /* 0x0001002402007981 */ /* 0x001ee4000c1e1100 */
[----:B---3--:R-:W-:-:S13]  /*54e0*/  ISETP.NE.AND P4, PT, R0, RZ, PT ;  /* 0x000000ff0000720c */ /* 0x008fda0003f85270 */
[----:B------:R-:W-:Y:S01]  /*54f0*/  @P4 MOV R0, RZ ;  /* 0x000000ff00004202 */ /* 0x000fe20000000f00 */
[----:B------:R-:W-:Y:S06]  /*5500*/  @P4 BRA `(.L_x_730) ;  /* 0x0000000000104947 */ /* 0x000fec0003800000 */
.L_x_729:
[----:B0-----:R-:W1:Y:S02]  /*5510*/  LDS R0, [R13+0x400] ;  /* 0x000400000d007984 */ /* 0x001e640000000800 */
[----:B-1----:R-:W-:-:S04]  /*5520*/  FADD.FTZ R0, -R15, R0 ;  /* 0x000000000f007221 */ /* 0x002fc80000010100 */
[----:B------:R-:W-:-:S06]  /*5530*/  FMUL.FTZ R0, R0, 1.4426950216293334961 ;  /* 0x3fb8aa3b00007820 */ /* 0x000fcc0000410000 */
[----:B------:R-:W0:Y:S02]  /*5540*/  MUFU.EX2 R0, R0 ;  /* 0x0000000000007308 */ /* 0x000e240000000800 */
.L_x_730:
[----:B------:R-:W-:Y:S05]  /*5550*/  BSYNC B1 ;  /* 0x0000000000017941 */ /* 0x000fea0003800000 */
.L_x_728:
[----:B0-----:R0:W-:Y:S01]  /*5560*/  STS [R13+0x400], R0 ;  /* 0x000400000d007388 */ /* 0x0011e20000000800 */
[----:B------:R-:W-:Y:S01]  /*5570*/  BSSY B1, `(.L_x_731) ;  /* 0x000000b000017945 */ /* 0x000fe20003800000 */
[----:B------:R-:W-:-:S03]  /*5580*/  FADD.FTZ R21, R21, R0 ;  /* 0x0000000015157221 */ /* 0x000fc60000010000 */
[----:B------:R-:W-:Y:S05]  /*5590*/  @!P0 BRA `(.L_x_732) ;  /* 0x0000000000108947 */ /* 0x000fea0003800000 */
[----:B------:R-:W3:Y:S02]  /*55a0*/  LDG.E.U8 R2, desc[UR36][R2.64+0x180] ;  /* 0x0001802402027981 */ /* 0x000ee4000c1e1100 */
[----:B---3--:R-:W-:-:S13]  /*55b0*/  ISETP.NE.AND P4, PT, R2, RZ, PT ;  /* 0x000000ff0200720c */ /* 0x008fda0003f85270 */
[----:B0-----:R-:W-:Y:S01]  /*55c0*/  @P4 IMAD.MOV.U32 R0, RZ, RZ, RZ ;  /* 0x000000ffff004224 */ /* 0x001fe200078e00ff */
[----:B------:R-:W-:Y:S06]  /*55d0*/  @P4 BRA `(.L_x_733) ;  /* 0x0000000000104947 */ /* 0x000fec0003800000 */
.L_x_732:
[----:B0-----:R-:W1:Y:S02]  /*55e0*/  LDS R0, [R13+0x600] ;  /* 0x000600000d007984 */ /* 0x001e640000000800 */
[----:B-1----:R-:W-:-:S04]  /*55f0*/  FADD.FTZ R0, -R15, R0 ;  /* 0x000000000f007221 */ /* 0x002fc80000010100 */
[----:B------:R-:W-:-:S06]  /*5600*/  FMUL.FTZ R0, R0, 1.4426950216293334961 ;  /* 0x3fb8aa3b00007820 */ /* 0x000fcc0000410000 */
[----:B------:R-:W0:Y:S02]  /*5610*/  MUFU.EX2 R0, R0 ;  /* 0x0000000000007308 */ /* 0x000e240000000800 */
.L_x_733:
[----:B------:R-:W-:Y:S05]  /*5620*/  BSYNC B1 ;  /* 0x0000000000017941 */ /* 0x000fea0003800000 */
.L_x_731:
[----:B0-----:R3:W-:Y:S01]  /*5630*/  STS [R13+0x600], R0 ;  /* 0x000600000d007388 */ /* 0x0017e20000000800 */
[----:B------:R-:W-:Y:S01]  /*5640*/  FADD.FTZ R4, R21, R0 ;  /* 0x0000000015047221 */ /* 0x000fe20000010000 */
[----:B------:R-:W-:Y:S06]  /*5650*/  @!P3 BRA `(.L_x_734) ;  /* 0xfffffffc0010b947 */ /* 0x000fec000383ffff */
.L_x_715:
[----:B------:R-:W-:Y:S05]  /*5660*/  BSYNC B0 ;  /* 0x0000000000007941 */ /* 0x000fea0003800000 */
.L_x_714:
[----:B------:R-:W5:Y:S01]  /*5670*/  SHFL.BFLY PT, R3, R4, 0x10, 0x1f ;  /* 0x0e001f0004037f89 */ /* 0x000f6200000e0000 */
[----:B--2---:R-:W-:Y:S01]  /*5680*/  LOP3.LUT P0, R6, R22, 0x1f, RZ, 0xc0, !PT ;  /* 0x0000001f16067812 */ /* 0x004fe2000780c0ff */
[----:B------:R-:W-:-:S03]  /*5690*/  ULDC.U8 UR4, c[0x0][0x31c] ;  /* 0x0000c70000047ab9 */ /* 0x000fc60000000000 */
[----:B------:R-:W-:-:S09]  /*56a0*/  ISETP.GT.U32.AND P3, PT, R6, 0x3, PT ;  /* 0x000000030600780c */ /* 0x000fd20003f64070 */
[----:B---3--:R-:W2:Y:S04]  /*56b0*/  @!P0 S2R R13, SR_CgaCtaId ;  /* 0x00000000000d8919 */ /* 0x008ea80000008800 */
[----:B-1----:R-:W1:Y:S01]  /*56c0*/  @!P3 S2R R15, SR_CgaCtaId ;  /* 0x00000000000fb919 */ /* 0x002e620000008800 */
[----:B-----5:R-:W-:Y:S01]  /*56d0*/  FADD.FTZ R3, R3, R4 ;  /* 0x0000000403037221 */ /* 0x020fe20000010000 */
[----:B------:R-:W-:-:S04]  /*56e0*/  @!P0 MOV R4, 0x400 ;  /* 0x0000040000048802 */ /* 0x000fc80000000f00 */
[----:B------:R-:W3:Y:S02]  /*56f0*/  SHFL.BFLY PT, R0, R3, 0x8, 0x1f ;  /* 0x0d001f0003007f89 */ /* 0x000ee400000e0000 */
[----:B---3--:R-:W-:Y:S01]  /*5700*/  FADD.FTZ R0, R3, R0 ;  /* 0x0000000003007221 */ /* 0x008fe20000010000 */
[----:B------:R-:W-:-:S04]  /*5710*/  @!P0 SHF.R.U32.HI R3, RZ, 0x3, R22 ;  /* 0x00000003ff038819 */ /* 0x000fc80000011616 */
[----:B------:R-:W3:Y:S01]  /*5720*/  SHFL.BFLY PT, R5, R0, 0x4, 0x1f ;  /* 0x0c801f0000057f89 */ /* 0x000ee200000e0000 */
[----:B------:R-:W-:Y:S01]  /*5730*/  @!P0 LOP3.LUT R3, R3, 0x1ffffffc, RZ, 0xc0, !PT ;  /* 0x1ffffffc03038812 */ /* 0x000fe200078ec0ff */
[----:B---3--:R-:W-:Y:S01]  /*5740*/  FADD.FTZ R5, R0, R5 ;  /* 0x0000000500057221 */ /* 0x008fe20000010000 */
[----:B--2---:R-:W-:Y:S02]  /*5750*/  @!P0 LEA R0, R13, R4, 0x18 ;  /* 0x000000040d008211 */ /* 0x004fe400078ec0ff */
[----:B------:R-:W-:Y:S02]  /*5760*/  @!P3 MOV R4, 0x400 ;  /* 0x000004000004b802 */ /* 0x000fe40000000f00 */
[----:B0-----:R-:W0:Y:S01]  /*5770*/  SHFL.BFLY PT, R2, R5, 0x2, 0x1f ;  /* 0x0c401f0005027f89 */ /* 0x001e2200000e0000 */
[----:B------:R-:W-:Y:S02]  /*5780*/  @!P0 IADD3 R0, R0, R3, RZ ;  /* 0x0000000300008210 */ /* 0x000fe40007ffe0ff */
[----:B-1----:R-:W-:-:S05]  /*5790*/  @!P3 LEA R15, R15, R4, 0x18 ;  /* 0x000000040f0fb211 */ /* 0x002fca00078ec0ff */
        /* <DEDUP_REMOVED lines=23> */
.L_x_735:
[----:B------:R-:W-:Y:S01]  /*5910*/  ULDC.64 UR6, c[0x0][0x310] ;  /* 0x0000c40000067ab9 */ /* 0x000fe20000000a00 */
[----:B------:R-:W-:Y:S01]  /*5920*/  ULDC.64 UR8, c[0x0][0x310] ;  /* 0x0000c40000087ab9 */ /* 0x000fe20000000a00 */
[----:B------:R-:W-:Y:S04]  /*5930*/  BSSY B0, `(.L_x_736) ;  /* 0x0000045000007945 */ /* 0x000fe80003800000 */
[----:B------:R-:W-:Y:S05]  /*5940*/  @P1 BRA `(.L_x_737) ;  /* 0x00000004000c1947 */ /* 0x000fea0003800000 */
[----:B------:R-:W-:Y:S01]  /*5950*/  LOP3.LUT R0, RZ, R10, RZ, 0x33, !PT ;  /* 0x0000000aff007212 */ /* 0x000fe200078e33ff */
[----:B------:R-:W-:Y:S03]  /*5960*/  BSSY B1, `(.L_x_738) ;  /* 0x0000016000017945 */ /* 0x000fe60003800000 */
[----:B0-----:R-:W-:-:S04]  /*5970*/  IADD3 R8, -R22, R23, R0 ;  /* 0x0000001716087210 */ /* 0x001fc80007ffe100 */
[----:B------:R-:W-:-:S04]  /*5980*/  LEA.HI R0, R8, 0x1, RZ, 0x19 ;  /* 0x0000000108007811 */ /* 0x000fc800078fc8ff */
[----:B------:R-:W-:-:S13]  /*5990*/  LOP3.LUT P1, R0, R0, 0x3, RZ, 0xc0, !PT ;  /* 0x0000000300007812 */ /* 0x000fda000782c0ff */
[----:B------:R-:W-:Y:S05]  /*59a0*/  @!P1 BRA `(.L_x_739) ;  /* 0x0000000000449947 */ /* 0x000fea0003800000 */
.L_x_741:
[----:B01----:R-:W-:Y:S02]  /*59b0*/  IADD3 R5, R9, -R10, RZ ;  /* 0x8000000a09057210 */ /* 0x003fe40007ffe0ff */
[----:B------:R-:W-:Y:S02]  /*59c0*/  IADD3 R0, R0, -0x1, RZ ;  /* 0xffffffff00007810 */ /* 0x000fe40007ffe0ff */
[C---:B------:R-:W-:Y:S01]  /*59d0*/  LEA R4, R5.reuse, UR38, 0x2 ;  /* 0x0000002605047c11 */ /* 0x040fe2000f8e10ff */
[----:B------:R-:W-:Y:S01]  /*59e0*/  IMAD R5, R5, 0x2, R16 ;  /* 0x0000000205057824 */ /* 0x000fe200078e0210 */
[----:B------:R-:W-:-:S04]  /*59f0*/  ISETP.NE.AND P3, PT, R0, RZ, PT ;  /* 0x000000ff0000720c */ /* 0x000fc80003f65270 */
        /* <DEDUP_REMOVED lines=10> */
.L_x_740:
[----:B------:R-:W-:Y:S01]  /*5aa0*/  VIADD R9, R9, 0x80 ;  /* 0x0000008009097836 */ /* 0x000fe20000000000 */
[----:B------:R-:W-:Y:S06]  /*5ab0*/  @P3 BRA `(.L_x_741) ;  /* 0xfffffffc00bc3947 */ /* 0x000fec000383ffff */
.L_x_739:
[----:B------:R-:W-:Y:S05]  /*5ac0*/  BSYNC B1 ;  /* 0x0000000000017941 */ /* 0x000fea0003800000 */
.L_x_738:
[----:B------:R-:W-:-:S13]  /*5ad0*/  ISETP.GE.U32.AND P0, PT, R8, 0x180, PT ;  /* 0x000001800800780c */ /* 0x000fda0003f06070 */
[----:B------:R-:W-:Y:S05]  /*5ae0*/  @!P0 BRA `(.L_x_737) ;  /* 0x0000000000a48947 */ /* 0x000fea0003800000 */
[----:B01----:R-:W-:Y:S01]  /*5af0*/  LEA R5, R9, R17, 0x1 ;  /* 0x0000001109057211 */ /* 0x003fe200078e08ff */
[----:B------:R-:W-:Y:S01]  /*5b00*/  IMAD.SHL.U32 R0, R10, 0x4, RZ ;  /* 0x000000040a007824 */ /* 0x000fe200078e00ff */
[----:B------:R-:W-:-:S03]  /*5b10*/  ISETP.NE.AND P1, PT, RZ, UR4, PT ;  /* 0x00000004ff007c0c */ /* 0x000fc6000bf25270 */
[----:B------:R-:W-:Y:S01]  /*5b20*/  IMAD R5, R10, -0x2, R5 ;  /* 0xfffffffe0a057824 */ /* 0x000fe200078e0205 */
[----:B------:R-:W-:-:S03]  /*5b30*/  LEA R0, R9, -R0, 0x2 ;  /* 0x8000000009007211 */ /* 0x000fc600078e10ff */
[----:B------:R-:W-:Y:S01]  /*5b40*/  VIADD R6, R5, UR38 ;  /* 0x0000002605067c36 */ /* 0x000fe20008000000 */
[----:B------:R-:W-:-:S07]  /*5b50*/  IADD3 R0, R0, UR38, RZ ;  /* 0x0000002600007c10 */ /* 0x000fce000fffe0ff */
.L_x_742:
[----:B------:R-:W0:Y:S01]  /*5b60*/  LDS R4, [R0] ;  /* 0x0000000000047984 */ /* 0x000e220000000800 */
[----:B------:R-:W-:-:S04]  /*5b70*/  IADD3 R8, P0, R9, R2, RZ ;  /* 0x0000000209087210 */ /* 0x000fc80007f1e0ff */
[C---:B------:R-:W-:Y:S01]  /*5b80*/  LEA.HI.X.SX32 R11, R9.reuse, R3, 0x1, P0 ;  /* 0x00000003090b7211 */ /* 0x040fe200000f0eff */
[----:B------:R-:W-:Y:S02]  /*5b90*/  VIADD R9, R9, 0x200 ;  /* 0x0000020009097836 */ /* 0x000fe40000000000 */
        /* <DEDUP_REMOVED lines=15> */
[----:B------:R0:W4:Y:S02]  /*5c90*/  LDS R5, [R0+0x600] ;  /* 0x0006000000057984 */ /* 0x0001240000000800 */
[----:B0-----:R-:W-:Y:S02]  /*5ca0*/  VIADD R0, R0, 0x800 ;  /* 0x0000080000007836 */ /* 0x001fe40000000000 */
[----:B----4-:R-:W-:Y:S01]  /*5cb0*/  FMUL.FTZ R29, R5, R13 ;  /* 0x0000000d051d7220 */ /* 0x010fe20000410000 */
[----:B------:R-:W-:Y:S02]  /*5cc0*/  LEA.HI.X R5, R8, UR9, R11, 0x2, P0 ;  /* 0x0000000908057c11 */ /* 0x000fe400080f140b */
[----:B------:R-:W-:-:S02]  /*5cd0*/  ISETP.GE.AND P0, PT, R9, R23, PT ;  /* 0x000000170900720c */ /* 0x000fc40003f06270 */
[----:B------:R-:W-:Y:S01]  /*5ce0*/  F2FP.F16.F32.PACK_AB R8, RZ, R29 ;  /* 0x0000001dff08723e */ /* 0x000fe200000000ff */
[----:B------:R-:W-:Y:S03]  /*5cf0*/  @P1 STG.E desc[UR36][R4.64], R15 ;  /* 0x0000000f04001986 */ /* 0x000fe6000c101924 */
[----:B------:R-:W-:Y:S01]  /*5d00*/  PRMT R11, R8, 0x7610, R11 ;  /* 0x00007610080b7816 */ /* 0x000fe2000000000b */
[----:B------:R-:W-:Y:S01]  /*5d10*/  @P1 STG.E desc[UR36][R4.64+0x200], R21 ;  /* 0x0002001504001986 */ /* 0x000fe2000c101924 */
[----:B------:R-:W-:-:S03]  /*5d20*/  IADD3 R8, R6, 0x400, RZ ;  /* 0x0000040006087810 */ /* 0x000fc60007ffe0ff */
[----:B------:R-:W-:Y:S04]  /*5d30*/  @P1 STG.E desc[UR36][R4.64+0x400], R27 ;  /* 0x0004001b04001986 */ /* 0x000fe8000c101924 */
[----:B------:R-:W-:Y:S04]  /*5d40*/  @P1 STG.E desc[UR36][R4.64+0x600], R29 ;  /* 0x0006001d04001986 */ /* 0x000fe8000c101924 */
[----:B------:R0:W-:Y:S02]  /*5d50*/  STS.U16 [R6+0x300], R11 ;  /* 0x0003000b06007388 */ /* 0x0001e40000000400 */
[----:B0-----:R-:W-:Y:S01]  /*5d60*/  MOV R6, R8 ;  /* 0x0000000800067202 */ /* 0x001fe20000000f00 */
[----:B------:R-:W-:Y:S06]  /*5d70*/  @!P0 BRA `(.L_x_742) ;  /* 0xfffffffc00788947 */ /* 0x000fec000383ffff */
.L_x_737:
[----:B------:R-:W-:Y:S05]  /*5d80*/  BSYNC B0 ;  /* 0x0000000000007941 */ /* 0x000fea0003800000 */
.L_x_736:
[----:B------:R-:W2:Y:S01]  /*5d90*/  S2R R27, SR_CTAID.X ;  /* 0x00000000001b7919 */ /* 0x000ea20000002500 */
[----:B0-----:R-:W2:Y:S01]  /*5da0*/  LDC R6, c[0x0][0x288] ;  /* 0x0000a200ff067b82 */ /* 0x001ea20000000800 */
[----:B------:R-:W-:Y:S01]  /*5db0*/  LEA.HI R7, R7, R22, RZ, 0x4 ;  /* 0x0000001607077211 */ /* 0x000fe200078f20ff */
[----:B------:R-:W-:Y:S01]  /*5dc0*/  UMOV UR4, 0x400 ;  /* 0x0000040000047882 */ /* 0x000fe20000000000 */
[----:B------:R-:W-:Y:S01]  /*5dd0*/  SHF.R.S32.HI R0, RZ, 0x1f, R19 ;  /* 0x0000001fff007819 */ /* 0x000fe20000011413 */
[----:B------:R-:W-:Y:S01]  /*5de0*/  UIADD3 UR4, UR4, 0x120, URZ ;  /* 0x0000012004047890 */ /* 0x000fe2000fffe03f */
[----:B------:R-:W-:Y:S01]  /*5df0*/  LOP3.LUT R3, R7, 0xfffffff0, RZ, 0xc0, !PT ;  /* 0xfffffff007037812 */ /* 0x000fe200078ec0ff */
[----:B------:R-:W-:Y:S01]  /*5e00*/  ULDC UR6, c[0x0][0x284] ;  /* 0x0000a10000067ab9 */ /* 0x000fe20000000800 */
[----:B------:R-:W-:Y:S01]  /*5e10*/  LEA.HI R0, R0, R19, RZ, 0x3 ;  /* 0x0000001300007211 */ /* 0x000fe200078f18ff */
[----:B------:R-:W0:Y:S01]  /*5e20*/  S2UR UR5, SR_CgaCtaId ;  /* 0x00000000000579c3 */ /* 0x000e220000008800 */
[----:B------:R-:W-:Y:S01]  /*5e30*/  SHF.R.S32.HI R37, RZ, 0x4, R7 ;  /* 0x00000004ff257819 */ /* 0x000fe20000011407 */
[----:B------:R-:W-:Y:S01]  /*5e40*/  IMAD.IADD R36, R22, 0x1, -R3 ;  /* 0x0000000116247824 */ /* 0x000fe200078e0a03 */
[----:B------:R-:W-:Y:S01]  /*5e50*/  LOP3.LUT R0, R0, 0xfffffff8, RZ, 0xc0, !PT ;  /* 0xfffffff800007812 */ /* 0x000fe200078ec0ff */
[----:B------:R-:W-:Y:S01]  /*5e60*/  BSSY B0, `(.L_x_743) ;  /* 0x000001c000007945 */ /* 0x000fe20003800000 */
[----:B------:R-:W-:Y:S01]  /*5e70*/  CS2R R30, SRZ ;  /* 0x00000000001e7805 */ /* 0x000fe2000001ff00 */
[----:B------:R-:W-:Y:S01]  /*5e80*/  IMAD.SHL.U32 R2, R36, 0x8, RZ ;  /* 0x0000000824027824 */ /* 0x000fe200078e00ff */
[----:B------:R-:W-:-:S02]  /*5e90*/  IADD3 R0, R19, -R0, RZ ;  /* 0x8000000013007210 */ /* 0x000fc40007ffe0ff */
[----:B----4-:R-:W-:Y:S02]  /*5ea0*/  CS2R R28, SRZ ;  /* 0x00000000001c7805 */ /* 0x010fe4000001ff00 */
[----:B------:R-:W-:Y:S01]  /*5eb0*/  ISETP.GT.OR P1, PT, R36, 0xd, P2 ;  /* 0x0000000d2400780c */ /* 0x000fe20001724670 */
[----:B------:R-:W-:Y:S01]  /*5ec0*/  IMAD R118, R118, UR6, R2 ;  /* 0x0000000676767c24 */ /* 0x000fe2000f8e0202 */
[CC--:B------:R-:W-:Y:S02]  /*5ed0*/  ISETP.NE.AND P0, PT, R37.reuse, R0.reuse, PT ;  /* 0x000000002500720c */ /* 0x0c0fe40003f05270 */
[----:B------:R-:W-:Y:S02]  /*5ee0*/  ISETP.NE.OR P3, PT, R37, R0, P1 ;  /* 0x000000002500720c */ /* 0x000fe40000f65670 */
[----:B------:R-:W-:Y:S02]  /*5ef0*/  ISETP.GT.AND P1, PT, R36, 0xd, PT ;  /* 0x0000000d2400780c */ /* 0x000fe40003f24270 */
[----:B------:R-:W-:Y:S01]  /*5f00*/  SHF.R.S32.HI R40, RZ, 0x1f, R118 ;  /* 0x0000001fff287819 */ /* 0x000fe20000011476 */
[----:B--2---:R-:W-:Y:S01]  /*5f10*/  IMAD R25, R25, R6, R27 ;  /* 0x0000000619197224 */ /* 0x004fe200078e021b */
[----:B0-----:R-:W-:-:S03]  /*5f20*/  ULEA UR4, UR5, UR4, 0x18 ;  /* 0x0000000405047291 */ /* 0x001fc6000f8ec03f */
[----:B------:R-:W-:-:S03]  /*5f30*/  IMAD R3, R25, 0x70, RZ ;  /* 0x0000007019037824 */ /* 0x000fc600078e02ff */
[----:B------:R-:W-:Y:S01]  /*5f40*/  LEA R41, R36, UR4, 0x4 ;  /* 0x0000000424297c11 */ /* 0x000fe2000f8e20ff */
[----:B------:R-:W-:-:S05]  /*5f50*/  IMAD R8, R3, UR6, R2 ;  /* 0x0000000603087c24 */ /* 0x000fca000f8e0202 */
        /* <DEDUP_REMOVED lines=11> */
.L_x_745:
[----:B-----5:R0:W-:Y:S02]  /*6010*/  STS.128 [R41], R28 ;  /* 0x0000001c29007388 */ /* 0x0201e40000000c00 */
.L_x_744:
[----:B------:R-:W-:Y:S05]  /*6020*/  BSYNC B0 ;  /* 0x0000000000007941 */ /* 0x000fea0003800000 */
.L_x_743:
[----:B------:R-:W-:Y:S01]  /*6030*/  BAR.SYNC.DEFER_BLOCKING 0x0 ;  /* 0x0000000000007b1d */ /* 0x000fe20000010000 */
[----:B------:R-:W-:Y:S01]  /*6040*/  HFMA2.MMA R9, -RZ, RZ, 0, 0 ;  /* 0x00000000ff097435 */ /* 0x000fe200000001ff */
[----:B------:R-:W-:Y:S01]  /*6050*/  IMAD.MOV.U32 R0, RZ, RZ, RZ ;  /* 0x000000ffff007224 */ /* 0x000fe200078e00ff */
[----:B------:R-:W-:Y:S01]  /*6060*/  HFMA2.MMA R43, -RZ, RZ, 0, 0 ;  /* 0x00000000ff2b7435 */ /* 0x000fe200000001ff */
[----:B-1----:R-:W-:Y:S01]  /*6070*/  MOV R11, RZ ;  /* 0x000000ff000b7202 */ /* 0x002fe20000000f00 */
[----:B------:R-:W-:Y:S01]  /*6080*/  IMAD.MOV.U32 R48, RZ, RZ, RZ ;  /* 0x000000ffff307224 */ /* 0x000fe200078e00ff */
[----:B------:R-:W-:Y:S01]  /*6090*/  BSSY B0, `(.L_x_746) ;  /* 0x0000193000007945 */ /* 0x000fe20003800000 */
[----:B------:R-:W-:Y:S01]  /*60a0*/  IMAD.MOV.U32 R46, RZ, RZ, RZ ;  /* 0x000000ffff2e7224 */ /* 0x000fe200078e00ff */
[----:B------:R-:W-:Y:S01]  /*60b0*/  MOV R3, RZ ;  /* 0x000000ff00037202 */ /* 0x000fe20000000f00 */
[----:B------:R-:W-:Y:S01]  /*60c0*/  IMAD.MOV.U32 R44, RZ, RZ, RZ ;  /* 0x000000ffff2c7224 */ /* 0x000fe200078e00ff */
[----:B------:R-:W-:Y:S06]  /*60d0*/  @P1 BRA `(.L_x_747) ;  /* 0x0000001800381947 */ /* 0x000fec0003800000 */
[----:B------:R-:W-:Y:S01]  /*60e0*/  IMAD.IADD R42, R37, 0x1, R10 ;  /* 0x00000001252a7824 */ /* 0x000fe200078e020a */
[----:B------:R-:W-:Y:S01]  /*60f0*/  VIMNMX R47, R19, UR6, PT ;  /* 0x00000006132f7c48 */ /* 0x000fe2000bfe0100 */
[----:B------:R-:W-:Y:S01]  /*6100*/  ULDC.64 UR4, c[0x0][0x250] ;  /* 0x0000940000047ab9 */ /* 0x000fe20000000a00 */
[----:B------:R-:W-:Y:S01]  /*6110*/  BSSY B1, `(.L_x_748) ;  /* 0x000009f000017945 */ /* 0x000fe20003800000 */
[----:B------:R-:W-:Y:S01]  /*6120*/  IMAD R5, R42, 0x70, RZ ;  /* 0x000000702a057824 */ /* 0x000fe200078e02ff */
[----:B------:R-:W-:Y:S01]  /*6130*/  MOV R50, UR4 ;  /* 0x0000000400327c02 */ /* 0x000fe20008000f00 */
[----:B------:R-:W-:Y:S02]  /*6140*/  IMAD.U32 R51, RZ, RZ, UR5 ;  /* 0x00000005ff337e24 */ /* 0x000fe4000f8e00ff */
[----:B------:R-:W-:Y:S01]  /*6150*/  IMAD R45, R37, 0x2, R16 ;  /* 0x00000002252d7824 */ /* 0x000fe200078e0210 */
[----:B------:R-:W-:Y:S02]  /*6160*/  SHF.R.S32.HI R13, RZ, 0x1f, R5 ;  /* 0x0000001fff0d7819 */ /* 0x000fe40000011405 */
[----:B------:R-:W-:-:S04]  /*6170*/  IADD3 R0, P3, R8, R5, RZ ;  /* 0x0000000508007210 */ /* 0x000fc80007f7e0ff */
[----:B------:R-:W-:Y:S02]  /*6180*/  IADD3.X R4, R26, R13, RZ, P3, !PT ;  /* 0x0000000d1a047210 */ /* 0x000fe40001ffe4ff */
[----:B------:R-:W-:Y:S02]  /*6190*/  ISETP.GE.AND P3, PT, R42, R47, PT ;  /* 0x0000002f2a00720c */ /* 0x000fe40003f66270 */
[----:B------:R-:W-:-:S04]  /*61a0*/  LEA R20, P4, R0, R50, 0x1 ;  /* 0x0000003200147211 */ /* 0x000fc800078808ff */
[----:B------:R-:W-:Y:S02]  /*61b0*/  LEA.HI.X R21, R0, R51, R4, 0x1, P4 ;  /* 0x0000003300157211 */ /* 0x000fe400020f0c04 */
[----:B------:R-:W-:-:S05]  /*61c0*/  MOV R0, RZ ;  /* 0x000000ff00007202 */ /* 0x000fca0000000f00 */
[----:B------:R-:W-:Y:S05]  /*61d0*/  @P3 BRA `(.L_x_749) ;  /* 0x0000000800483947 */ /* 0x000fea0003800000 */
[----:B------:R-:W-:Y:S01]  /*61e0*/  ULOP3.LUT UR4, URZ, UR6, URZ, 0x33, !UPT ;  /* 0x000000063f047292 */ /* 0x000fe2000f8e333f */
[----:B------:R-:W-:Y:S01]  /*61f0*/  IMAD.MOV R7, RZ, RZ, -R23 ;  /* 0x000000ffff077224 */ /* 0x000fe200078e0a17 */
[----:B------:R-:W1:Y:S01]  /*6200*/  LDC.64 R38, c[0x0][0x2e8] ;  /* 0x0000ba00ff267b82 */ /* 0x000e620000000a00 */
[----:B------:R-:W-:Y:S01]  /*6210*/  IADD3 R0, -R10, -0x2, -R37 ;  /* 0xfffffffe0a007810 */ /* 0x000fe20007ffe925 */
[----:B------:R-:W-:Y:S01]  /*6220*/  IMAD R3, R24, R6, R27 ;  /* 0x0000000618037224 */ /* 0x000fe200078e021b */
[----:B------:R-:W-:Y:S01]  /*6230*/  BSSY B2, `(.L_x_750) ;  /* 0x0000038000027945 */ /* 0x000fe20003800000 */
[----:B------:R-:W-:Y:S01]  /*6240*/  VIMNMX R7, R7, UR4, !PT ;  /* 0x0000000407077c48 */ /* 0x000fe2000ffe0100 */
[----:B------:R-:W-:Y:S01]  /*6250*/  HFMA2.MMA R11, -RZ, RZ, 0, 0 ;  /* 0x00000000ff0b7435 */ /* 0x000fe200000001ff */
[----:B------:R-:W-:Y:S01]  /*6260*/  IMAD R3, R3, 0x70, R2 ;  /* 0x0000007003037824 */ /* 0x000fe200078e0202 */
[----:B------:R-:W-:Y:S01]  /*6270*/  MOV R49, R42 ;  /* 0x0000002a00317202 */ /* 0x000fe20000000f00 */
[----:B------:R-:W-:Y:S01]  /*6280*/  IMAD.MOV.U32 R43, RZ, RZ, RZ ;  /* 0x000000ffff2b7224 */ /* 0x000fe200078e00ff */
[----:B------:R-:W-:Y:S01]  /*6290*/  IADD3 R6, R0, -R7, RZ ;  /* 0x8000000700067210 */ /* 0x000fe20007ffe0ff */
[----:B------:R-:W-:Y:S01]  /*62a0*/  IMAD.MOV.U32 R44, RZ, RZ, RZ ;  /* 0x000000ffff2c7224 */ /* 0x000fe200078e00ff */
[----:B------:R-:W-:Y:S01]  /*62b0*/  MOV R9, RZ ;  /* 0x000000ff00097202 */ /* 0x000fe20000000f00 */
[----:B------:R-:W-:Y:S01]  /*62c0*/  IMAD.MOV.U32 R46, RZ, RZ, RZ ;  /* 0x000000ffff2e7224 */ /* 0x000fe200078e00ff */
[----:B------:R-:W-:Y:S01]  /*62d0*/  LOP3.LUT P3, RZ, R6, 0x8, RZ, 0xc0, !PT ;  /* 0x0000000806ff7812 */ /* 0x000fe2000786c0ff */
[----:B------:R-:W-:-:S02]  /*62e0*/  IMAD.MOV.U32 R48, RZ, RZ, RZ ;  /* 0x000000ffff307224 */ /* 0x000fc400078e00ff */
[----:B------:R-:W-:Y:S02]  /*62f0*/  IMAD.MOV.U32 R0, RZ, RZ, RZ ;  /* 0x000000ffff007224 */ /* 0x000fe400078e00ff */
[----:B-1----:R-:W-:Y:S01]  /*6300*/  IMAD.WIDE R38, R3, 0x2, R38 ;  /* 0x0000000203267825 */ /* 0x002fe200078e0226 */
[----:B------:R-:W-:-:S07]  /*6310*/  HFMA2.MMA R3, -RZ, RZ, 0, 0 ;  /* 0x00000000ff037435 */ /* 0x000fce00000001ff */
        /* <DEDUP_REMOVED lines=24> */
.L_x_752:
[----:B-----5:R-:W-:Y:S02]  /*64a0*/  HADD2.F32 R3, -RZ, R12.H1_H1 ;  /* 0x3000000cff037230 */ /* 0x020fe40000004100 */
[--C-:B------:R-:W-:Y:S02]  /*64b0*/  HADD2.F32 R5, -RZ, R13.reuse.H0_H0 ;  /* 0x2000000dff057230 */ /* 0x100fe40000004100 */
[----:B------:R-:W-:Y:S02]  /*64c0*/  HADD2.F32 R7, -RZ, R13.H1_H1 ;  /* 0x3000000dff077230 */ /* 0x000fe40000004100 */
[C---:B------:R-:W-:Y:S01]  /*64d0*/  FFMA.FTZ R44, R0.reuse, R3, RZ ;  /* 0x00000003002c7223 */ /* 0x040fe200000100ff */
[----:B------:R-:W-:Y:S02]  /*64e0*/  HADD2.F32 R11, -RZ, R14.H1_H1 ;  /* 0x3000000eff0b7230 */ /* 0x000fe40000004100 */
[----:B------:R-:W-:Y:S01]  /*64f0*/  FFMA.FTZ R3, R0, R5, RZ ;  /* 0x0000000500037223 */ /* 0x000fe200000100ff */
[----:B------:R-:W-:-:S02]  /*6500*/  HADD2.F32 R43, -RZ, R12.H0_H0 ;  /* 0x2000000cff2b7230 */ /* 0x000fc40000004100 */
[C---:B------:R-:W-:Y:S01]  /*6510*/  FFMA.FTZ R46, R0.reuse, R7, RZ ;  /* 0x00000007002e7223 */ /* 0x040fe200000100ff */
[----:B------:R-:W-:Y:S02]  /*6520*/  HADD2.F32 R9, -RZ, R14.H0_H0 ;  /* 0x2000000eff097230 */ /* 0x000fe40000004100 */
[C---:B------:R-:W-:Y:S01]  /*6530*/  FFMA.FTZ R48, R0.reuse, R11, RZ ;  /* 0x0000000b00307223 */ /* 0x040fe200000100ff */
[--C-:B-1----:R-:W-:Y:S02]  /*6540*/  HADD2.F32 R13, -RZ, R15.reuse.H0_H0 ;  /* 0x2000000fff0d7230 */ /* 0x102fe40000004100 */
[C---:B------:R-:W-:Y:S01]  /*6550*/  FFMA.FTZ R43, R0.reuse, R43, RZ ;  /* 0x0000002b002b7223 */ /* 0x040fe200000100ff */
[----:B------:R-:W-:Y:S02]  /*6560*/  HADD2.F32 R15, -RZ, R15.H1_H1 ;  /* 0x3000000fff0f7230 */ /* 0x000fe40000004100 */
[----:B------:R-:W-:Y:S01]  /*6570*/  FFMA.FTZ R9, R0, R9, RZ ;  /* 0x0000000900097223 */ /* 0x000fe200000100ff */
[----:B------:R-:W-:-:S02]  /*6580*/  VIADD R49, R42, 0x8 ;  /* 0x000000082a317836 */ /* 0x000fc40000000000 */
[C---:B------:R-:W-:Y:S01]  /*6590*/  FFMA.FTZ R11, R0.reuse, R13, RZ ;  /* 0x0000000d000b7223 */ /* 0x040fe200000100ff */
[----:B------:R-:W-:-:S07]  /*65a0*/  FFMA.FTZ R0, R0, R15, RZ ;  /* 0x0000000f00007223 */ /* 0x000fce00000100ff */
.L_x_751:
[----:B------:R-:W-:Y:S05]  /*65b0*/  BSYNC B2 ;  /* 0x0000000000027941 */ /* 0x000fea0003800000 */
.L_x_750:
[----:B------:R-:W-:-:S13]  /*65c0*/  LOP3.LUT P3, RZ, R6, 0xfffffff8, RZ, 0xc0, !PT ;  /* 0xfffffff806ff7812 */ /* 0x000fda000786c0ff */
[----:B------:R-:W-:Y:S05]  /*65d0*/  @!P3 BRA `(.L_x_749) ;  /* 0x000000040048b947 */ /* 0x000fea0003800000 */
[----:B------:R-:W1:Y:S01]  /*65e0*/  LDC.64 R50, c[0x0][0x250] ;  /* 0x00009400ff327b82 */ /* 0x000e620000000a00 */
[----:B------:R-:W-:Y:S02]  /*65f0*/  ULDC UR4, c[0x0][0x29c] ;  /* 0x0000a70000047ab9 */ /* 0x000fe40000000800 */
[----:B------:R-:W-:-:S06]  /*6600*/  UISETP.NE.AND UP0, UPT, UR4, URZ, UPT ;  /* 0x0000003f0400728c */ /* 0x000fcc000bf05270 */
[----:B------:R-:W-:-:S13]  /*6610*/  PLOP3.LUT P2, PT, PT, PT, UP0, 0x80, 0x0 ;  /* 0x000000000000781c */ /* 0x000fda0003f4f008 */
.L_x_755:
[----:B------:R-:W-:Y:S01]  /*6620*/  IMAD R5, R49, 0x70, RZ ;  /* 0x0000007031057824 */ /* 0x000fe200078e02ff */
[----:B------:R-:W-:-:S04]  /*6630*/  ISETP.NE.AND P5, PT, R117, RZ, PT ;  /* 0x000000ff7500720c */ /* 0x000fc80003fa5270 */
[----:B------:R-:W-:Y:S02]  /*6640*/  SHF.R.S32.HI R7, RZ, 0x1f, R5 ;  /* 0x0000001fff077819 */ /* 0x000fe40000011405 */
[-C--:B------:R-:W-:Y:S02]  /*6650*/  IADD3 R6, P3, R118, R5.reuse, RZ ;  /* 0x0000000576067210 */ /* 0x080fe40007f7e0ff */
[----:B------:R-:W-:Y:S02]  /*6660*/  IADD3 R5, P4, R8, R5, RZ ;  /* 0x0000000508057210 */ /* 0x000fe40007f9e0ff */
[----:B------:R-:W-:Y:S02]  /*6670*/  IADD3.X R12, R40, R7, RZ, P3, !PT ;  /* 0x00000007280c7210 */ /* 0x000fe40001ffe4ff */
[-C--:B-1----:R-:W-:Y:S01]  /*6680*/  LEA R52, P3, R6, R50.reuse, 0x1 ;  /* 0x0000003206347211 */ /* 0x082fe200078608ff */
[----:B------:R-:W-:Y:S01]  /*6690*/  IMAD.X R4, R26, 0x1, R7, P4 ;  /* 0x000000011a047824 */ /* 0x000fe200020e0607 */
[----:B------:R-:W-:-:S02]  /*66a0*/  LEA R54, P4, R5, R50, 0x1 ;  /* 0x0000003205367211 */ /* 0x000fc400078808ff */
[-C--:B------:R-:W-:Y:S02]  /*66b0*/  LEA.HI.X R53, R6, R51.reuse, R12, 0x1, P3 ;  /* 0x0000003306357211 */ /* 0x080fe400018f0c0c */
[----:B------:R-:W-:-:S03]  /*66c0*/  LEA.HI.X R55, R5, R51, R4, 0x1, P4 ;  /* 0x0000003305377211 */ /* 0x000fc600020f0c04 */
[----:B------:R1:W5:Y:S01]  /*66d0*/  LDG.E.128 R4, desc[UR36][R52.64] ;  /* 0x0000002434047981 */ /* 0x000362000c1e1d00 */
[----:B------:R-:W-:Y:S05]  /*66e0*/  @P2 BRA `(.L_x_753) ;  /* 0x00000000002c2947 */ /* 0x000fea0003800000 */
[----:B------:R-:W2:Y:S04]  /*66f0*/  @P5 LDG.E.128 R12, desc[UR36][R38.64] ;  /* 0x00000024260c5981 */ /* 0x000ea8000c1e1d00 */
[----:B------:R-:W3:Y:S02]  /*6700*/  LDS.128 R32, [R41] ;  /* 0x0000000029207984 */ /* 0x000ee40000000c00 */
[----:B---3-5:R-:W-:Y:S01]  /*6710*/  HFMA2.MMA R4, R4, 1, 1, R32 ;  /* 0x3c003c0004047835 */ /* 0x028fe20000000020 */
        /* <DEDUP_REMOVED lines=8> */
.L_x_753:
[----:B------:R-:W-:Y:S01]  /*67a0*/  IADD3 R33, R49, -R10, RZ ;  /* 0x8000000a31217210 */ /* 0x000fe20007ffe0ff */
[----:B------:R1:W5:Y:S02]  /*67b0*/  LDG.E.128 R12, desc[UR36][R52.64+0x700] ;  /* 0x00070024340c7981 */ /* 0x000364000c1e1d00 */
[----:B-----5:R-:W-:Y:S02]  /*67c0*/  HADD2.F32 R35, -RZ, R4.H1_H1 ;  /* 0x30000004ff237230 */ /* 0x020fe40000004100 */
[----:B------:R-:W-:Y:S02]  /*67d0*/  HADD2.F32 R34, -RZ, R6.H0_H0 ;  /* 0x20000006ff227230 */ /* 0x000fe40000004100 */
[----:B------:R-:W-:Y:S02]  /*67e0*/  IMAD R56, R33, 0x2, R16 ;  /* 0x0000000221387824 */ /* 0x000fe400078e0210 */
[----:B------:R-:W-:Y:S02]  /*67f0*/  HADD2.F32 R33, -RZ, R4.H0_H0 ;  /* 0x20000004ff217230 */ /* 0x000fe40000004100 */
[----:B------:R-:W-:Y:S01]  /*6800*/  HADD2.F32 R57, -RZ, R6.H1_H1 ;  /* 0x30000006ff397230 */ /* 0x000fe20000004100 */
[----:B------:R-:W3:Y:S01]  /*6810*/  LDS.U16 R32, [R56] ;  /* 0x0000000038207984 */ /* 0x000ee20000000400 */
[----:B--2---:R-:W-:-:S02]  /*6820*/  HADD2.F32 R4, -RZ, R5.H0_H0 ;  /* 0x20000005ff047230 */ /* 0x004fc40000004100 */
[----:B------:R-:W-:Y:S02]  /*6830*/  HADD2.F32 R6, -RZ, R7.H0_H0 ;  /* 0x20000007ff067230 */ /* 0x000fe40000004100 */
[----:B------:R-:W-:Y:S02]  /*6840*/  HADD2.F32 R5, -RZ, R5.H1_H1 ;  /* 0x30000005ff057230 */ /* 0x000fe40000004100 */
[----:B------:R-:W-:Y:S02]  /*6850*/  HADD2.F32 R7, -RZ, R7.H1_H1 ;  /* 0x30000007ff077230 */ /* 0x000fe40000004100 */
[----:B---3--:R-:W-:-:S05]  /*6860*/  HADD2.F32 R32, -RZ, R32.H0_H0 ;  /* 0x20000020ff207230 */ /* 0x008fca0000004100 */
[C---:B-1----:R-:W-:Y:S01]  /*6870*/  FFMA.FTZ R53, R32.reuse, R33, R43 ;  /* 0x0000002120357223 */ /* 0x042fe2000001002b */
        /* <DEDUP_REMOVED lines=19> */
.L_x_754:
        /* <DEDUP_REMOVED lines=21> */
.L_x_749:
[----:B------:R-:W-:Y:S05]  /*6b00*/  BSYNC B1 ;  /* 0x0000000000017941 */ /* 0x000fea0003800000 */
.L_x_748:
[----:B------:R-:W-:-:S13]  /*6b10*/  ISETP.GE.AND P3, PT, R42, R19, PT ;  /* 0x000000132a00720c */ /* 0x000fda0003f66270 */
[----:B------:R-:W-:Y:S05]  /*6b20*/  @P3 BRA `(.L_x_747) ;  /* 0x0000000c00a43947 */ /* 0x000fea0003800000 */
[----:B------:R-:W1:Y:S01]  /*6b30*/  LDC R4, c[0x0][0x288] ;  /* 0x0000a200ff047b82 */ /* 0x000e620000000800 */
[----:B------:R-:W-:Y:S01]  /*6b40*/  IADD3 R5, -R37, -0x2, R23 ;  /* 0xfffffffe25057810 */ /* 0x000fe20007ffe117 */
[----:B------:R-:W-:Y:S04]  /*6b50*/  BSSY B1, `(.L_x_756) ;  /* 0x000004c000017945 */ /* 0x000fe80003800000 */
[----:B------:R-:W-:Y:S02]  /*6b60*/  IMAD.IADD R14, R5, 0x1, -R10 ;  /* 0x00000001050e7824 */ /* 0x000fe400078e0a0a */
[----:B------:R-:W2:Y:S03]  /*6b70*/  LDC.64 R12, c[0x0][0x2e8] ;  /* 0x0000ba00ff0c7b82 */ /* 0x000ea60000000a00 */
[----:B------:R-:W-:Y:S01]  /*6b80*/  LOP3.LUT P3, RZ, R14, 0x8, RZ, 0xc0, !PT ;  /* 0x000000080eff7812 */ /* 0x000fe2000786c0ff */
[----:B-1----:R-:W-:-:S04]  /*6b90*/  IMAD R5, R24, R4, R27 ;  /* 0x0000000418057224 */ /* 0x002fc800078e021b */
[----:B------:R-:W-:-:S04]  /*6ba0*/  IMAD R5, R5, 0x70, R2 ;  /* 0x0000007005057824 */ /* 0x000fc800078e0202 */
[----:B--2---:R-:W-:-:S04]  /*6bb0*/  IMAD.WIDE R12, R5, 0x2, R12 ;  /* 0x00000002050c7825 */ /* 0x004fc800078e020c */
[----:B------:R-:W-:Y:S05]  /*6bc0*/  @P3 BRA `(.L_x_757) ;  /* 0x0000000400103947 */ /* 0x000fea0003800000 */
[----:B------:R-:W1:Y:S01]  /*6bd0*/  LDC R7, c[0x0][0x284] ;  /* 0x0000a100ff077b82 */ /* 0x000e620000000800 */
[----:B------:R-:W-:Y:S01]  /*6be0*/  BSSY B2, `(.L_x_758) ;  /* 0x0000041000027945 */ /* 0x000fe20003800000 */
[----:B-1----:R-:W-:-:S13]  /*6bf0*/  ISETP.GE.AND P3, PT, R42, R7, PT ;  /* 0x000000072a00720c */ /* 0x002fda0003f66270 */
[----:B------:R-:W-:Y:S05]  /*6c00*/  @!P3 BRA `(.L_x_759) ;  /* 0x0000000000f8b947 */ /* 0x000fea0003800000 */
[----:B------:R-:W-:Y:S01]  /*6c10*/  IABS R15, R7 ;  /* 0x00000007000f7213 */ /* 0x000fe20000000000 */
[----:B------:R-:W1:Y:S01]  /*6c20*/  LDS.U16 R45, [R45] ;  /* 0x000000002d2d7984 */ /* 0x000e620000000400 */
[----:B------:R-:W-:Y:S01]  /*6c30*/  IABS R34, R42 ;  /* 0x0000002a00227213 */ /* 0x000fe20000000000 */
[----:B------:R-:W-:Y:S01]  /*6c40*/  ULDC UR4, c[0x0][0x29c] ;  /* 0x0000a70000047ab9 */ /* 0x000fe20000000800 */
[----:B------:R-:W2:Y:S01]  /*6c50*/  I2F.RP R6, R15 ;  /* 0x0000000f00067306 */ /* 0x000ea20000209400 */
[----:B------:R-:W-:Y:S02]  /*6c60*/  ISETP.GE.AND P3, PT, R42, RZ, PT ;  /* 0x000000ff2a00720c */ /* 0x000fe40003f66270 */
[----:B------:R-:W-:-:S05]  /*6c70*/  ISETP.NE.AND P4, PT, R7, RZ, PT ;  /* 0x000000ff0700720c */ /* 0x000fca0003f85270 */
[----:B--2---:R-:W2:Y:S02]  /*6c80*/  MUFU.RCP R6, R6 ;  /* 0x0000000600067308 */ /* 0x004ea40000001000 */
[----:B--2---:R-:W-:-:S06]  /*6c90*/  IADD3 R32, R6, 0xffffffe, RZ ;  /* 0x0ffffffe06207810 */ /* 0x004fcc0007ffe0ff */
[----:B------:R-:W2:Y:S02]  /*6ca0*/  F2I.FTZ.U32.TRUNC.NTZ R5, R32 ;  /* 0x0000002000057305 */ /* 0x000ea4000021f000 */
[----:B--2---:R-:W-:-:S04]  /*6cb0*/  IMAD.MOV R4, RZ, RZ, -R5 ;  /* 0x000000ffff047224 */ /* 0x004fc800078e0a05 */
        /* <DEDUP_REMOVED lines=35> */
.L_x_760:
[--C-:B-----5:R-:W-:Y:S02]  /*6ef0*/  HADD2.F32 R15, -RZ, R4.reuse.H0_H0 ;  /* 0x20000004ff0f7230 */ /* 0x120fe40000004100 */
[----:B-1----:R-:W-:Y:S02]  /*6f00*/  HADD2.F32 R21, -RZ, R4.H1_H1 ;  /* 0x30000004ff157230 */ /* 0x002fe40000004100 */
        /* <DEDUP_REMOVED lines=14> */
.L_x_759:
[----:B------:R-:W-:Y:S05]  /*6ff0*/  BSYNC B2 ;  /* 0x0000000000027941 */ /* 0x000fea0003800000 */
.L_x_758:
[----:B------:R-:W-:-:S07]  /*7000*/  IADD3 R42, R42, 0x8, RZ ;  /* 0x000000082a2a7810 */ /* 0x000fce0007ffe0ff */
.L_x_757:
[----:B------:R-:W-:Y:S05]  /*7010*/  BSYNC B1 ;  /* 0x0000000000017941 */ /* 0x000fea0003800000 */
.L_x_756:
[----:B------:R-:W-:-:S13]  /*7020*/  LOP3.LUT P3, RZ, R14, 0xfffffff8, RZ, 0xc0, !PT ;  /* 0xfffffff80eff7812 */ /* 0x000fda000786c0ff */
[----:B------:R-:W-:Y:S05]  /*7030*/  @!P3 BRA `(.L_x_747) ;  /* 0x000000080060b947 */ /* 0x000fea0003800000 */
[----:B------:R-:W-:Y:S01]  /*7040*/  IMAD R17, R42, 0x2, R17 ;  /* 0x000000022a117824 */ /* 0x000fe200078e0211 */
[----:B------:R-:W-:Y:S01]  /*7050*/  MOV R5, 0x70 ;  /* 0x0000007000057802 */ /* 0x000fe20000000f00 */
[----:B------:R-:W-:Y:S02]  /*7060*/  IMAD.MOV.U32 R33, RZ, RZ, RZ ;  /* 0x000000ffff217224 */ /* 0x000fe400078e00ff */
[----:B------:R-:W-:Y:S02]  /*7070*/  IMAD R17, R10, -0x2, R17 ;  /* 0xfffffffe0a117824 */ /* 0x000fe400078e0211 */
[----:B------:R-:W-:-:S03]  /*7080*/  IMAD R32, R42, R5, 0x380 ;  /* 0x000003802a207424 */ /* 0x000fc600078e0205 */
[----:B------:R-:W-:-:S07]  /*7090*/  IADD3 R50, R17, UR38, RZ ;  /* 0x0000002611327c10 */ /* 0x000fce000fffe0ff */
.L_x_767:
        /* <DEDUP_REMOVED lines=12> */
[----:B------:R-:W-:Y:S01]  /*7160*/  ULDC UR4, c[0x0][0x29c] ;  /* 0x0000a70000047ab9 */ /* 0x000fe20000000800 */
[----:B------:R-:W-:Y:S02]  /*7170*/  IABS R34, R42 ;  /* 0x0000002a00227213 */ /* 0x000fe40000000000 */
[----:B------:R-:W1:Y:S01]  /*7180*/  I2F.RP R6, R7 ;  /* 0x0000000700067306 */ /* 0x000e620000209400 */
[----:B------:R-:W-:Y:S02]  /*7190*/  ISETP.GE.AND P3, PT, R42, RZ, PT ;  /* 0x000000ff2a00720c */ /* 0x000fe40003f66270 */
[----:B------:R-:W-:-:S05]  /*71a0*/  ISETP.NE.AND P4, PT, R47, RZ, PT ;  /* 0x000000ff2f00720c */ /* 0x000fca0003f85270 */
[----:B-1----:R-:W1:Y:S02]  /*71b0*/  MUFU.RCP R6, R6 ;  /* 0x0000000600067308 */ /* 0x002e640000001000 */
[----:B-1----:R-:W-:-:S06]  /*71c0*/  VIADD R17, R6, 0xffffffe ;  /* 0x0ffffffe06117836 */ /* 0x002fcc0000000000 */
[----:B------:R1:W2:Y:S02]  /*71d0*/  F2I.FTZ.U32.TRUNC.NTZ R5, R17 ;  /* 0x0000001100057305 */ /* 0x0002a4000021f000 */
[----:B-1----:R-:W1:Y:S01]  /*71e0*/  LDS.U16 R17, [R45] ;  /* 0x000000002d117984 */ /* 0x002e620000000400 */
[----:B--2---:R-:W-:-:S05]  /*71f0*/  IADD3 R4, RZ, -R5, RZ ;  /* 0x80000005ff047210 */ /* 0x004fca0007ffe0ff */
        /* <DEDUP_REMOVED lines=35> */
.L_x_763:
        /* <DEDUP_REMOVED lines=16> */
.L_x_762:
[----:B------:R-:W-:Y:S05]  /*7530*/  BSYNC B1 ;  /* 0x0000000000017941 */ /* 0x000fea0003800000 */
.L_x_761:
[----:B------:R-:W-:Y:S01]  /*7540*/  VIADD R6, R42, 0x8 ;  /* 0x000000082a067836 */ /* 0x000fe20000000000 */
[----:B------:R-:W-:Y:S04]  /*7550*/  BSSY B1, `(.L_x_764) ;  /* 0x0000041000017945 */ /* 0x000fe80003800000 */
[----:B------:R-:W-:-:S13]  /*7560*/  ISETP.GE.AND P3, PT, R6, R47, PT ;  /* 0x0000002f0600720c */ /* 0x000fda0003f66270 */
        /* <DEDUP_REMOVED lines=8> */
[----:B-1----:R-:W-:Y:S02]  /*75f0*/  IADD3 R34, R17, 0xffffffe, RZ ;  /* 0x0ffffffe11227810 */ /* 0x002fe40007ffe0ff */
[----:B------:R-:W1:Y:S04]  /*7600*/  LDS.U16 R17, [R45+0x10] ;  /* 0x000010002d117984 */ /* 0x000e680000000400 */
        /* <DEDUP_REMOVED lines=37> */
.L_x_766:
        /* <DEDUP_REMOVED lines=16> */
.L_x_765:
[----:B------:R-:W-:Y:S05]  /*7960*/  BSYNC B1 ;  /* 0x0000000000017941 */ /* 0x000fea0003800000 */
.L_x_764:
[----:B------:R-:W-:Y:S01]  /*7970*/  IADD3 R42, R42, 0x10, RZ ;  /* 0x000000102a2a7810 */ /* 0x000fe20007ffe0ff */
[----:B------:R-:W-:Y:S01]  /*7980*/  VIADD R33, R33, 0x20 ;  /* 0x0000002021217836 */ /* 0x000fe20000000000 */
[----:B------:R-:W-:Y:S02]  /*7990*/  IADD3 R32, R32, 0x700, RZ ;  /* 0x0000070020207810 */ /* 0x000fe40007ffe0ff */
[----:B------:R-:W-:-:S13]  /*79a0*/  ISETP.GE.AND P3, PT, R42, R19, PT ;  /* 0x000000132a00720c */ /* 0x000fda0003f66270 */
[----:B------:R-:W-:Y:S05]  /*79b0*/  @!P3 BRA `(.L_x_767) ;  /* 0xfffffff400b8b947 */ /* 0x000fea000383ffff */
.L_x_747:
[----:B------:R-:W-:Y:S05]  /*79c0*/  BSYNC B0 ;  /* 0x0000000000007941 */ /* 0x000fea0003800000 */
.L_x_746:
[----:B------:R-:W-:Y:S01]  /*79d0*/  ISETP.GT.OR P0, PT, R36, 0xd, P0 ;  /* 0x0000000d2400780c */ /* 0x000fe20000704670 */
[----:B------:R-:W-:-:S12]  /*79e0*/  BSSY B0, `(.L_x_768) ;  /* 0x0000036000007945 */ /* 0x000fd80003800000 */
[----:B------:R-:W-:Y:S05]  /*79f0*/  @P0 BRA `(.L_x_769) ;  /* 0x0000000000d00947 */ /* 0x000fea0003800000 */
[----:B------:R-:W1:Y:S01]  /*7a00*/  LDC.64 R20, c[0x0][0x250] ;  /* 0x00009400ff147b82 */ /* 0x000e620000000a00 */
[----:B------:R-:W-:-:S04]  /*7a10*/  IMAD.MOV.U32 R4, RZ, RZ, 0x70 ;  /* 0x00000070ff047424 */ /* 0x000fc800078e00ff */
[----:B------:R-:W-:-:S05]  /*7a20*/  IMAD R23, R23, R4, -0x70 ;  /* 0xffffff9017177424 */ /* 0x000fca00078e0204 */
[----:B------:R-:W-:-:S04]  /*7a30*/  IADD3 R5, P0, R8, R23, RZ ;  /* 0x0000001708057210 */ /* 0x000fc80007f1e0ff */
[----:B------:R-:W-:Y:S02]  /*7a40*/  LEA.HI.X.SX32 R6, R23, R26, 0x1, P0 ;  /* 0x0000001a17067211 */ /* 0x000fe400000f0eff */
[----:B-1----:R-:W-:-:S04]  /*7a50*/  LEA R4, P0, R5, R20, 0x1 ;  /* 0x0000001405047211 */ /* 0x002fc800078008ff */
[----:B------:R-:W-:-:S06]  /*7a60*/  LEA.HI.X R5, R5, R21, R6, 0x1, P0 ;  /* 0x0000001505057211 */ /* 0x000fcc00000f0c06 */
[----:B------:R-:W5:Y:S01]  /*7a70*/  LDG.E.128 R4, desc[UR36][R4.64] ;  /* 0x0000002404047981 */ /* 0x000f62000c1e1d00 */
[----:B------:R-:W-:Y:S01]  /*7a80*/  IADD3 R19, R19, -R10, RZ ;  /* 0x8000000a13137210 */ /* 0x000fe20007ffe0ff */
[----:B------:R-:W-:Y:S04]  /*7a90*/  BSSY B1, `(.L_x_770) ;  /* 0x000001a000017945 */ /* 0x000fe80003800000 */
[----:B------:R-:W-:-:S06]  /*7aa0*/  IMAD R16, R19, 0x2, R16 ;  /* 0x0000000213107824 */ /* 0x000fcc00078e0210 */
[----:B------:R-:W1:Y:S02]  /*7ab0*/  LDS.U16 R16, [R16] ;  /* 0x0000000010107984 */ /* 0x000e640000000400 */
[----:B-1----:R-:W-:Y:S01]  /*7ac0*/  HADD2.F32 R10, -RZ, R16.H0_H0 ;  /* 0x20000010ff0a7230 */ /* 0x002fe20000004100 */
[----:B------:R-:W-:Y:S06]  /*7ad0*/  @P2 BRA `(.L_x_771) ;  /* 0x0000000000542947 */ /* 0x000fec0003800000 */
[----:B------:R-:W-:-:S13]  /*7ae0*/  ISETP.NE.AND P3, PT, R117, RZ, PT ;  /* 0x000000ff7500720c */ /* 0x000fda0003f65270 */
[----:B------:R-:W1:Y:S08]  /*7af0*/  @P3 LDC R14, c[0x0][0x288] ;  /* 0x0000a200ff0e3b82 */ /* 0x000e700000000800 */
[----:B------:R-:W2:Y:S01]  /*7b00*/  @P3 LDC.64 R12, c[0x0][0x2e8] ;  /* 0x0000ba00ff0c3b82 */ /* 0x000ea20000000a00 */
[----:B-1----:R-:W-:-:S04]  /*7b10*/  @P3 IMAD R27, R24, R14, R27 ;  /* 0x0000000e181b3224 */ /* 0x002fc800078e021b */
[----:B------:R-:W-:-:S04]  /*7b20*/  @P3 IMAD R15, R27, 0x70, R2 ;  /* 0x000000701b0f3824 */ /* 0x000fc800078e0202 */
[----:B--2---:R-:W-:-:S05]  /*7b30*/  @P3 IMAD.WIDE R14, R15, 0x2, R12 ;  /* 0x000000020f0e3825 */ /* 0x004fca00078e020c */
        /* <DEDUP_REMOVED lines=15> */
.L_x_771:
[----:B------:R-:W-:Y:S05]  /*7c30*/  BSYNC B1 ;  /* 0x0000000000017941 */ /* 0x000fea0003800000 */
.L_x_770:
        /* <DEDUP_REMOVED lines=16> */
.L_x_769:
[----:B------:R-:W-:Y:S05]  /*7d40*/  BSYNC B0 ;  /* 0x0000000000007941 */ /* 0x000fea0003800000 */
.L_x_768:
        /* <DEDUP_REMOVED lines=16> */
[----:B------:R-:W-:Y:S02]  /*7e50*/  F2FP.F16.F32.PACK_AB R6, R48, R9 ;  /* 0x000000093006723e */ /* 0x000fe400000000ff */
[----:B------:R-:W-:-:S05]  /*7e60*/  F2FP.F16.F32.PACK_AB R7, R0, R11 ;  /* 0x0000000b0007723e */ /* 0x000fca00000000ff */
[----:B------:R1:W-:Y:S02]  /*7e70*/  STS.128 [R37+-0x380], R4 ;  /* 0xfffc800425007388 */ /* 0x0003e40000000c00 */
.L_x_773:
        /* <DEDUP_REMOVED lines=21> */
.L_x_775:
[----:B------:R-:W-:Y:S05]  /*7fd0*/  BSYNC B0 ;  /* 0x0000000000007941 */ /* 0x000fea0003800000 */
.L_x_774:
        /* <DEDUP_REMOVED lines=8> */
.L_x_777:
[----:B------:R-:W-:Y:S05]  /*8060*/  BSYNC B0 ;  /* 0x0000000000007941 */ /* 0x000fea0003800000 */
.L_x_776:
[----:B------:R-:W-:Y:S06]  /*8070*/  BAR.SYNC.DEFER_BLOCKING 0x0 ;  /* 0x0000000000007b1d */ /* 0x000fec0000010000 */
[----:B------:R-:W-:Y:S04]  /*8080*/  BSSY B0, `(.L_x_778) ;  /* 0x0000013000007945 */ /* 0x000fe80003800000 */
[----:B------:R-:W-:Y:S05]  /*8090*/  @P6 BRA `(.L_x_779) ;  /* 0x0000000000446947 */ /* 0x000fea0003800000 */
[----:B-12---:R-:W1:Y:S02]  /*80a0*/  LDS.128 R4, [R37] ;  /* 0x0000000025047984 */ /* 0x006e640000000c00 */
        /* <DEDUP_REMOVED lines=16> */
.L_x_779:
[----:B------:R-:W-:Y:S05]  /*81b0*/  BSYNC B0 ;  /* 0x0000000000007941 */ /* 0x000fea0003800000 */
.L_x_778:
        /* <DEDUP_REMOVED lines=8> */
.L_x_781:
[----:B------:R-:W-:Y:S05]  /*8240*/  BSYNC B0 ;  /* 0x0000000000007941 */ /* 0x000fea0003800000 */
.L_x_780:
[----:B------:R-:W-:Y:S06]  /*8250*/  BAR.SYNC.DEFER_BLOCKING 0x0 ;  /* 0x0000000000007b1d */ /* 0x000fec0000010000 */
[----:B------:R-:W-:Y:S04]  /*8260*/  BSSY B0, `(.L_x_782) ;  /* 0x0000013000007945 */ /* 0x000fe80003800000 */
[----:B------:R-:W-:Y:S05]  /*8270*/  @P5 BRA `(.L_x_783) ;  /* 0x0000000000445947 */ /* 0x000fea0003800000 */
[----:B-123--:R-:W1:Y:S02]  /*8280*/  LDS.128 R36, [R37] ;  /* 0x0000000025247984 */ /* 0x00ee640000000c00 */
[----:B-1----:R-:W-:Y:S02]  /*8290*/  HADD2.F32 R10, -RZ, R39.H0_H0 ;  /* 0x20000027ff0a7230 */ /* 0x002fe40000004100 */
[--C-:B------:R-:W-:Y:S02]  /*82a0*/  HADD2.F32 R4, -RZ, R36.reuse.H0_H0 ;  /* 0x20000024ff047230 */ /* 0x100fe40000004100 */
[----:B------:R-:W-:Y:S02]  /*82b0*/  HADD2.F32 R5, -RZ, R36.H1_H1 ;  /* 0x30000024ff057230 */ /* 0x000fe40000004100 */
[----:B------:R-:W-:Y:S01]  /*82c0*/  FADD.FTZ R11, R11, R10 ;  /* 0x0000000a0b0b7221 */ /* 0x000fe20000010000 */
[--C-:B------:R-:W-:Y:S02]  /*82d0*/  HADD2.F32 R6, -RZ, R37.reuse.H0_H0 ;  /* 0x20000025ff067230 */ /* 0x100fe40000004100 */
        /* <DEDUP_REMOVED lines=11> */
.L_x_783:
[----:B------:R-:W-:Y:S05]  /*8390*/  BSYNC B0 ;  /* 0x0000000000007941 */ /* 0x000fea0003800000 */
.L_x_782:
[----:B------:R-:W-:Y:S06]  /*83a0*/  BAR.SYNC.DEFER_BLOCKING 0x0 ;  /* 0x0000000000007b1d */ /* 0x000fec0000010000 */
.L_x_772:
[----:B------:R-:W-:-:S04]  /*83b0*/  IADD3 R22, R22, 0xf, RZ ;  /* 0x0000000f16167810 */ /* 0x000fc80007ffe0ff */
[----:B------:R-:W-:-:S13]  /*83c0*/  ISETP.GT.U32.OR P1, PT, R22, 0x1e, P1 ;  /* 0x0000001e1600780c */ /* 0x000fda0000f24470 */
[----:B------:R-:W-:Y:S05]  /*83d0*/  @P1 EXIT ;  /* 0x000000000000194d */ /* 0x000fea0003800000 */
[----:B-123--:R-:W1:Y:S02]  /*83e0*/  LDC R4, c[0x0][0x308] ;  /* 0x0000c200ff047b82 */ /* 0x00ee640000000800 */
[----:B-1----:R-:W-:-:S13]  /*83f0*/  ISETP.NE.AND P0, PT, R4, 0x2, PT ;  /* 0x000000020400780c */ /* 0x002fda0003f05270 */
[----:B------:R-:W-:Y:S05]  /*8400*/  @!P0 BRA `(.L_x_784) ;  /* 0x0000000000308947 */ /* 0x000fea0003800000 */
[----:B------:R-:W1:Y:S01]  /*8410*/  LDC.64 R4, c[0x0][0x210] ;  /* 0x00008400ff047b82 */ /* 0x000e620000000a00 */
        /* <DEDUP_REMOVED lines=11> */
.L_x_784:
[----:B------:R-:W1:Y:S01]  /*84d0*/  LDC.64 R4, c[0x0][0x300] ;  /* 0x0000c000ff047b82 */ /* 0x000e620000000a00 */
[----:B------:R-:W-:Y:S01]  /*84e0*/  IMAD R25, R25, 0x70, R2 ;  /* 0x0000007019197824 */ /* 0x000fe200078e0202 */
[----:B------:R-:W-:Y:S01]  /*84f0*/  ULDC.64 UR4, c[0x0][0x210] ;  /* 0x0000840000047ab9 */ /* 0x000fe20000000a00 */
[----:B-1----:R-:W2:Y:S02]  /*8500*/  LDG.E R4, desc[UR36][R4.64] ;  /* 0x0000002404047981 */ /* 0x002ea4000c1e1900 */
[C---:B--2---:R-:W-:Y:S01]  /*8510*/  FMUL.FTZ R3, R4.reuse, R3 ;  /* 0x0000000304037220 */ /* 0x044fe20000410000 */
        /* <DEDUP_REMOVED lines=8> */
[----:B------:R-:W2:Y:S01]  /*85a0*/  F2I.S8.NTZ R44, R44 ;  /* 0x0000002c002c7305 */ /* 0x000ea20000202100 */
[----:B-1----:R-:W-:-:S07]  /*85b0*/  PRMT R5, R3, 0x8880, RZ ;  /* 0x0000888003057816 */ /* 0x002fce00000000ff */
[----:B------:R-:W1:Y:S01]  /*85c0*/  F2I.S8.NTZ R46, R46 ;  /* 0x0000002e002e7305 */ /* 0x000e620000202100 */
[----:B------:R-:W-:Y:S02]  /*85d0*/  PRMT R4, R5, 0x7710, RZ ;  /* 0x0000771005047816 */ /* 0x000fe400000000ff */
[----:B--2---:R-:W-:-:S05]  /*85e0*/  PRMT R44, R44, 0x8880, RZ ;  /* 0x000088802c2c7816 */ /* 0x004fca00000000ff */
[----:B------:R-:W2:Y:S01]  /*85f0*/  F2I.S8.NTZ R9, R9 ;  /* 0x0000000900097305 */ /* 0x000ea20000202100 */
[----:B------:R-:W-:Y:S02]  /*8600*/  LOP3.LUT R8, R4, 0xff, RZ, 0xc0, !PT ;  /* 0x000000ff04087812 */ /* 0x000fe400078ec0ff */
[----:B------:R-:W-:Y:S02]  /*8610*/  PRMT R3, R44, 0x7710, RZ ;  /* 0x000077102c037816 */ /* 0x000fe400000000ff */
[----:B------:R-:W-:Y:S02]  /*8620*/  SHF.L.U64.HI R4, R8, 0x10, RZ ;  /* 0x0000001008047819 */ /* 0x000fe400000102ff */
[----:B-1----:R-:W-:Y:S01]  /*8630*/  PRMT R6, R46, 0x8880, RZ ;  /* 0x000088802e067816 */ /* 0x002fe200000000ff */
[----:B------:R-:W1:Y:S01]  /*8640*/  F2I.S8.NTZ R43, R43 ;  /* 0x0000002b002b7305 */ /* 0x000e620000202100 */
[----:B------:R-:W-:Y:S02]  /*8650*/  LOP3.LUT R13, R3, 0xff, RZ, 0xc0, !PT ;  /* 0x000000ff030d7812 */ /* 0x000fe400078ec0ff */
[----:B------:R-:W-:-:S04]  /*8660*/  PRMT R5, R6, 0x7710, RZ ;  /* 0x0000771006057816 */ /* 0x000fc800000000ff */
[----:B------:R-:W-:Y:S01]  /*8670*/  LOP3.LUT R7, R5, 0xff, RZ, 0xc0, !PT ;  /* 0x000000ff05077812 */ /* 0x000fe200078ec0ff */
[----:B------:R-:W3:Y:S01]  /*8680*/  F2I.S8.NTZ R48, R48 ;  /* 0x0000003000307305 */ /* 0x000ee20000202100 */
[----:B--2---:R-:W-:Y:S02]  /*8690*/  PRMT R3, R9, 0x8880, RZ ;  /* 0x0000888009037816 */ /* 0x004fe400000000ff */
[----:B------:R-:W-:Y:S02]  /*86a0*/  SHF.L.U64.HI R9, R13, 0x8, RZ ;  /* 0x000000080d097819 */ /* 0x000fe400000102ff */
[----:B------:R-:W-:Y:S02]  /*86b0*/  SHF.L.U64.HI R5, R7, 0x18, RZ ;  /* 0x0000001807057819 */ /* 0x000fe400000102ff */
[----:B-1----:R-:W-:Y:S01]  /*86c0*/  PRMT R43, R43, 0x8880, RZ ;  /* 0x000088802b2b7816 */ /* 0x002fe200000000ff */
[----:B------:R-:W1:Y:S01]  /*86d0*/  F2I.S8.NTZ R11, R11 ;  /* 0x0000000b000b7305 */ /* 0x000e620000202100 */
[----:B------:R-:W-:-:S02]  /*86e0*/  PRMT R3, R3, 0x7710, RZ ;  /* 0x0000771003037816 */ /* 0x000fc400000000ff */
[----:B------:R-:W-:Y:S02]  /*86f0*/  LOP3.LUT R5, R5, R4, R9, 0xfe, !PT ;  /* 0x0000000405057212 */ /* 0x000fe400078efe09 */
[----:B------:R-:W-:Y:S02]  /*8700*/  LOP3.LUT R4, R3, 0xff, RZ, 0xc0, !PT ;  /* 0x000000ff03047812 */ /* 0x000fe400078ec0ff */
[----:B---3--:R-:W-:Y:S01]  /*8710*/  PRMT R48, R48, 0x8880, RZ ;  /* 0x0000888030307816 */ /* 0x008fe200000000ff */
[----:B------:R2:W3:Y:S01]  /*8720*/  F2I.S8.NTZ R6, R0 ;  /* 0x0000000000067305 */ /* 0x0004e20000202100 */
[----:B------:R-:W-:Y:S01]  /*8730*/  LOP3.LUT R4, R4, 0xffffff00, R5, 0xf8, !PT ;  /* 0xffffff0004047812 */ /* 0x000fe200078ef805 */
[----:B------:R-:W-:Y:S01]  /*8740*/  IMAD.U32 R5, R8, 0x10000, RZ ;  /* 0x0001000008057824 */ /* 0x000fe200078e00ff */
[----:B------:R-:W-:Y:S02]  /*8750*/  PRMT R3, R48, 0x7710, RZ ;  /* 0x0000771030037816 */ /* 0x000fe400000000ff */
[----:B-1----:R-:W-:-:S02]  /*8760*/  PRMT R11, R11, 0x8880, RZ ;  /* 0x000088800b0b7816 */ /* 0x002fc400000000ff */
[----:B--2---:R-:W-:Y:S02]  /*8770*/  PRMT R0, R43, 0x7710, RZ ;  /* 0x000077102b007816 */ /* 0x004fe400000000ff */
[----:B------:R-:W-:Y:S02]  /*8780*/  PRMT R3, R3, 0x7604, RZ ;  /* 0x0000760403037816 */ /* 0x000fe400000000ff */
[----:B------:R-:W-:Y:S02]  /*8790*/  PRMT R10, R0, 0x6540, R13 ;  /* 0x00006540000a7816 */ /* 0x000fe4000000000d */
[----:B------:R-:W-:Y:S02]  /*87a0*/  PRMT R0, R11, 0x7710, RZ ;  /* 0x000077100b007816 */ /* 0x000fe400000000ff */
[----:B------:R-:W-:Y:S02]  /*87b0*/  LOP3.LUT R3, R3, 0xffff00ff, R4, 0xf8, !PT ;  /* 0xffff00ff03037812 */ /* 0x000fe400078ef804 */
[----:B------:R-:W-:-:S02]  /*87c0*/  PRMT R0, R0, 0x7054, RZ ;  /* 0x0000705400007816 */ /* 0x000fc400000000ff */
        /* <DEDUP_REMOVED lines=10> */
.L_x_640:
[----:B0-2---:R-:W-:Y:S01]  /*8870*/  MOV R12, 0x10 ;  /* 0x00000010000c7802 */ /* 0x005fe20000000f00 */
[----:B------:R-:W-:Y:S01]  /*8880*/  IMAD.MOV.U32 R11, RZ, RZ, 0x1f ;  /* 0x0000001fff0b7424 */ /* 0x000fe200078e00ff */
[----:B------:R-:W-:-:S07]  /*8890*/  MOV R15, 0xffffffff ;  /* 0xffffffff000f7802 */ /* 0x000fce0000000f00 */
[----:B---3--:R-:W-:Y:S05]  /*88a0*/  WARPSYNC.COLLECTIVE R15, `(.L_x_785) ;  /* 0x000000000f087348 */ /* 0x008fea0003c00000 */
[----:B------:R0:W1:Y:S02]  /*88b0*/  SHFL.BFLY P6, R14, R13, R12, R11 ;  /* 0x0c00000c0d0e7389 */ /* 0x00006400000c000b */
[----:B01-3--:R-:W-:Y:S01]  /*88c0*/  ENDCOLLECTIVE ;  /* 0x000000000000791b */ /* 0x00bfe20003800000 */
.L_x_785:
[----:B------:R-:W-:Y:S01]  /*88d0*/  MOV R12, 0x8 ;  /* 0x00000008000c7802 */ /* 0x000fe20000000f00 */
[----:B------:R-:W-:-:S04]  /*88e0*/  FADD.FTZ R0, R13, R14 ;  /* 0x0000000e0d007221 */ /* 0x000fc80000010000 */
[----:B------:R-:W-:-:S07]  /*88f0*/  IMAD.MOV.U32 R13, RZ, RZ, R0 ;  /* 0x000000ffff0d7224 */ /* 0x000fce00078e0000 */
[----:B------:R-:W-:Y:S05]  /*8900*/  WARPSYNC.COLLECTIVE R15, `(.L_x_786) ;  /* 0x000000000f087348 */ /* 0x000fea0003c00000 */
[----:B------:R0:W1:Y:S02]  /*8910*/  SHFL.BFLY P6, R14, R13, R12, R11 ;  /* 0x0c00000c0d0e7389 */ /* 0x00006400000c000b */
[----:B01----:R-:W-:Y:S01]  /*8920*/  ENDCOLLECTIVE ;  /* 0x000000000000791b */ /* 0x003fe20003800000 */
.L_x_786:
[----:B------:R-:W-:Y:S01]  /*8930*/  MOV R12, 0x4 ;  /* 0x00000004000c7802 */ /* 0x000fe20000000f00 */
[----:B------:R-:W-:-:S04]  /*8940*/  FADD.FTZ R2, R0, R14 ;  /* 0x0000000e00027221 */ /* 0x000fc80000010000 */
[----:B------:R-:W-:-:S07]  /*8950*/  IMAD.MOV.U32 R13, RZ, RZ, R2 ;  /* 0x000000ffff0d7224 */ /* 0x000fce00078e0002 */
[----:B------:R-:W-:Y:S05]  /*8960*/  WARPSYNC.COLLECTIVE R15, `(.L_x_787) ;  /* 0x000000000f087348 */ /* 0x000fea0003c00000 */
[----:B------:R0:W1:Y:S02]  /*8970*/  SHFL.BFLY P6, R14, R13, R12, R11 ;  /* 0x0c00000c0d0e7389 */ /* 0x00006400000c000b */
[----:B01----:R-:W-:Y:S01]  /*8980*/  ENDCOLLECTIVE ;  /* 0x000000000000791b */ /* 0x003fe20003800000 */
.L_x_787:
[----:B------:R-:W-:Y:S01]  /*8990*/  MOV R12, 0x2 ;  /* 0x00000002000c7802 */ /* 0x000fe20000000f00 */
[----:B------:R-:W-:-:S04]  /*89a0*/  FADD.FTZ R3, R2, R14 ;  /* 0x0000000e02037221 */ /* 0x000fc80000010000 */
[----:B------:R-:W-:-:S07]  /*89b0*/  IMAD.MOV.U32 R13, RZ, RZ, R3 ;  /* 0x000000ffff0d7224 */ /* 0x000fce00078e0003 */
[----:B------:R-:W-:Y:S05]  /*89c0*/  WARPSYNC.COLLECTIVE R15, `(.L_x_788) ;  /* 0x000000000f087348 */ /* 0x000fea0003c00000 */
[----:B------:R0:W1:Y:S02]  /*89d0*/  SHFL.BFLY P6, R14, R13, R12, R11 ;  /* 0x0c00000c0d0e7389 */ /* 0x00006400000c000b */
[----:B01----:R-:W-:Y:S01]  /*89e0*/  ENDCOLLECTIVE ;  /* 0x000000000000791b */ /* 0x003fe20003800000 */
.L_x_788:
[----:B------:R-:W-:Y:S01]  /*89f0*/  MOV R12, 0x1 ;  /* 0x00000001000c7802 */ /* 0x000fe20000000f00 */
[----:B------:R-:W-:-:S04]  /*8a00*/  FADD.FTZ R4, R3, R14 ;  /* 0x0000000e03047221 */ /* 0x000fc80000010000 */
[----:B------:R-:W-:-:S07]  /*8a10*/  IMAD.MOV.U32 R13, RZ, RZ, R4 ;  /* 0x000000ffff0d7224 */ /* 0x000fce00078e0004 */
[----:B------:R-:W-:Y:S05]  /*8a20*/  WARPSYNC.COLLECTIVE R15, `(.L_x_789) ;  /* 0x000000000f087348 */ /* 0x000fea0003c00000 */
[----:B------:R0:W1:Y:S02]  /*8a30*/  SHFL.BFLY P6, R14, R13, R12, R11 ;  /* 0x0c00000c0d0e7389 */ /* 0x00006400000c000b */
[----:B01----:R-:W-:Y:S01]  /*8a40*/  ENDCOLLECTIVE ;  /* 0x000000000000791b */ /* 0x003fe20003800000 */
.L_x_789:
[----:B------:R-:W-:Y:S05]  /*8a50*/  BRA `(.L_x_790) ;  /* 0xffffff9400987947 */ /* 0x000fea000383ffff */
.L_x_709:
[----:B------:R-:W-:Y:S01]  /*8a60*/  BSSY B1, `(.L_x_791) ;  /* 0x0000007000017945 */ /* 0x000fe20003800000 */
[----:B------:R-:W-:Y:S01]  /*8a70*/  IMAD.MOV.U32 R12, RZ, RZ, 0x1 ;  /* 0x00000001ff0c7424 */ /* 0x000fe200078e00ff */
[----:B------:R-:W-:Y:S01]  /*8a80*/  MOV R11, 0x1f ;  /* 0x0000001f000b7802 */ /* 0x000fe20000000f00 */
[----:B------:R-:W-:-:S07]  /*8a90*/  IMAD.MOV.U32 R15, RZ, RZ, -0x1 ;  /* 0xffffffffff0f7424 */ /* 0x000fce00078e00ff */
[----:B-1234-:R-:W-:Y:S05]  /*8aa0*/  WARPSYNC.COLLECTIVE R15, `(.L_x_792) ;  /* 0x000000000f087348 */ /* 0x01efea0003c00000 */
[----:B------:R0:W0:Y:S02]  /*8ab0*/  SHFL.BFLY P6, R14, R13, R12, R11 ;  /* 0x0c00000c0d0e7389 */ /* 0x00002400000c000b */
[----:B01234-:R-:W-:Y:S01]  /*8ac0*/  ENDCOLLECTIVE ;  /* 0x000000000000791b */ /* 0x01ffe20003800000 */
.L_x_792:
[----:B------:R-:W-:Y:S05]  /*8ad0*/  BSYNC B1 ;  /* 0x0000000000017941 */ /* 0x000fea0003800000 */
.L_x_791:
[----:B------:R-:W-:Y:S05]  /*8ae0*/  BRA `(.L_x_793) ;  /* 0xffffffbc00ec7947 */ /* 0x000fea000383ffff */
.L_x_713:
[----:B0-2---:R-:W-:Y:S01]  /*8af0*/  HFMA2.MMA R11, -RZ, RZ, 0, 1.847743988037109375e-06 ;  /* 0x0000001fff0b7435 */ /* 0x005fe200000001ff */
[----:B------:R-:W-:Y:S01]  /*8b00*/  BSSY B0, `(.L_x_794) ;  /* 0x0000007000007945 */ /* 0x000fe20003800000 */
[----:B------:R-:W-:Y:S01]  /*8b10*/  MOV R13, R0 ;  /* 0x00000000000d7202 */ /* 0x000fe20000000f00 */
[----:B------:R-:W-:Y:S02]  /*8b20*/  IMAD.MOV.U32 R12, RZ, RZ, 0x10 ;  /* 0x00000010ff0c7424 */ /* 0x000fe400078e00ff */
[----:B------:R-:W-:-:S07]  /*8b30*/  IMAD.MOV.U32 R15, RZ, RZ, -0x1 ;  /* 0xffffffffff0f7424 */ /* 0x000fce00078e00ff */
[----:B-1-34-:R-:W-:Y:S05]  /*8b40*/  WARPSYNC.COLLECTIVE R15, `(.L_x_795) ;  /* 0x000000000f087348 */ /* 0x01afea0003c00000 */
[----:B------:R0:W2:Y:S02]  /*8b50*/  SHFL.BFLY P6, R14, R13, R12, R11 ;  /* 0x0c00000c0d0e7389 */ /* 0x0000a400000c000b */
[----:B01234-:R-:W-:Y:S01]  /*8b60*/  ENDCOLLECTIVE ;  /* 0x000000000000791b */ /* 0x01ffe20003800000 */
.L_x_795:
[----:B------:R-:W-:Y:S05]  /*8b70*/  BSYNC B0 ;  /* 0x0000000000007941 */ /* 0x000fea0003800000 */
.L_x_794:
[----:B------:R-:W-:Y:S01]  /*8b80*/  FMNMX.FTZ R13, R14, R0, !PT ;  /* 0x000000000e0d7209 */ /* 0x000fe20007810000 */
[----:B------:R-:W-:Y:S01]  /*8b90*/  IMAD.MOV.U32 R11, RZ, RZ, 0x1f ;  /* 0x0000001fff0b7424 */ /* 0x000fe200078e00ff */
[----:B------:R-:W-:Y:S02]  /*8ba0*/  MOV R12, 0x8 ;  /* 0x00000008000c7802 */ /* 0x000fe40000000f00 */
[----:B------:R-:W-:-:S07]  /*8bb0*/  MOV R15, 0xffffffff ;  /* 0xffffffff000f7802 */ /* 0x000fce0000000f00 */
[----:B------:R-:W-:Y:S05]  /*8bc0*/  WARPSYNC.COLLECTIVE R15, `(.L_x_796) ;  /* 0x000000000f087348 */ /* 0x000fea0003c00000 */
[----:B------:R0:W1:Y:S02]  /*8bd0*/  SHFL.BFLY P6, R14, R13, R12, R11 ;  /* 0x0c00000c0d0e7389 */ /* 0x00006400000c000b */
[----:B01----:R-:W-:Y:S01]  /*8be0*/  ENDCOLLECTIVE ;  /* 0x000000000000791b */ /* 0x003fe20003800000 */
.L_x_796:
[----:B------:R-:W-:Y:S01]  /*8bf0*/  HFMA2.MMA R12, -RZ, RZ, 0, 2.384185791015625e-07 ;  /* 0x00000004ff0c7435 */ /* 0x000fe200000001ff */
[----:B------:R-:W-:-:S05]  /*8c00*/  FMNMX.FTZ R2, R13, R14, !PT ;  /* 0x0000000e0d027209 */ /* 0x000fca0007810000 */
[----:B------:R-:W-:-:S07]  /*8c10*/  IMAD.MOV.U32 R13, RZ, RZ, R2 ;  /* 0x000000ffff0d7224 */ /* 0x000fce00078e0002 */
[----:B------:R-:W-:Y:S05]  /*8c20*/  WARPSYNC.COLLECTIVE R15, `(.L_x_797) ;  /* 0x000000000f087348 */ /* 0x000fea0003c00000 */
[----:B------:R0:W1:Y:S02]  /*8c30*/  SHFL.BFLY P6, R14, R13, R12, R11 ;  /* 0x0c00000c0d0e7389 */ /* 0x00006400000c000b */
[----:B01----:R-:W-:Y:S01]  /*8c40*/  ENDCOLLECTIVE ;  /* 0x000000000000791b */ /* 0x003fe20003800000 */
.L_x_797:
[----:B------:R-:W-:Y:S02]  /*8c50*/  MOV R12, 0x2 ;  /* 0x00000002000c7802 */ /* 0x000fe40000000f00 */
[----:B------:R-:W-:-:S05]  /*8c60*/  FMNMX.FTZ R3, R2, R14, !PT ;  /* 0x0000000e02037209 */ /* 0x000fca0007810000 */
[----:B------:R-:W-:-:S07]  /*8c70*/  IMAD.MOV.U32 R13, RZ, RZ, R3 ;  /* 0x000000ffff0d7224 */ /* 0x000fce00078e0003 */
[----:B------:R-:W-:Y:S05]  /*8c80*/  WARPSYNC.COLLECTIVE R15, `(.L_x_798) ;  /* 0x000000000f087348 */ /* 0x000fea0003c00000 */
[----:B------:R0:W1:Y:S02]  /*8c90*/  SHFL.BFLY P6, R14, R13, R12, R11 ;  /* 0x0c00000c0d0e7389 */ /* 0x00006400000c000b */
[----:B01----:R-:W-:Y:S01]  /*8ca0*/  ENDCOLLECTIVE ;  /* 0x000000000000791b */ /* 0x003fe20003800000 */
.L_x_798:
[----:B------:R-:W-:Y:S05]  /*8cb0*/  BRA `(.L_x_799) ;  /* 0xffffffc000347947 */ /* 0x000fea000383ffff */
.L_x_800:
        /* <DEDUP_REMOVED lines=12> */
.L_x_3323:


//--------------------- .text._ZN4mmha33masked_multihead_attention_kernelItLi112ELi128ELi4ELi16ELi64ELb1ELb0EEEv26Multihead_attention_paramsIT_XT5_EE --------------------------
	.section	.text._ZN4mmha33masked_multihead_attention_kernelItLi112ELi128ELi4ELi16ELi64ELb1ELb0EEEv26Multihead_attention_paramsIT_XT5_EE,"ax",@progbits
	.align	128
        .global         _ZN4mmha33masked_multihead_attention_kernelItLi112ELi128ELi4ELi16ELi64ELb1ELb0EEEv26Multihead_attention_paramsIT_XT5_EE
        .type           _ZN4mmha33masked_multihead_attention_kernelItLi112ELi128ELi4ELi16ELi64ELb1ELb0EEEv26Multihead_attention_paramsIT_XT5_EE,@function
        .size           _ZN4mmha33masked_multihead_attention_kernelItLi112ELi128ELi4ELi16ELi64ELb1ELb0EEEv26Multihead_attention_paramsIT_XT5_EE,(.L_x_3324 - _ZN4mmha33masked_multihead_attention_kernelItLi112ELi128ELi4ELi16ELi64ELb1ELb0EEEv26Multihead_attention_paramsIT_XT5_EE)
        .other          _ZN4mmha33masked_multihead_attention_kernelItLi112ELi128ELi4ELi16ELi64ELb1ELb0EEEv26Multihead_attention_paramsIT_XT5_EE,@"STO_CUDA_ENTRY STV_DEFAULT"
_ZN4mmha33masked_multihead_attention_kernelItLi112ELi128ELi4ELi16ELi64ELb1ELb0EEEv26Multihead_attention_paramsIT_XT5_EE:
.text._ZN4mmha33masked_multihead_attention_kernelItLi112ELi128ELi4ELi16ELi64ELb1ELb0EEEv26Multihead_attention_paramsIT_XT5_EE:
        /* <DEDUP_REMOVED lines=18> */
.L_x_801:
        /* <DEDUP_REMOVED lines=86> */
.L_x_803:
[----:B------:R-:W-:Y:S05]  /*0680*/  BSYNC B0 ;  /* 0x0000000000007941 */ /* 0x000fea0003800000 */
.L_x_802:
        /* <DEDUP_REMOVED lines=72> */
.L_x_805:
[----:B------:R-:W-:Y:S05]  /*0b10*/  BSYNC B0 ;  /* 0x0000000000007941 */ /* 0x000fea0003800000 */
.L_x_804:
        /* <DEDUP_REMOVED lines=66> */
.L_x_808:
        /* <DEDUP_REMOVED lines=9> */
.L_x_809:
        /* <DEDUP_REMOVED lines=61> */
.L_x_813:
        /* <DEDUP_REMOVED lines=62> */
.L_x_816:
[----:B------:R-:W-:Y:S05]  /*1780*/  BSYNC B2 ;  /* 0x0000000000027941 */ /* 0x000fea0003800000 */
.L_x_815:
[C-C-:B------:R-:W-:Y:S02]  /*1790*/  PRMT R6, R26.reuse, 0x5410, R27.reuse ;  /* 0x000054101a067816 */ /* 0x140fe4000000001b */
[----:B------:R-:W-:-:S03]  /*17a0*/  PRMT R7, R26, 0x7632, R27 ;  /* 0x000076321a077816 */ /* 0x000fc6000000001b */
[----:B------:R0:W-:Y:S04]  /*17b0*/  STS [R21], R6 ;  /* 0x0000000615007388 */ /* 0x0001e80000000800 */
[----:B------:R0:W-:Y:S02]  /*17c0*/  STS [R20], R7 ;  /* 0x0000000714007388 */ /* 0x0001e40000000800 */
.L_x_814:
[----:B------:R-:W-:Y:S05]  /*17d0*/  BSYNC B1 ;  /* 0x0000000000017941 */ /* 0x000fea0003800000 */
.L_x_812:
[C-C-:B0-----:R-:W-:Y:S02]  /*17e0*/  PRMT R7, R32.reuse, 0x5410, R33.reuse ;  /* 0x0000541020077816 */ /* 0x141fe40000000021 */
[----:B------:R-:W-:-:S03]  /*17f0*/  PRMT R6, R32, 0x7632, R33 ;  /* 0x0000763220067816 */ /* 0x000fc60000000021 */
[----:B------:R1:W-:Y:S04]  /*1800*/  STS [R4], R7 ;  /* 0x0000000704007388 */ /* 0x0003e80000000800 */
[----:B------:R1:W-:Y:S02]  /*1810*/  STS [R5], R6 ;  /* 0x0000000605007388 */ /* 0x0003e40000000800 */
.L_x_811:
[----:B------:R-:W-:Y:S05]  /*1820*/  BSYNC B0 ;  /* 0x0000000000007941 */ /* 0x000fea0003800000 */
.L_x_810:
[----:B------:R-:W-:Y:S06]  /*1830*/  BAR.SYNC.DEFER_BLOCKING 0x0 ;  /* 0x0000000000007b1d */ /* 0x000fec0000010000 */
[----:B------:R-:W-:Y:S04]  /*1840*/  BSSY B0, `(.L_x_817) ;  /* 0x0000005000007945 */ /* 0x000fe80003800000 */
[----:B------:R-:W-:Y:S05]  /*1850*/  @!P6 BRA `(.L_x_818) ;  /* 0x00000000000ce947 */ /* 0x000fea0003800000 */
[----:B------:R-:W-:Y:S01]  /*1860*/  ISETP.NE.AND P0, PT, R25, RZ, PT ;  /* 0x000000ff1900720c */ /* 0x000fe20003f05270 */
[----:B0-----:R2:W3:-:S12]  /*1870*/  LDS.64 R32, [R0] ;  /* 0x0000000000207984 */ /* 0x0014d80000000a00 */
[----:B------:R2:W4:Y:S02]  /*1880*/  @!P0 LDS.64 R26, [R3] ;  /* 0x00000000031a8984 */ /* 0x0005240000000a00 */
.L_x_818:
[----:B------:R-:W-:Y:S05]  /*1890*/  BSYNC B0 ;  /* 0x0000000000007941 */ /* 0x000fea0003800000 */
.L_x_817:
[----:B------:R-:W-:Y:S06]  /*18a0*/  BAR.SYNC.DEFER_BLOCKING 0x0 ;  /* 0x0000000000007b1d */ /* 0x000fec0000010000 */
[----:B------:R-:W-:Y:S05]  /*18b0*/  BRA `(.L_x_807) ;  /* 0x0000000400707947 */ /* 0x000fea0003800000 */
.L_x_806:
        /* <DEDUP_REMOVED lines=41> */
.L_x_819:
        /* <DEDUP_REMOVED lines=50> */
.L_x_820:
[----:B------:R-:W-:Y:S05]  /*1e70*/  BSYNC B0 ;  /* 0x0000000000007941 */ /* 0x000fea0003800000 */
.L_x_807:
        /* <DEDUP_REMOVED lines=39> */
.L_x_969:
[----:B-1----:R-:W-:-:S07]  /*20f0*/  FADD.FTZ R14, R5, R14 ;  /* 0x0000000e050e7221 */ /* 0x002fce0000010000 */
.L_x_822:
[----:B------:R-:W-:Y:S05]  /*2100*/  BSYNC B0 ;  /* 0x0000000000007941 */ /* 0x000fea0003800000 */
.L_x_821:
        /* <DEDUP_REMOVED lines=23> */
.L_x_824:
        /* <DEDUP_REMOVED lines=19> */
[----:B------:R-:W-:Y:S01]  /*23b0*/  ISETP.GE.AND P0, PT, R38, R4, PT ;  /* 0x000000042600720c */ /* 0x000fe20003f06270 */
[----:B------:R-:W-:Y:S01]  /*23c0*/  UISETP.NE.AND UP0, UPT, UR5, URZ, UPT ;  /* 0x0000003f0500728c */ /* 0x000fe2000bf05270 */
        /* <DEDUP_REMOVED lines=37> */
.L_x_825:
[----:B------:R-:W-:Y:S01]  /*2620*/  ULDC UR4, c[0x0][0x280] ;  /* 0x0000a00000047ab9 */ /* 0x000fe20000000800 */
[----:B------:R-:W-:Y:S01]  /*2630*/  ULDC UR5, c[0x0][0x29c] ;  /* 0x0000a70000057ab9 */ /* 0x000fe20000000800 */
[----:B---3--:R-:W-:Y:S01]  /*2640*/  IMAD R33, R34, UR4, R17 ;  /* 0x0000000422217c24 */ /* 0x008fe2000f8e0211 */
[----:B------:R-:W-:Y:S01]  /*2650*/  ULDC UR10, c[0x0][0x2a0] ;  /* 0x0000a800000a7ab9 */ /* 0x000fe20000000800 */
[----:B------:R-:W-:Y:S01]  /*2660*/  ULDC.64 UR8, c[0x0][0x248] ;  /* 0x0000920000087ab9 */ /* 0x000fe20000000a00 */
[----:B------:R-:W-:Y:S01]  /*2670*/  ULDC.64 UR6, c[0x0][0x2b0] ;  /* 0x0000ac0000067ab9 */ /* 0x000fe20000000a00 */
[----:B------:R-:W-:Y:S01]  /*2680*/  ULDC.64 UR12, c[0x0][0x2c8] ;  /* 0x0000b200000c7ab9 */ /* 0x000fe20000000a00 */
[----:B------:R-:W-:Y:S01]  /*2690*/  BSSY B0, `(.L_x_826) ;  /* 0x0000234000007945 */ /* 0x000fe20003800000 */
[----:B------:R-:W-:Y:S02]  /*26a0*/  IMAD.SHL.U32 R14, R11, 0x2, RZ ;  /* 0x000000020b0e7824 */ /* 0x000fe400078e00ff */
        /* <DEDUP_REMOVED lines=25> */
.L_x_895:
[----:B-1----:R-:W1:Y:S01]  /*2840*/  LDC R11, c[0x0][0x284] ;  /* 0x0000a100ff0b7b82 */ /* 0x002e620000000800 */
[----:B------:R-:W-:-:S04]  /*2850*/  ISETP.NE.U32.AND P0, PT, RZ, UR6, PT ;  /* 0x00000006ff007c0c */ /* 0x000fc8000bf05070 */
[----:B------:R-:W-:-:S13]  /*2860*/  ISETP.NE.AND.EX P0, PT, RZ, UR7, PT, P0 ;  /* 0x00000007ff007c0c */ /* 0x000fda000bf05300 */
[----:B------:R-:W-:Y:S01]  /*2870*/  @P0 SHF.R.S32.HI R14, RZ, 0x1f, R38 ;  /* 0x0000001fff0e0819 */ /* 0x000fe20000011426 */
[----:B01----:R-:W-:-:S05]  /*2880*/  @P0 IMAD R13, R2, R11, RZ ;  /* 0x0000000b020d0224 */ /* 0x003fca00078e02ff */
        /* <DEDUP_REMOVED lines=16> */
[----:B------:R-:W-:-:S03]  /*2990*/  ISETP.GE.AND P1, PT, R38, UR41, PT ;  /* 0x0000002926007c0c */ /* 0x000fc6000bf26270 */
[----:B-1----:R-:W-:-:S05]  /*29a0*/  IMAD.MOV.U32 R12, RZ, RZ, R15 ;  /* 0x000000ffff0c7224 */ /* 0x002fca00078e000f */
[----:B------:R-:W-:Y:S02]  /*29b0*/  @!P3 IADD3 R12, -R12, RZ, RZ ;  /* 0x000000ff0c0cb210 */ /* 0x000fe40007ffe1ff */
[----:B------:R-:W-:Y:S02]  /*29c0*/  @!P4 LOP3.LUT R12, RZ, R11, RZ, 0x33, !PT ;  /* 0x0000000bff0cc212 */ /* 0x000fe400078e33ff */
[----:B--2---:R-:W-:Y:S01]  /*29d0*/  ISETP.NE.AND P0, PT, R13, RZ, P0 ;  /* 0x000000ff0d00720c */ /* 0x004fe20000705270 */
[----:B------:R-:W-:-:S12]  /*29e0*/  @P1 BRA `(.L_x_829) ;  /* 0x0000000000601947 */ /* 0x000fd80003800000 */
[----:B------:R-:W-:Y:S01]  /*29f0*/  IMAD.SHL.U32 R80, R12, 0x8, RZ ;  /* 0x000000080c507824 */ /* 0x000fe200078e00ff */
[----:B------:R-:W-:Y:S01]  /*2a00*/  BSSY B2, `(.L_x_830) ;  /* 0x0000009000027945 */ /* 0x000fe20003800000 */
[----:B------:R-:W-:-:S03]  /*2a10*/  IMAD.MOV.U32 R44, RZ, RZ, RZ ;  /* 0x000000ffff2c7224 */ /* 0x000fc600078e00ff */
[----:B------:R-:W-:-:S13]  /*2a20*/  ISETP.GE.AND P3, PT, R80, R39, PT ;  /* 0x000000275000720c */ /* 0x000fda0003f66270 */
[----:B------:R-:W-:Y:S05]  /*2a30*/  @P3 BRA `(.L_x_831) ;  /* 0x0000000000143947 */ /* 0x000fea0003800000 */
[----:B------:R-:W-:-:S04]  /*2a40*/  IADD3 R13, P2, R37, R80, RZ ;  /* 0x00000050250d7210 */ /* 0x000fc80007f5e0ff */
[----:B------:R-:W-:Y:S02]  /*2a50*/  LEA.HI.X.SX32 R44, R80, R41, 0x1, P2 ;  /* 0x00000029502c7211 */ /* 0x000fe400010f0eff */
[----:B------:R-:W-:-:S04]  /*2a60*/  LEA R14, P2, R13, UR8, 0x1 ;  /* 0x000000080d0e7c11 */ /* 0x000fc8000f8408ff */
[----:B------:R-:W-:-:S05]  /*2a70*/  LEA.HI.X R15, R13, UR9, R44, 0x1, P2 ;  /* 0x000000090d0f7c11 */ /* 0x000fca00090f0c2c */
[----:B------:R1:W5:Y:S04]  /*2a80*/  LDG.E R44, desc[UR36][R14.64] ;  /* 0x000000240e2c7981 */ /* 0x000368000c1e1900 */
.L_x_831:
[----:B------:R-:W-:Y:S05]  /*2a90*/  BSYNC B2 ;  /* 0x0000000000027941 */ /* 0x000fea0003800000 */
.L_x_830:
[----:B------:R-:W-:-:S06]  /*2aa0*/  UISETP.NE.AND UP0, UPT, UR5, URZ, UPT ;  /* 0x0000003f0500728c */ /* 0x000fcc000bf05270 */
[----:B------:R-:W-:-:S13]  /*2ab0*/  PLOP3.LUT P2, PT, PT, PT, UP0, 0x80, 0x0 ;  /* 0x000000000000781c */ /* 0x000fda0003f4f008 */
[----:B------:R-:W-:Y:S05]  /*2ac0*/  @P2 BRA `(.L_x_829) ;  /* 0x0000000000282947 */ /* 0x000fea0003800000 */
[----:B------:R-:W-:Y:S01]  /*2ad0*/  ISETP.NE.AND P5, PT, R24, RZ, PT ;  /* 0x000000ff1800720c */ /* 0x000fe20003fa5270 */
[----:B-1----:R-:W1:-:S12]  /*2ae0*/  @!P3 LDC.64 R14, c[0x0][0x248] ;  /* 0x00009200ff0ebb82 */ /* 0x002e580000000a00 */
[----:B------:R-:W2:Y:S01]  /*2af0*/  @P5 LDG.E R13, desc[UR36][R76.64] ;  /* 0x000000244c0d5981 */ /* 0x000ea2000c1e1900 */
[----:B-----5:R-:W-:Y:S01]  /*2b00*/  HFMA2.MMA R44, R44, 1, 1, R5 ;  /* 0x3c003c002c2c7835 */ /* 0x020fe20000000005 */
[----:B------:R-:W-:-:S04]  /*2b10*/  @!P3 IADD3 R78, P4, R36, R80, RZ ;  /* 0x00000050244eb210 */ /* 0x000fc80007f9e0ff */
[----:B------:R-:W-:Y:S02]  /*2b20*/  @!P3 LEA.HI.X.SX32 R79, R80, R40, 0x1, P4 ;  /* 0x00000028504fb211 */ /* 0x000fe400020f0eff */
[----:B-1----:R-:W-:-:S04]  /*2b30*/  @!P3 LEA R14, P4, R78, R14, 0x1 ;  /* 0x0000000e4e0eb211 */ /* 0x002fc800078808ff */
[----:B------:R-:W-:Y:S01]  /*2b40*/  @!P3 LEA.HI.X R15, R78, R15, R79, 0x1, P4 ;  /* 0x0000000f4e0fb211 */ /* 0x000fe200020f0c4f */
[----:B--2---:R-:W-:-:S05]  /*2b50*/  @P5 HMUL2 R44, R44, R13 ;  /* 0x0000000d2c2c5232 */ /* 0x004fca0000000000 */
[----:B------:R2:W-:Y:S03]  /*2b60*/  @!P3 STG.E desc[UR36][R14.64], R44 ;  /* 0x0000002c0e00b986 */ /* 0x0005e6000c101924 */
.L_x_829:
[----:B------:R-:W-:Y:S05]  /*2b70*/  BSYNC B1 ;  /* 0x0000000000017941 */ /* 0x000fea0003800000 */
.L_x_828:
        /* <DEDUP_REMOVED lines=10> */
[----:B------:R-:W-:-:S04]  /*2c20*/  IADD3 R13, P2, R37, R82, RZ ;  /* 0x00000052250d7210 */ /* 0x000fc80007f5e0ff */
[----:B------:R-:W-:Y:S02]  /*2c30*/  LEA.HI.X.SX32 R80, R82, R41, 0x1, P2 ;  /* 0x0000002952507211 */ /* 0x000fe400010f0eff */
[----:B-12---:R-:W-:-:S04]  /*2c40*/  LEA R14, P2, R13, UR8, 0x1 ;  /* 0x000000080d0e7c11 */ /* 0x006fc8000f8408ff */
[----:B------:R-:W-:-:S05]  /*2c50*/  LEA.HI.X R15, R13, UR9, R80, 0x1, P2 ;  /* 0x000000090d0f7c11 */ /* 0x000fca00090f0c50 */
[----:B------:R3:W5:Y:S04]  /*2c60*/  LDG.E R45, desc[UR36][R14.64] ;  /* 0x000000240e2d7981 */ /* 0x000768000c1e1900 */
.L_x_835:
[----:B------:R-:W-:Y:S05]  /*2c70*/  BSYNC B2 ;  /* 0x0000000000027941 */ /* 0x000fea0003800000 */
.L_x_834:
        /* <DEDUP_REMOVED lines=13> */
.L_x_833:
[----:B------:R-:W-:Y:S05]  /*2d50*/  BSYNC B1 ;  /* 0x0000000000017941 */ /* 0x000fea0003800000 */
.L_x_832:
        /* <DEDUP_REMOVED lines=8> */
[----:B------:R-:W-:-:S04]  /*2de0*/  IADD3 R13, P2, R37, R82, RZ ;  /* 0x00000052250d7210 */ /* 0x000fc80007f5e0ff */
[----:B------:R-:W-:Y:S02]  /*2df0*/  LEA.HI.X.SX32 R46, R82, R41, 0x1, P2 ;  /* 0x00000029522e7211 */ /* 0x000fe400010f0eff */
[----:B-123--:R-:W-:-:S04]  /*2e00*/  LEA R14, P2, R13, UR8, 0x1 ;  /* 0x000000080d0e7c11 */ /* 0x00efc8000f8408ff */
[----:B------:R-:W-:-:S05]  /*2e10*/  LEA.HI.X R15, R13, UR9, R46, 0x1, P2 ;  /* 0x000000090d0f7c11 */ /* 0x000fca00090f0c2e */
[----:B------:R1:W5:Y:S04]  /*2e20*/  LDG.E R46, desc[UR36][R14.64] ;  /* 0x000000240e2e7981 */ /* 0x000368000c1e1900 */
.L_x_839:
[----:B------:R-:W-:Y:S05]  /*2e30*/  BSYNC B2 ;  /* 0x0000000000027941 */ /* 0x000fea0003800000 */
.L_x_838:
        /* <DEDUP_REMOVED lines=11> */
[----:B--2---:R-:W-:-:S05]  /*2ef0*/  @P5 HMUL2 R46, R46, R13 ;  /* 0x0000000d2e2e5232 */ /* 0x004fca0000000000 */
[----:B------:R1:W-:Y:S03]  /*2f00*/  @!P3 STG.E desc[UR36][R14.64], R46 ;  /* 0x0000002e0e00b986 */ /* 0x0003e6000c101924 */
.L_x_837:
[----:B------:R-:W-:Y:S05]  /*2f10*/  BSYNC B1 ;  /* 0x0000000000017941 */ /* 0x000fea0003800000 */
.L_x_836:
        /* <DEDUP_REMOVED lines=8> */
[----:B------:R-:W-:-:S04]  /*2fa0*/  IADD3 R13, P2, R37, R82, RZ ;  /* 0x00000052250d7210 */ /* 0x000fc80007f5e0ff */
[----:B------:R-:W-:Y:S02]  /*2fb0*/  LEA.HI.X.SX32 R80, R82, R41, 0x1, P2 ;  /* 0x0000002952507211 */ /* 0x000fe400010f0eff */
[----:B-123--:R-:W-:-:S04]  /*2fc0*/  LEA R14, P2, R13, UR8, 0x1 ;  /* 0x000000080d0e7c11 */ /* 0x00efc8000f8408ff */
[----:B------:R-:W-:-:S05]  /*2fd0*/  LEA.HI.X R15, R13, UR9, R80, 0x1, P2 ;  /* 0x000000090d0f7c11 */ /* 0x000fca00090f0c50 */
[----:B------:R1:W5:Y:S04]  /*2fe0*/  LDG.E R47, desc[UR36][R14.64] ;  /* 0x000000240e2f7981 */ /* 0x000368000c1e1900 */
.L_x_843:
[----:B------:R-:W-:Y:S05]  /*2ff0*/  BSYNC B2 ;  /* 0x0000000000027941 */ /* 0x000fea0003800000 */
.L_x_842:
[----:B------:R-:W-:-:S06]  /*3000*/  UISETP.NE.AND UP0, UPT, UR5, URZ, UPT ;  /* 0x0000003f0500728c */ /* 0x000fcc000bf05270 */
[----:B------:R-:W-:-:S13]  /*3010*/  PLOP3.LUT P2, PT, PT, PT, UP0, 0x80, 0x0 ;  /* 0x000000000000781c */ /* 0x000fda0003f4f008 */
[----:B------:R-:W-:Y:S05]  /*3020*/  @P2 BRA `(.L_x_841) ;  /* 0x0000000000282947 */ /* 0x000fea0003800000 */
[----:B------:R-:W-:Y:S01]  /*3030*/  ISETP.NE.AND P5, PT, R24, RZ, PT ;  /* 0x000000ff1800720c */ /* 0x000fe20003fa5270 */
[----:B-123--:R-:W1:-:S12]  /*3040*/  @!P3 LDC.64 R14, c[0x0][0x248] ;  /* 0x00009200ff0ebb82 */ /* 0x00ee580000000a00 */
        /* <DEDUP_REMOVED lines=8> */
.L_x_841:
[----:B------:R-:W-:Y:S05]  /*30d0*/  BSYNC B1 ;  /* 0x0000000000017941 */ /* 0x000fea0003800000 */
.L_x_840:
        /* <DEDUP_REMOVED lines=13> */
.L_x_847:
[----:B------:R-:W-:Y:S05]  /*31b0*/  BSYNC B2 ;  /* 0x0000000000027941 */ /* 0x000fea0003800000 */
.L_x_846:
[----:B------:R-:W-:-:S06]  /*31c0*/  UISETP.NE.AND UP0, UPT, UR5, URZ, UPT ;  /* 0x0000003f0500728c */ /* 0x000fcc000bf05270 */
[----:B------:R-:W-:-:S13]  /*31d0*/  PLOP3.LUT P2, PT, PT, PT, UP0, 0x80, 0x0 ;  /* 0x000000000000781c */ /* 0x000fda0003f4f008 */
[----:B------:R-:W-:Y:S05]  /*31e0*/  @P2 BRA `(.L_x_845) ;  /* 0x0000000000282947 */ /* 0x000fea0003800000 */
[----:B------:R-:W-:Y:S01]  /*31f0*/  ISETP.NE.AND P5, PT, R24, RZ, PT ;  /* 0x000000ff1800720c */ /* 0x000fe20003fa5270 */
[----:B-123--:R-:W1:-:S12]  /*3200*/  @!P3 LDC.64 R14, c[0x0][0x248] ;  /* 0x00009200ff0ebb82 */ /* 0x00ee580000000a00 */
[----:B------:R-:W2:Y:S01]  /*3210*/  @P5 LDG.E R13, desc[UR36][R78.64+0x30] ;  /* 0x000030244e0d5981 */ /* 0x000ea2000c1e1900 */
[----:B------:R-:W-:Y:S01]  /*3220*/  @!P3 IADD3 R80, P4, R36, R82, RZ ;  /* 0x000000522450b210 */ /* 0x000fe20007f9e0ff */
[----:B0----5:R-:W-:-:S03]  /*3230*/  HADD2 R48, R48, R9 ;  /* 0x0000000930307230 */ /* 0x021fc60000000000 */
[----:B------:R-:W-:Y:S02]  /*3240*/  @!P3 LEA.HI.X.SX32 R81, R82, R40, 0x1, P4 ;  /* 0x000000285251b211 */ /* 0x000fe400020f0eff */
[----:B-1----:R-:W-:-:S04]  /*3250*/  @!P3 LEA R14, P4, R80, R14, 0x1 ;  /* 0x0000000e500eb211 */ /* 0x002fc800078808ff */
[----:B------:R-:W-:Y:S01]  /*3260*/  @!P3 LEA.HI.X R15, R80, R15, R81, 0x1, P4 ;  /* 0x0000000f500fb211 */ /* 0x000fe200020f0c51 */
[----:B--2---:R-:W-:-:S07]  /*3270*/  @P5 HFMA2.MMA R48, R48, R13, -RZ ;  /* 0x0000000d30305235 */ /* 0x004fce00001000ff */
[----:B------:R0:W-:Y:S04]  /*3280*/  @!P3 STG.E desc[UR36][R14.64], R48 ;  /* 0x000000300e00b986 */ /* 0x0001e8000c101924 */
.L_x_845:
[----:B------:R-:W-:Y:S05]  /*3290*/  BSYNC B1 ;  /* 0x0000000000017941 */ /* 0x000fea0003800000 */
.L_x_844:
        /* <DEDUP_REMOVED lines=8> */
[----:B------:R-:W-:-:S04]  /*3320*/  IADD3 R13, P2, R37, R82, RZ ;  /* 0x00000052250d7210 */ /* 0x000fc80007f5e0ff */
[----:B------:R-:W-:Y:S02]  /*3330*/  LEA.HI.X.SX32 R80, R82, R41, 0x1, P2 ;  /* 0x0000002952507211 */ /* 0x000fe400010f0eff */
[----:B0123--:R-:W-:-:S04]  /*3340*/  LEA R14, P2, R13, UR8, 0x1 ;  /* 0x000000080d0e7c11 */ /* 0x00ffc8000f8408ff */
[----:B------:R-:W-:-:S05]  /*3350*/  LEA.HI.X R15, R13, UR9, R80, 0x1, P2 ;  /* 0x000000090d0f7c11 */ /* 0x000fca00090f0c50 */
[----:B------:R0:W5:Y:S04]  /*3360*/  LDG.E R49, desc[UR36][R14.64] ;  /* 0x000000240e317981 */ /* 0x000168000c1e1900 */
.L_x_851:
[----:B------:R-:W-:Y:S05]  /*3370*/  BSYNC B2 ;  /* 0x0000000000027941 */ /* 0x000fea0003800000 */
.L_x_850:
[----:B------:R-:W-:-:S06]  /*3380*/  UISETP.NE.AND UP0, UPT, UR5, URZ, UPT ;  /* 0x0000003f0500728c */ /* 0x000fcc000bf05270 */
[----:B------:R-:W-:-:S13]  /*3390*/  PLOP3.LUT P2, PT, PT, PT, UP0, 0x80, 0x0 ;  /* 0x000000000000781c */ /* 0x000fda0003f4f008 */
[----:B------:R-:W-:Y:S05]  /*33a0*/  @P2 BRA `(.L_x_849) ;  /* 0x0000000000282947 */ /* 0x000fea0003800000 */
[----:B------:R-:W-:Y:S01]  /*33b0*/  ISETP.NE.AND P5, PT, R24, RZ, PT ;  /* 0x000000ff1800720c */ /* 0x000fe20003fa5270 */
[----:B0123--:R-:W0:-:S12]  /*33c0*/  @!P3 LDC.64 R14, c[0x0][0x248] ;  /* 0x00009200ff0ebb82 */ /* 0x00fe180000000a00 */
[----:B------:R-:W2:Y:S01]  /*33d0*/  @P5 LDG.E R80, desc[UR36][R78.64+0x40] ;  /* 0x000040244e505981 */ /* 0x000ea2000c1e1900 */
[----:B------:R-:W-:Y:S01]  /*33e0*/  @!P3 IADD3 R13, P4, R36, R82, RZ ;  /* 0x00000052240db210 */ /* 0x000fe20007f9e0ff */
[----:B-----5:R-:W-:-:S03]  /*33f0*/  HADD2 R49, R49, R10 ;  /* 0x0000000a31317230 */ /* 0x020fc60000000000 */
[----:B------:R-:W-:Y:S02]  /*3400*/  @!P3 LEA.HI.X.SX32 R82, R82, R40, 0x1, P4 ;  /* 0x000000285252b211 */ /* 0x000fe400020f0eff */
[----:B0-----:R-:W-:-:S04]  /*3410*/  @!P3 LEA R14, P4, R13, R14, 0x1 ;  /* 0x0000000e0d0eb211 */ /* 0x001fc800078808ff */
[----:B------:R-:W-:Y:S01]  /*3420*/  @!P3 LEA.HI.X R15, R13, R15, R82, 0x1, P4 ;  /* 0x0000000f0d0fb211 */ /* 0x000fe200020f0c52 */
[----:B--2---:R-:W-:-:S05]  /*3430*/  @P5 HMUL2 R49, R49, R80 ;  /* 0x0000005031315232 */ /* 0x004fca0000000000 */
[----:B------:R0:W-:Y:S03]  /*3440*/  @!P3 STG.E desc[UR36][R14.64], R49 ;  /* 0x000000310e00b986 */ /* 0x0001e6000c101924 */
.L_x_849:
[----:B------:R-:W-:Y:S05]  /*3450*/  BSYNC B1 ;  /* 0x0000000000017941 */ /* 0x000fea0003800000 */
.L_x_848:
        /* <DEDUP_REMOVED lines=13> */
.L_x_855:
[----:B------:R-:W-:Y:S05]  /*3530*/  BSYNC B2 ;  /* 0x0000000000027941 */ /* 0x000fea0003800000 */
.L_x_854:
[----:B------:R-:W-:-:S06]  /*3540*/  UISETP.NE.AND UP0, UPT, UR5, URZ, UPT ;  /* 0x0000003f0500728c */ /* 0x000fcc000bf05270 */
[----:B------:R-:W-:-:S13]  /*3550*/  PLOP3.LUT P2, PT, PT, PT, UP0, 0x80, 0x0 ;  /* 0x000000000000781c */ /* 0x000fda0003f4f008 */
[----:B------:R-:W-:Y:S05]  /*3560*/  @P2 BRA `(.L_x_853) ;  /* 0x0000000000282947 */ /* 0x000fea0003800000 */
[----:B------:R-:W-:Y:S01]  /*3570*/  ISETP.NE.AND P5, PT, R24, RZ, PT ;  /* 0x000000ff1800720c */ /* 0x000fe20003fa5270 */
[----:B0123--:R-:W0:-:S12]  /*3580*/  @!P3 LDC.64 R14, c[0x0][0x248] ;  /* 0x00009200ff0ebb82 */ /* 0x00fe180000000a00 */
[----:B------:R-:W2:Y:S01]  /*3590*/  @P5 LDG.E R80, desc[UR36][R78.64+0x50] ;  /* 0x000050244e505981 */ /* 0x000ea2000c1e1900 */
[----:B-----5:R-:W-:Y:S01]  /*35a0*/  HFMA2.MMA R51, R51, 1, 1, R20 ;  /* 0x3c003c0033337835 */ /* 0x020fe20000000014 */
[----:B------:R-:W-:-:S04]  /*35b0*/  @!P3 IADD3 R13, P4, R36, R82, RZ ;  /* 0x00000052240db210 */ /* 0x000fc80007f9e0ff */
[----:B------:R-:W-:Y:S02]  /*35c0*/  @!P3 LEA.HI.X.SX32 R82, R82, R40, 0x1, P4 ;  /* 0x000000285252b211 */ /* 0x000fe400020f0eff */
[----:B0-----:R-:W-:-:S04]  /*35d0*/  @!P3 LEA R14, P4, R13, R14, 0x1 ;  /* 0x0000000e0d0eb211 */ /* 0x001fc800078808ff */
[----:B------:R-:W-:Y:S01]  /*35e0*/  @!P3 LEA.HI.X R15, R13, R15, R82, 0x1, P4 ;  /* 0x0000000f0d0fb211 */ /* 0x000fe200020f0c52 */
[----:B--2---:R-:W-:-:S05]  /*35f0*/  @P5 HMUL2 R51, R51, R80 ;  /* 0x0000005033335232 */ /* 0x004fca0000000000 */
[----:B------:R0:W-:Y:S03]  /*3600*/  @!P3 STG.E desc[UR36][R14.64], R51 ;  /* 0x000000330e00b986 */ /* 0x0001e6000c101924 */
.L_x_853:
[----:B------:R-:W-:Y:S05]  /*3610*/  BSYNC B1 ;  /* 0x0000000000017941 */ /* 0x000fea0003800000 */
.L_x_852:
        /* <DEDUP_REMOVED lines=10> */
[----:B0123--:R-:W-:-:S04]  /*36c0*/  LEA R14, P2, R13, UR8, 0x1 ;  /* 0x000000080d0e7c11 */ /* 0x00ffc8000f8408ff */
[----:B------:R-:W-:-:S05]  /*36d0*/  LEA.HI.X R15, R13, UR9, R50, 0x1, P2 ;  /* 0x000000090d0f7c11 */ /* 0x000fca00090f0c32 */
[----:B------:R0:W5:Y:S04]  /*36e0*/  LDG.E R50, desc[UR36][R14.64] ;  /* 0x000000240e327981 */ /* 0x000168000c1e1900 */
.L_x_859:
[----:B------:R-:W-:Y:S05]  /*36f0*/  BSYNC B2 ;  /* 0x0000000000027941 */ /* 0x000fea0003800000 */
.L_x_858:
        /* <DEDUP_REMOVED lines=11> */
[----:B--2---:R-:W-:-:S07]  /*37b0*/  @P5 HFMA2.MMA R50, R50, R13, -RZ ;  /* 0x0000000d32325235 */ /* 0x004fce00001000ff */
[----:B------:R0:W-:Y:S04]  /*37c0*/  @!P3 STG.E desc[UR36][R14.64], R50 ;  /* 0x000000320e00b986 */ /* 0x0001e8000c101924 */
.L_x_857:
[----:B------:R-:W-:Y:S05]  /*37d0*/  BSYNC B1 ;  /* 0x0000000000017941 */ /* 0x000fea0003800000 */
.L_x_856:
        /* <DEDUP_REMOVED lines=13> */
.L_x_863:
[----:B------:R-:W-:Y:S05]  /*38b0*/  BSYNC B2 ;  /* 0x0000000000027941 */ /* 0x000fea0003800000 */
.L_x_862:
        /* <DEDUP_REMOVED lines=13> */
.L_x_861:
[----:B------:R-:W-:Y:S05]  /*3990*/  BSYNC B1 ;  /* 0x0000000000017941 */ /* 0x000fea0003800000 */
.L_x_860:
        /* <DEDUP_REMOVED lines=13> */
.L_x_867:
[----:B------:R-:W-:Y:S05]  /*3a70*/  BSYNC B2 ;  /* 0x0000000000027941 */ /* 0x000fea0003800000 */
.L_x_866:
[----:B------:R-:W-:-:S06]  /*3a80*/  UISETP.NE.AND UP0, UPT, UR5, URZ, UPT ;  /* 0x0000003f0500728c */ /* 0x000fcc000bf05270 */
[----:B------:R-:W-:-:S13]  /*3a90*/  PLOP3.LUT P2, PT, PT, PT, UP0, 0x80, 0x0 ;  /* 0x000000000000781c */ /* 0x000fda0003f4f008 */
[----:B------:R-:W-:Y:S05]  /*3aa0*/  @P2 BRA `(.L_x_865) ;  /* 0x0000000000282947 */ /* 0x000fea0003800000 */
[----:B------:R-:W-:Y:S01]  /*3ab0*/  ISETP.NE.AND P5, PT, R24, RZ, PT ;  /* 0x000000ff1800720c */ /* 0x000fe20003fa5270 */
[----:B0123--:R-:W0:-:S12]  /*3ac0*/  @!P3 LDC.64 R14, c[0x0][0x248] ;  /* 0x00009200ff0ebb82 */ /* 0x00fe180000000a00 */
[----:B------:R-:W2:Y:S01]  /*3ad0*/  @P5 LDG.E R80, desc[UR36][R78.64+0x80] ;  /* 0x000080244e505981 */ /* 0x000ea2000c1e1900 */
[----:B----45:R-:W-:Y:S01]  /*3ae0*/  HFMA2.MMA R53, R53, 1, 1, R26 ;  /* 0x3c003c0035357835 */ /* 0x030fe2000000001a */
[----:B------:R-:W-:-:S04]  /*3af0*/  @!P3 IADD3 R13, P4, R36, R82, RZ ;  /* 0x00000052240db210 */ /* 0x000fc80007f9e0ff */
[----:B------:R-:W-:Y:S02]  /*3b00*/  @!P3 LEA.HI.X.SX32 R82, R82, R40, 0x1, P4 ;  /* 0x000000285252b211 */ /* 0x000fe400020f0eff */
[----:B0-----:R-:W-:-:S04]  /*3b10*/  @!P3 LEA R14, P4, R13, R14, 0x1 ;  /* 0x0000000e0d0eb211 */ /* 0x001fc800078808ff */
[----:B------:R-:W-:Y:S01]  /*3b20*/  @!P3 LEA.HI.X R15, R13, R15, R82, 0x1, P4 ;  /* 0x0000000f0d0fb211 */ /* 0x000fe200020f0c52 */
[----:B--2---:R-:W-:-:S05]  /*3b30*/  @P5 HMUL2 R53, R53, R80 ;  /* 0x0000005035355232 */ /* 0x004fca0000000000 */
[----:B------:R0:W-:Y:S03]  /*3b40*/  @!P3 STG.E desc[UR36][R14.64], R53 ;  /* 0x000000350e00b986 */ /* 0x0001e6000c101924 */
.L_x_865:
[----:B------:R-:W-:Y:S05]  /*3b50*/  BSYNC B1 ;  /* 0x0000000000017941 */ /* 0x000fea0003800000 */
.L_x_864:
        /* <DEDUP_REMOVED lines=13> */
.L_x_871:
[----:B------:R-:W-:Y:S05]  /*3c30*/  BSYNC B2 ;  /* 0x0000000000027941 */ /* 0x000fea0003800000 */
.L_x_870:
[----:B------:R-:W-:-:S06]  /*3c40*/  UISETP.NE.AND UP0, UPT, UR5, URZ, UPT ;  /* 0x0000003f0500728c */ /* 0x000fcc000bf05270 */
[----:B------:R-:W-:-:S13]  /*3c50*/  PLOP3.LUT P2, PT, PT, PT, UP0, 0x80, 0x0 ;  /* 0x000000000000781c */ /* 0x000fda0003f4f008 */
[----:B------:R-:W-:Y:S05]  /*3c60*/  @P2 BRA `(.L_x_869) ;  /* 0x0000000000282947 */ /* 0x000fea0003800000 */
[----:B------:R-:W-:Y:S01]  /*3c70*/  ISETP.NE.AND P5, PT, R24, RZ, PT ;  /* 0x000000ff1800720c */ /* 0x000fe20003fa5270 */
[----:B0123--:R-:W0:-:S12]  /*3c80*/  @!P3 LDC.64 R14, c[0x0][0x248] ;  /* 0x00009200ff0ebb82 */ /* 0x00fe180000000a00 */
[----:B------:R-:W2:Y:S01]  /*3c90*/  @P5 LDG.E R13, desc[UR36][R78.64+0x90] ;  /* 0x000090244e0d5981 */ /* 0x000ea2000c1e1900 */
[----:B------:R-:W-:Y:S01]  /*3ca0*/  @!P3 IADD3 R80, P4, R36, R82, RZ ;  /* 0x000000522450b210 */ /* 0x000fe20007f9e0ff */
[----:B----45:R-:W-:-:S03]  /*3cb0*/  HADD2 R54, R54, R27 ;  /* 0x0000001b36367230 */ /* 0x030fc60000000000 */
[----:B------:R-:W-:Y:S02]  /*3cc0*/  @!P3 LEA.HI.X.SX32 R81, R82, R40, 0x1, P4 ;  /* 0x000000285251b211 */ /* 0x000fe400020f0eff */
[----:B0-----:R-:W-:-:S04]  /*3cd0*/  @!P3 LEA R14, P4, R80, R14, 0x1 ;  /* 0x0000000e500eb211 */ /* 0x001fc800078808ff */
[----:B------:R-:W-:Y:S01]  /*3ce0*/  @!P3 LEA.HI.X R15, R80, R15, R81, 0x1, P4 ;  /* 0x0000000f500fb211 */ /* 0x000fe200020f0c51 */
[----:B--2---:R-:W-:-:S07]  /*3cf0*/  @P5 HFMA2.MMA R54, R54, R13, -RZ ;  /* 0x0000000d36365235 */ /* 0x004fce00001000ff */
[----:B------:R0:W-:Y:S04]  /*3d00*/  @!P3 STG.E desc[UR36][R14.64], R54 ;  /* 0x000000360e00b986 */ /* 0x0001e8000c101924 */
.L_x_869:
[----:B------:R-:W-:Y:S05]  /*3d10*/  BSYNC B1 ;  /* 0x0000000000017941 */ /* 0x000fea0003800000 */
.L_x_868:
        /* <DEDUP_REMOVED lines=13> */
.L_x_875:
[----:B------:R-:W-:Y:S05]  /*3df0*/  BSYNC B2 ;  /* 0x0000000000027941 */ /* 0x000fea0003800000 */
.L_x_874:
        /* <DEDUP_REMOVED lines=13> */
.L_x_873:
[----:B------:R-:W-:Y:S05]  /*3ed0*/  BSYNC B1 ;  /* 0x0000000000017941 */ /* 0x000fea0003800000 */
.L_x_872:
        /* <DEDUP_REMOVED lines=13> */
.L_x_879:
[----:B------:R-:W-:Y:S05]  /*3fb0*/  BSYNC B2 ;  /* 0x0000000000027941 */ /* 0x000fea0003800000 */
.L_x_878:
        /* <DEDUP_REMOVED lines=13> */
.L_x_877:
[----:B------:R-:W-:Y:S05]  /*4090*/  BSYNC B1 ;  /* 0x0000000000017941 */ /* 0x000fea0003800000 */
.L_x_876:
        /* <DEDUP_REMOVED lines=13> */
.L_x_883:
[----:B------:R-:W-:Y:S05]  /*4170*/  BSYNC B2 ;  /* 0x0000000000027941 */ /* 0x000fea0003800000 */
.L_x_882:
        /* <DEDUP_REMOVED lines=13> */
.L_x_881:
[----:B------:R-:W-:Y:S05]  /*4250*/  BSYNC B1 ;  /* 0x0000000000017941 */ /* 0x000fea0003800000 */
.L_x_880:
        /* <DEDUP_REMOVED lines=13> */
.L_x_887:
[----:B------:R-:W-:Y:S05]  /*4330*/  BSYNC B2 ;  /* 0x0000000000027941 */ /* 0x000fea0003800000 */
.L_x_886:
        /* <DEDUP_REMOVED lines=13> */
.L_x_885:
[----:B------:R-:W-:Y:S05]  /*4410*/  BSYNC B1 ;  /* 0x0000000000017941 */ /* 0x000fea0003800000 */
.L_x_884:
[----:B------:R-:W-:Y:S01]  /*4420*/  BSSY B1, `(.L_x_888) ;  /* 0x000001b000017945 */ /* 0x000fe20003800000 */
[----:B------:R-:W-:-:S03]  /*4430*/  IMAD R11, R11, 0xf, R12 ;  /* 0x0000000f0b0b7824 */ /* 0x000fc600078e020c */
[----:B------:R-:W-:Y:S05]  /*4440*/  @P1 BRA `(.L_x_889) ;  /* 0x0000000000601947 */ /* 0x000fea0003800000 */
[----:B------:R-:W-:Y:S01]  /*4450*/  IMAD.SHL.U32 R80, R11, 0x8, RZ ;  /* 0x000000080b507824 */ /* 0x000fe200078e00ff */
[----:B------:R-:W-:Y:S01]  /*4460*/  BSSY B2, `(.L_x_890) ;  /* 0x0000009000027945 */ /* 0x000fe20003800000 */
[----:B------:R-:W-:-:S03]  /*4470*/  MOV R59, RZ ;  /* 0x000000ff003b7202 */ /* 0x000fc60000000f00 */
[----:B------:R-:W-:-:S13]  /*4480*/  ISETP.GE.AND P1, PT, R80, R39, PT ;  /* 0x000000275000720c */ /* 0x000fda0003f26270 */
[----:B------:R-:W-:Y:S05]  /*4490*/  @P1 BRA `(.L_x_891) ;  /* 0x0000000000141947 */ /* 0x000fea0003800000 */
[----:B------:R-:W-:-:S04]  /*44a0*/  IADD3 R11, P2, R37, R80, RZ ;  /* 0x00000050250b7210 */ /* 0x000fc80007f5e0ff */
[----:B0123--:R-:W-:Y:S02]  /*44b0*/  LEA.HI.X.SX32 R14, R80, R41, 0x1, P2 ;  /* 0x00000029500e7211 */ /* 0x00ffe400010f0eff */
[----:B------:R-:W-:-:S04]  /*44c0*/  LEA R12, P2, R11, UR8, 0x1 ;  /* 0x000000080b0c7c11 */ /* 0x000fc8000f8408ff */
[----:B------:R-:W-:-:S05]  /*44d0*/  LEA.HI.X R13, R11, UR9, R14, 0x1, P2 ;  /* 0x000000090b0d7c11 */ /* 0x000fca00090f0c0e */
[----:B------:R0:W5:Y:S04]  /*44e0*/  LDG.E R59, desc[UR36][R12.64] ;  /* 0x000000240c3b7981 */ /* 0x000168000c1e1900 */
.L_x_891:
[----:B------:R-:W-:Y:S05]  /*44f0*/  BSYNC B2 ;  /* 0x0000000000027941 */ /* 0x000fea0003800000 */
.L_x_890:
        /* <DEDUP_REMOVED lines=13> */
.L_x_889:
[----:B------:R-:W-:Y:S05]  /*45d0*/  BSYNC B1 ;  /* 0x0000000000017941 */ /* 0x000fea0003800000 */
.L_x_888:
        /* <DEDUP_REMOVED lines=25> */
.L_x_973:
        /* <DEDUP_REMOVED lines=34> */
.L_x_894:
[----:B------:R-:W-:Y:S05]  /*4990*/  BSYNC B1 ;  /* 0x0000000000017941 */ /* 0x000fea0003800000 */
.L_x_893:
[----:B------:R-:W-:-:S05]  /*49a0*/  VIADD R38, R38, 0x10 ;  /* 0x0000001026267836 */ /* 0x000fca0000000000 */
[----:B------:R-:W-:-:S13]  /*49b0*/  ISETP.GE.AND P0, PT, R38, R4, PT ;  /* 0x000000042600720c */ /* 0x000fda0003f06270 */
[----:B------:R-:W-:Y:S05]  /*49c0*/  @!P0 BRA `(.L_x_895) ;  /* 0xffffffdc009c8947 */ /* 0x000fea000383ffff */
.L_x_827:
[----:B------:R-:W-:Y:S05]  /*49d0*/  BSYNC B0 ;  /* 0x0000000000007941 */ /* 0x000fea0003800000 */
.L_x_826:
        /* <DEDUP_REMOVED lines=8> */
.L_x_978:
        /* <DEDUP_REMOVED lines=45> */
.L_x_904:
        /* <DEDUP_REMOVED lines=15> */
.L_x_902:
[----:B------:R-:W1:Y:S02]  /*4e20*/  LDS R4, [R12] ;  /* 0x000000000c047984 */ /* 0x000e640000000800 */
[----:B-1----:R-:W-:-:S04]  /*4e30*/  FADD.FTZ R4, -R11, R4 ;  /* 0x000000040b047221 */ /* 0x002fc80000010100 */
[----:B------:R-:W-:-:S04]  /*4e40*/  FMUL.FTZ R4, R4, 1.4426950216293334961 ;  /* 0x3fb8aa3b04047820 */ /* 0x000fc80000410000 */
[----:B------:R0:W2:Y:S03]  /*4e50*/  MUFU.EX2 R9, R4 ;  /* 0x0000000400097308 */ /* 0x0000a60000000800 */
.L_x_903:
[----:B------:R-:W-:Y:S05]  /*4e60*/  BSYNC B2 ;  /* 0x0000000000027941 */ /* 0x000fea0003800000 */
.L_x_901:
[----:B--2---:R3:W-:Y:S01]  /*4e70*/  STS [R12], R9 ;  /* 0x000000090c007388 */ /* 0x0047e20000000800 */
[----:B------:R-:W-:Y:S01]  /*4e80*/  FADD.FTZ R6, R9, R6 ;  /* 0x0000000609067221 */ /* 0x000fe20000010000 */
[----:B------:R-:W-:Y:S01]  /*4e90*/  VIADD R10, R10, 0x40 ;  /* 0x000000400a0a7836 */ /* 0x000fe20000000000 */
[----:B------:R-:W-:Y:S06]  /*4ea0*/  @P3 BRA `(.L_x_904) ;  /* 0xfffffffc00a03947 */ /* 0x000fec000383ffff */
.L_x_900:
[----:B------:R-:W-:Y:S05]  /*4eb0*/  BSYNC B1 ;  /* 0x0000000000017941 */ /* 0x000fea0003800000 */
.L_x_899:
        /* <DEDUP_REMOVED lines=8> */
.L_x_917:
        /* <DEDUP_REMOVED lines=13> */
.L_x_906:
[----:B------:R-:W1:Y:S02]  /*5010*/  LDS R7, [R8] ;  /* 0x0000000008077984 */ /* 0x000e640000000800 */
[----:B-1----:R-:W-:-:S04]  /*5020*/  FADD.FTZ R7, -R11, R7 ;  /* 0x000000070b077221 */ /* 0x002fc80000010100 */
[----:B------:R-:W-:-:S06]  /*5030*/  FMUL.FTZ R7, R7, 1.4426950216293334961 ;  /* 0x3fb8aa3b07077820 */ /* 0x000fcc0000410000 */
[----:B------:R-:W0:Y:S02]  /*5040*/  MUFU.EX2 R7, R7 ;  /* 0x0000000700077308 */ /* 0x000e240000000800 */
.L_x_907:
[----:B------:R-:W-:Y:S05]  /*5050*/  BSYNC B1 ;  /* 0x0000000000017941 */ /* 0x000fea0003800000 */
.L_x_905:
        /* <DEDUP_REMOVED lines=8> */
.L_x_909:
[----:B------:R-:W1:Y:S02]  /*50e0*/  LDS R6, [R8+0x100] ;  /* 0x0001000008067984 */ /* 0x000e640000000800 */
[----:B-1----:R-:W-:-:S04]  /*50f0*/  FADD.FTZ R6, -R11, R6 ;  /* 0x000000060b067221 */ /* 0x002fc80000010100 */
[----:B------:R-:W-:-:S06]  /*5100*/  FMUL.FTZ R6, R6, 1.4426950216293334961 ;  /* 0x3fb8aa3b06067820 */ /* 0x000fcc0000410000 */
[----:B------:R-:W3:Y:S02]  /*5110*/  MUFU.EX2 R6, R6 ;  /* 0x0000000600067308 */ /* 0x000ee40000000800 */
.L_x_910:
[----:B------:R-:W-:Y:S05]  /*5120*/  BSYNC B1 ;  /* 0x0000000000017941 */ /* 0x000fea0003800000 */
.L_x_908:
        /* <DEDUP_REMOVED lines=8> */
.L_x_912:
[----:B---3--:R-:W1:Y:S02]  /*51b0*/  LDS R6, [R8+0x200] ;  /* 0x0002000008067984 */ /* 0x008e640000000800 */
[----:B-1----:R-:W-:-:S04]  /*51c0*/  FADD.FTZ R6, -R11, R6 ;  /* 0x000000060b067221 */ /* 0x002fc80000010100 */
[----:B------:R-:W-:-:S06]  /*51d0*/  FMUL.FTZ R6, R6, 1.4426950216293334961 ;  /* 0x3fb8aa3b06067820 */ /* 0x000fcc0000410000 */
[----:B------:R-:W3:Y:S02]  /*51e0*/  MUFU.EX2 R6, R6 ;  /* 0x0000000600067308 */ /* 0x000ee40000000800 */
.L_x_913:
[----:B------:R-:W-:Y:S05]  /*51f0*/  BSYNC B1 ;  /* 0x0000000000017941 */ /* 0x000fea0003800000 */
.L_x_911:
        /* <DEDUP_REMOVED lines=8> */
.L_x_915:
[----:B------:R-:W1:Y:S02]  /*5280*/  LDS R4, [R8+0x300] ;  /* 0x0003000008047984 */ /* 0x000e640000000800 */
[----:B-1----:R-:W-:-:S04]  /*5290*/  FADD.FTZ R4, -R11, R4 ;  /* 0x000000040b047221 */ /* 0x002fc80000010100 */
[----:B------:R-:W-:-:S04]  /*52a0*/  FMUL.FTZ R4, R4, 1.4426950216293334961 ;  /* 0x3fb8aa3b04047820 */ /* 0x000fc80000410000 */
[----:B0-----:R0:W2:Y:S03]  /*52b0*/  MUFU.EX2 R7, R4 ;  /* 0x0000000400077308 */ /* 0x0010a60000000800 */
.L_x_916:
[----:B------:R-:W-:Y:S05]  /*52c0*/  BSYNC B1 ;  /* 0x0000000000017941 */ /* 0x000fea0003800000 */
.L_x_914:
[----:B--2---:R2:W-:Y:S01]  /*52d0*/  STS [R8+0x300], R7 ;  /* 0x0003000708007388 */ /* 0x0045e20000000800 */
[----:B---3--:R-:W-:Y:S01]  /*52e0*/  FADD.FTZ R6, R12, R7 ;  /* 0x000000070c067221 */ /* 0x008fe20000010000 */
[----:B------:R-:W-:Y:S06]  /*52f0*/  @!P3 BRA `(.L_x_917) ;  /* 0xfffffffc0010b947 */ /* 0x000fec000383ffff */
.L_x_898:
[----:B------:R-:W-:Y:S05]  /*5300*/  BSYNC B0 ;  /* 0x0000000000007941 */ /* 0x000fea0003800000 */
.L_x_897:
        /* <DEDUP_REMOVED lines=40> */
.L_x_918:
        /* <DEDUP_REMOVED lines=10> */
.L_x_924:
        /* <DEDUP_REMOVED lines=15> */
.L_x_923:
[----:B------:R-:W-:Y:S01]  /*5720*/  VIADD R0, R0, 0x40 ;  /* 0x0000004000007836 */ /* 0x000fe20000000000 */
[----:B------:R-:W-:Y:S06]  /*5730*/  @P3 BRA `(.L_x_924) ;  /* 0xfffffffc00bc3947 */ /* 0x000fec000383ffff */
.L_x_922:
[----:B------:R-:W-:Y:S05]  /*5740*/  BSYNC B1 ;  /* 0x0000000000017941 */ /* 0x000fea0003800000 */
.L_x_921:
        /* <DEDUP_REMOVED lines=9> */
.L_x_925:
        /* <DEDUP_REMOVED lines=34> */
.L_x_920:
[----:B------:R-:W-:Y:S05]  /*5a00*/  BSYNC B0 ;  /* 0x0000000000007941 */ /* 0x000fea0003800000 */
.L_x_919:
[----:B------:R-:W2:Y:S01]  /*5a10*/  S2R R19, SR_CTAID.X ;  /* 0x0000000000137919 */ /* 0x000ea20000002500 */
[----:B------:R-:W2:Y:S01]  /*5a20*/  LDC R17, c[0x0][0x288] ;  /* 0x0000a200ff117b82 */ /* 0x000ea20000000800 */
[----:B------:R-:W-:Y:S01]  /*5a30*/  SHF.R.S32.HI R5, RZ, 0x1f, R18 ;  /* 0x0000001fff057819 */ /* 0x000fe20000011412 */
[----:B------:R-:W-:Y:S01]  /*5a40*/  USHF.R.S32.HI UR4, URZ, 0x1f, UR41 ;  /* 0x0000001f3f047899 */ /* 0x000fe20008011429 */
[----:B------:R-:W-:Y:S01]  /*5a50*/  BSSY B0, `(.L_x_926) ;  /* 0x0000026000007945 */ /* 0x000fe20003800000 */
[----:B------:R-:W-:Y:S01]  /*5a60*/  UMOV UR5, 0x400 ;  /* 0x0000040000057882 */ /* 0x000fe20000000000 */
[----:B-1----:R-:W-:Y:S01]  /*5a70*/  LEA.HI R6, R5, R18, RZ, 0x4 ;  /* 0x0000001205067211 */ /* 0x002fe200078f20ff */
[----:B------:R-:W-:Y:S01]  /*5a80*/  ULEA.HI UR4, UR4, UR41, URZ, 0x2 ;  /* 0x0000002904047291 */ /* 0x000fe2000f8f103f */
[----:B------:R-:W-:Y:S01]  /*5a90*/  CS2R R30, SRZ ;  /* 0x00000000001e7805 */ /* 0x000fe2000001ff00 */
[----:B------:R-:W1:Y:S01]  /*5aa0*/  S2UR UR6, SR_CgaCtaId ;  /* 0x00000000000679c3 */ /* 0x000e620000008800 */
[----:B------:R-:W-:Y:S01]  /*5ab0*/  LOP3.LUT R5, R6, 0xfffffff0, RZ, 0xc0, !PT ;  /* 0xfffffff006057812 */ /* 0x000fe200078ec0ff */
[----:B------:R-:W-:Y:S01]  /*5ac0*/  ULOP3.LUT UR4, UR4, 0xfffffffc, URZ, 0xc0, !UPT ;  /* 0xfffffffc04047892 */ /* 0x000fe2000f8ec03f */
[----:B------:R-:W-:Y:S01]  /*5ad0*/  SHF.R.S32.HI R6, RZ, 0x4, R6 ;  /* 0x00000004ff067819 */ /* 0x000fe20000011406 */
[----:B------:R-:W-:Y:S01]  /*5ae0*/  UIADD3 UR5, UR5, 0x110, URZ ;  /* 0x0000011005057890 */ /* 0x000fe2000fffe03f */
[----:B------:R-:W-:Y:S01]  /*5af0*/  CS2R R28, SRZ ;  /* 0x00000000001c7805 */ /* 0x000fe2000001ff00 */
[----:B------:R-:W-:Y:S01]  /*5b00*/  IMAD.IADD R4, R18, 0x1, -R5 ;  /* 0x0000000112047824 */ /* 0x000fe200078e0a05 */
[----:B------:R-:W-:Y:S01]  /*5b10*/  UIADD3 UR4, UR41, -UR4, URZ ;  /* 0x8000000429047290 */ /* 0x000fe2000fffe03f */
[----:B------:R-:W-:-:S02]  /*5b20*/  ULDC UR7, c[0x0][0x284] ;  /* 0x0000a10000077ab9 */ /* 0x000fc40000000800 */
[C---:B------:R-:W-:Y:S01]  /*5b30*/  IMAD.SHL.U32 R25, R4.reuse, 0x8, RZ ;  /* 0x0000000804197824 */ /* 0x040fe200078e00ff */
[----:B------:R-:W-:Y:S02]  /*5b40*/  ISETP.GT.OR P3, PT, R4, 0xd, P2 ;  /* 0x0000000d0400780c */ /* 0x000fe40001764670 */
[C---:B------:R-:W-:Y:S01]  /*5b50*/  ISETP.NE.AND P1, PT, R6.reuse, UR4, PT ;  /* 0x0000000406007c0c */ /* 0x040fe2000bf25270 */
[----:B0-----:R-:W-:Y:S01]  /*5b60*/  IMAD R8, R33, UR7, R25 ;  /* 0x0000000721087c24 */ /* 0x001fe2000f8e0219 */
[----:B------:R-:W-:Y:S02]  /*5b70*/  ISETP.NE.OR P3, PT, R6, UR4, P3 ;  /* 0x0000000406007c0c */ /* 0x000fe40009f65670 */
[----:B------:R-:W-:Y:S02]  /*5b80*/  ISETP.GT.AND P0, PT, R4, 0xd, PT ;  /* 0x0000000d0400780c */ /* 0x000fe40003f04270 */
[----:B------:R-:W-:Y:S01]  /*5b90*/  SHF.R.S32.HI R14, RZ, 0x1f, R8 ;  /* 0x0000001fff0e7819 */ /* 0x000fe20000011408 */
[----:B--2---:R-:W-:Y:S01]  /*5ba0*/  IMAD R2, R2, R17, R19 ;  /* 0x0000001102027224 */ /* 0x004fe200078e0213 */
[----:B-1----:R-:W-:-:S03]  /*5bb0*/  ULEA UR5, UR6, UR5, 0x18 ;  /* 0x0000000506057291 */ /* 0x002fc6000f8ec03f */
        /* <DEDUP_REMOVED lines=14> */
.L_x_928:
[----:B-----5:R0:W-:Y:S02]  /*5ca0*/  STS.128 [R12], R28 ;  /* 0x0000001c0c007388 */ /* 0x0201e40000000c00 */
.L_x_927:
[----:B------:R-:W-:Y:S05]  /*5cb0*/  BSYNC B0 ;  /* 0x0000000000007941 */ /* 0x000fea0003800000 */
.L_x_926:
[----:B------:R-:W-:Y:S01]  /*5cc0*/  BAR.SYNC.DEFER_BLOCKING 0x0 ;  /* 0x0000000000007b1d */ /* 0x000fe20000010000 */
[----:B------:R-:W-:Y:S01]  /*5cd0*/  HFMA2.MMA R7, -RZ, RZ, 0, 0 ;  /* 0x00000000ff077435 */ /* 0x000fe200000001ff */
[----:B------:R-:W-:Y:S01]  /*5ce0*/  IMAD.MOV.U32 R0, RZ, RZ, RZ ;  /* 0x000000ffff007224 */ /* 0x000fe200078e00ff */
[----:B------:R-:W-:Y:S01]  /*5cf0*/  MOV R50, RZ ;  /* 0x000000ff00327202 */ /* 0x000fe20000000f00 */
[----:B------:R-:W-:Y:S02]  /*5d00*/  IMAD.MOV.U32 R15, RZ, RZ, RZ ;  /* 0x000000ffff0f7224 */ /* 0x000fe400078e00ff */
[----:B------:R-:W-:Y:S01]  /*5d10*/  BSSY B0, `(.L_x_929) ;  /* 0x0000196000007945 */ /* 0x000fe20003800000 */
[----:B------:R-:W-:Y:S02]  /*5d20*/  IMAD.MOV.U32 R11, RZ, RZ, RZ ;  /* 0x000000ffff0b7224 */ /* 0x000fe400078e00ff */
[----:B------:R-:W-:Y:S02]  /*5d30*/  IMAD.MOV.U32 R48, RZ, RZ, RZ ;  /* 0x000000ffff307224 */ /* 0x000fe400078e00ff */
[----:B------:R-:W-:-:S02]  /*5d40*/  IMAD.MOV.U32 R46, RZ, RZ, RZ ;  /* 0x000000ffff2e7224 */ /* 0x000fc400078e00ff */
[----:B----4-:R-:W-:Y:S01]  /*5d50*/  IMAD.MOV.U32 R27, RZ, RZ, RZ ;  /* 0x000000ffff1b7224 */ /* 0x010fe200078e00ff */
[----:B------:R-:W-:Y:S06]  /*5d60*/  @P0 BRA `(.L_x_930) ;  /* 0x0000001800400947 */ /* 0x000fec0003800000 */
[----:B------:R-:W-:Y:S01]  /*5d70*/  IADD3 R26, R6, R3, RZ ;  /* 0x00000003061a7210 */ /* 0x000fe20007ffe0ff */
[----:B------:R-:W-:Y:S01]  /*5d80*/  IMAD.U32 R49, RZ, RZ, UR7 ;  /* 0x00000007ff317e24 */ /* 0x000fe2000f8e00ff */
[----:B------:R-:W-:Y:S01]  /*5d90*/  ULDC.64 UR4, c[0x0][0x250] ;  /* 0x0000940000047ab9 */ /* 0x000fe20000000a00 */
[----:B------:R-:W-:Y:S01]  /*5da0*/  BSSY B1, `(.L_x_931) ;  /* 0x00000a1000017945 */ /* 0x000fe20003800000 */
[----:B------:R-:W-:Y:S01]  /*5db0*/  IMAD.U32 R52, RZ, RZ, UR4 ;  /* 0x00000004ff347e24 */ /* 0x000fe2000f8e00ff */
[----:B------:R-:W-:Y:S01]  /*5dc0*/  MOV R53, UR5 ;  /* 0x0000000500357c02 */ /* 0x000fe20008000f00 */
[----:B------:R-:W-:Y:S01]  /*5dd0*/  IMAD R5, R26, 0x70, RZ ;  /* 0x000000701a057824 */ /* 0x000fe200078e02ff */
[----:B------:R-:W-:Y:S02]  /*5de0*/  VIMNMX R49, R49, UR41, PT ;  /* 0x0000002931317c48 */ /* 0x000fe4000bfe0100 */
[----:B------:R-:W-:Y:S02]  /*5df0*/  LEA R47, R6, UR42, 0x1 ;  /* 0x0000002a062f7c11 */ /* 0x000fe4000f8e08ff */
[----:B------:R-:W-:-:S02]  /*5e00*/  SHF.R.S32.HI R9, RZ, 0x1f, R5 ;  /* 0x0000001fff097819 */ /* 0x000fc40000011405 */
[----:B------:R-:W-:-:S04]  /*5e10*/  IADD3 R0, P3, R10, R5, RZ ;  /* 0x000000050a007210 */ /* 0x000fc80007f7e0ff */
[----:B------:R-:W-:Y:S01]  /*5e20*/  LEA R20, P4, R0, R52, 0x1 ;  /* 0x0000003400147211 */ /* 0x000fe200078808ff */
[----:B------:R-:W-:Y:S01]  /*5e30*/  IMAD.X R13, R22, 0x1, R9, P3 ;  /* 0x00000001160d7824 */ /* 0x000fe200018e0609 */
[----:B------:R-:W-:-:S04]  /*5e40*/  ISETP.GE.AND P3, PT, R26, R49, PT ;  /* 0x000000311a00720c */ /* 0x000fc80003f66270 */
[----:B------:R-:W-:Y:S01]  /*5e50*/  LEA.HI.X R21, R0, R53, R13, 0x1, P4 ;  /* 0x0000003500157211 */ /* 0x000fe200020f0c0d */
[----:B------:R-:W-:-:S08]  /*5e60*/  IMAD.MOV.U32 R0, RZ, RZ, RZ ;  /* 0x000000ffff007224 */ /* 0x000fd000078e00ff */
[----:B------:R-:W-:Y:S05]  /*5e70*/  @P3 BRA `(.L_x_932) ;  /* 0x00000008004c3947 */ /* 0x000fea0003800000 */
[----:B------:R-:W-:Y:S01]  /*5e80*/  ULOP3.LUT UR5, URZ, UR7, URZ, 0x33, !UPT ;  /* 0x000000073f057292 */ /* 0x000fe2000f8e333f */
[----:B------:R-:W1:Y:S01]  /*5e90*/  LDC.64 R44, c[0x0][0x2e8] ;  /* 0x0000ba00ff2c7b82 */ /* 0x000e620000000a00 */
[----:B------:R-:W-:Y:S01]  /*5ea0*/  UIADD3 UR4, -UR40, URZ, URZ ;  /* 0x0000003f28047290 */ /* 0x000fe2000fffe13f */
[----:B------:R-:W-:Y:S01]  /*5eb0*/  IADD3 R0, -R3, -0x2, -R6 ;  /* 0xfffffffe03007810 */ /* 0x000fe20007ffe906 */
[----:B------:R-:W-:Y:S01]  /*5ec0*/  IMAD R32, R16, R17, R19 ;  /* 0x0000001110207224 */ /* 0x000fe200078e0213 */
[----:B------:R-:W-:Y:S01]  /*5ed0*/  BSSY B2, `(.L_x_933) ;  /* 0x0000039000027945 */ /* 0x000fe20003800000 */
[----:B------:R-:W-:Y:S01]  /*5ee0*/  UISETP.LT.AND UP0, UPT, UR5, UR4, UPT ;  /* 0x000000040500728c */ /* 0x000fe2000bf01270 */
[----:B------:R-:W-:Y:S01]  /*5ef0*/  HFMA2.MMA R46, -RZ, RZ, 0, 0 ;  /* 0x00000000ff2e7435 */ /* 0x000fe200000001ff */
[----:B------:R-:W-:Y:S01]  /*5f00*/  IMAD R7, R32, 0x70, R25 ;  /* 0x0000007020077824 */ /* 0x000fe200078e0219 */
[----:B------:R-:W-:Y:S01]  /*5f10*/  MOV R27, RZ ;  /* 0x000000ff001b7202 */ /* 0x000fe20000000f00 */
[----:B------:R-:W-:Y:S01]  /*5f20*/  USEL UR4, UR5, UR4, !UP0 ;  /* 0x0000000405047287 */ /* 0x000fe2000c000000 */
[----:B------:R-:W-:Y:S01]  /*5f30*/  IMAD.MOV.U32 R56, RZ, RZ, R26 ;  /* 0x000000ffff387224 */ /* 0x000fe200078e001a */
[----:B------:R-:W-:Y:S01]  /*5f40*/  MOV R11, RZ ;  /* 0x000000ff000b7202 */ /* 0x000fe20000000f00 */
[----:B------:R-:W-:-:S02]  /*5f50*/  IMAD.MOV.U32 R48, RZ, RZ, RZ ;  /* 0x000000ffff307224 */ /* 0x000fc400078e00ff */
[----:B------:R-:W-:Y:S02]  /*5f60*/  IMAD.MOV.U32 R50, RZ, RZ, RZ ;  /* 0x000000ffff327224 */ /* 0x000fe400078e00ff */
[----:B------:R-:W-:Y:S01]  /*5f70*/  VIADD R51, R0, -UR4 ;  /* 0x8000000400337c36 */ /* 0x000fe20008000000 */
[----:B------:R-:W-:Y:S01]  /*5f80*/  HFMA2.MMA R0, -RZ, RZ, 0, 0 ;  /* 0x00000000ff007435 */ /* 0x000fe200000001ff */
[----:B------:R-:W-:-:S03]  /*5f90*/  IMAD.MOV.U32 R15, RZ, RZ, RZ ;  /* 0x000000ffff0f7224 */ /* 0x000fc600078e00ff */
[----:B------:R-:W-:Y:S01]  /*5fa0*/  LOP3.LUT P3, RZ, R51, 0x4, RZ, 0xc0, !PT ;  /* 0x0000000433ff7812 */ /* 0x000fe2000786c0ff */
[----:B-1----:R-:W-:-:S04]  /*5fb0*/  IMAD.WIDE R44, R7, 0x2, R44 ;  /* 0x00000002072c7825 */ /* 0x002fc800078e022c */
[----:B------:R-:W-:-:S08]  /*5fc0*/  IMAD.MOV.U32 R7, RZ, RZ, RZ ;  /* 0x000000ffff077224 */ /* 0x000fd000078e00ff */
[----:B------:R-:W-:Y:S05]  /*5fd0*/  @P3 BRA `(.L_x_934) ;  /* 0x0000000000a03947 */ /* 0x000fea0003800000 */
[----:B------:R-:W-:Y:S01]  /*5fe0*/  IADD3 R5, P2, R8, R5, RZ ;  /* 0x0000000508057210 */ /* 0x000fe20007f5e0ff */
[----:B------:R-:W-:-:S04]  /*5ff0*/  ULDC UR4, c[0x0][0x29c] ;  /* 0x0000a70000047ab9 */ /* 0x000fc80000000800 */
[----:B------:R-:W-:Y:S01]  /*6000*/  IMAD.X R0, R14, 0x1, R9, P2 ;  /* 0x000000010e007824 */ /* 0x000fe200010e0609 */
        /* <DEDUP_REMOVED lines=20> */
.L_x_935:
        /* <DEDUP_REMOVED lines=17> */
.L_x_934:
[----:B------:R-:W-:Y:S05]  /*6260*/  BSYNC B2 ;  /* 0x0000000000027941 */ /* 0x000fea0003800000 */
.L_x_933:
[----:B------:R-:W-:-:S13]  /*6270*/  LOP3.LUT P3, RZ, R51, 0xfffffffc, RZ, 0xc0, !PT ;  /* 0xfffffffc33ff7812 */ /* 0x000fda000786c0ff */
[----:B------:R-:W-:Y:S05]  /*6280*/  @!P3 BRA `(.L_x_932) ;  /* 0x000000040048b947 */ /* 0x000fea0003800000 */
[----:B------:R-:W2:Y:S01]  /*6290*/  LDC.64 R52, c[0x0][0x250] ;  /* 0x00009400ff347b82 */ /* 0x000ea20000000a00 */
[----:B------:R-:W-:Y:S02]  /*62a0*/  ULDC UR4, c[0x0][0x29c] ;  /* 0x0000a70000047ab9 */ /* 0x000fe40000000800 */
[----:B------:R-:W-:-:S06]  /*62b0*/  UISETP.NE.AND UP0, UPT, UR4, URZ, UPT ;  /* 0x0000003f0400728c */ /* 0x000fcc000bf05270 */
[----:B------:R-:W-:-:S13]  /*62c0*/  PLOP3.LUT P2, PT, PT, PT, UP0, 0x80, 0x0 ;  /* 0x000000000000781c */ /* 0x000fda0003f4f008 */
.L_x_938:
[----:B------:R-:W-:Y:S01]  /*62d0*/  IMAD R5, R56, 0x70, RZ ;  /* 0x0000007038057824 */ /* 0x000fe200078e02ff */
[----:B------:R-:W-:-:S04]  /*62e0*/  ISETP.NE.AND P5, PT, R24, RZ, PT ;  /* 0x000000ff1800720c */ /* 0x000fc80003fa5270 */
[----:B------:R-:W-:Y:S02]  /*62f0*/  SHF.R.S32.HI R9, RZ, 0x1f, R5 ;  /* 0x0000001fff097819 */ /* 0x000fe40000011405 */
[-C--:B------:R-:W-:Y:S02]  /*6300*/  IADD3 R13, P3, R8, R5.reuse, RZ ;  /* 0x00000005080d7210 */ /* 0x080fe40007f7e0ff */
[----:B------:R-:W-:Y:S02]  /*6310*/  IADD3 R5, P4, R10, R5, RZ ;  /* 0x000000050a057210 */ /* 0x000fe40007f9e0ff */
[----:B-1----:R-:W-:Y:S02]  /*6320*/  IADD3.X R34, R14, R9, RZ, P3, !PT ;  /* 0x000000090e227210 */ /* 0x002fe40001ffe4ff */
[-C--:B--2---:R-:W-:Y:S01]  /*6330*/  LEA R58, P3, R13, R52.reuse, 0x1 ;  /* 0x000000340d3a7211 */ /* 0x084fe200078608ff */
        /* <DEDUP_REMOVED lines=17> */
.L_x_936:
[----:B------:R-:W-:Y:S01]  /*6450*/  IMAD.IADD R5, R56, 0x1, -R3 ;  /* 0x0000000138057824 */ /* 0x000fe200078e0a03 */
[----:B------:R1:W5:Y:S02]  /*6460*/  LDG.E.128 R36, desc[UR36][R58.64+0x380] ;  /* 0x000380243a247981 */ /* 0x000364000c1e1d00 */
[----:B-----5:R-:W-:Y:S02]  /*6470*/  HADD2.F32 R9, -RZ, R32.H1_H1 ;  /* 0x30000020ff097230 */ /* 0x020fe40000004100 */
[--C-:B------:R-:W-:Y:S01]  /*6480*/  HADD2.F32 R42, -RZ, R34.reuse.H0_H0 ;  /* 0x20000022ff2a7230 */ /* 0x100fe20000004100 */
[----:B------:R-:W-:Y:S01]  /*6490*/  LEA R17, R5, UR42, 0x1 ;  /* 0x0000002a05117c11 */ /* 0x000fe2000f8e08ff */
[----:B------:R-:W-:Y:S02]  /*64a0*/  HADD2.F32 R13, -RZ, R34.H1_H1 ;  /* 0x30000022ff0d7230 */ /* 0x000fe40000004100 */
[--C-:B--2---:R-:W-:Y:S02]  /*64b0*/  HADD2.F32 R34, -RZ, R35.reuse.H0_H0 ;  /* 0x20000023ff227230 */ /* 0x104fe40000004100 */
[----:B------:R-:W2:Y:S01]  /*64c0*/  LDS.U16 R5, [R17] ;  /* 0x0000000011057984 */ /* 0x000ea20000000400 */
[----:B------:R-:W-:-:S02]  /*64d0*/  HADD2.F32 R35, -RZ, R35.H1_H1 ;  /* 0x30000023ff237230 */ /* 0x000fc40000004100 */
[----:B--2---:R-:W-:Y:S02]  /*64e0*/  HADD2.F32 R40, -RZ, R5.H0_H0 ;  /* 0x20000005ff287230 */ /* 0x004fe40000004100 */
[----:B------:R-:W-:Y:S02]  /*64f0*/  HADD2.F32 R5, -RZ, R32.H0_H0 ;  /* 0x20000020ff057230 */ /* 0x000fe40000004100 */
[--C-:B------:R-:W-:Y:S02]  /*6500*/  HADD2.F32 R32, -RZ, R33.reuse.H0_H0 ;  /* 0x20000021ff207230 */ /* 0x100fe40000004100 */
[C---:B------:R-:W-:Y:S01]  /*6510*/  FFMA.FTZ R46, R40.reuse, R9, R46 ;  /* 0x00000009282e7223 */ /* 0x040fe2000001002e */
[----:B------:R-:W-:Y:S02]  /*6520*/  HADD2.F32 R33, -RZ, R33.H1_H1 ;  /* 0x30000021ff217230 */ /* 0x000fe40000004100 */
[C---:B------:R-:W-:Y:S01]  /*6530*/  FFMA.FTZ R51, R40.reuse, R5, R27 ;  /* 0x0000000528337223 */ /* 0x040fe2000001001b */
[C---:B------:R-:W-:Y:S01]  /*6540*/  FFMA.FTZ R60, R40.reuse, R42, R11 ;  /* 0x0000002a283c7223 */ /* 0x040fe2000001000b */
[C---:B-1----:R-:W-:Y:S01]  /*6550*/  FFMA.FTZ R58, R40.reuse, R32, R7 ;  /* 0x00000020283a7223 */ /* 0x042fe20000010007 */
        /* <DEDUP_REMOVED lines=16> */
.L_x_937:
[----:B------:R-:W2:Y:S01]  /*6660*/  LDS.U16 R0, [R17+0x8] ;  /* 0x0000080011007984 */ /* 0x000ea20000000400 */
[----:B------:R-:W-:Y:S01]  /*6670*/  IADD3 R56, R56, 0x8, RZ ;  /* 0x0000000838387810 */ /* 0x000fe20007ffe0ff */
[--C-:B------:R-:W-:Y:S02]  /*6680*/  HADD2.F32 R7, -RZ, R37.reuse.H0_H0 ;  /* 0x20000025ff077230 */ /* 0x100fe40000004100 */
[--C-:B------:R-:W-:Y:S01]  /*6690*/  HADD2.F32 R27, -RZ, R36.reuse.H0_H0 ;  /* 0x20000024ff1b7230 */ /* 0x100fe20000004100 */
[----:B------:R-:W-:Y:S01]  /*66a0*/  ISETP.GE.AND P3, PT, R56, R49, PT ;  /* 0x000000313800720c */ /* 0x000fe20003f66270 */
[----:B------:R-:W-:Y:S02]  /*66b0*/  HADD2.F32 R5, -RZ, R36.H1_H1 ;  /* 0x30000024ff057230 */ /* 0x000fe40000004100 */
        /* <DEDUP_REMOVED lines=15> */
.L_x_932:
[----:B------:R-:W-:Y:S05]  /*67b0*/  BSYNC B1 ;  /* 0x0000000000017941 */ /* 0x000fea0003800000 */
.L_x_931:
[----:B------:R-:W-:-:S13]  /*67c0*/  ISETP.GE.AND P3, PT, R26, UR41, PT ;  /* 0x000000291a007c0c */ /* 0x000fda000bf66270 */
[----:B------:R-:W-:Y:S05]  /*67d0*/  @P3 BRA `(.L_x_930) ;  /* 0x0000000c00a43947 */ /* 0x000fea0003800000 */
[----:B------:R-:W2:Y:S01]  /*67e0*/  LDC R9, c[0x0][0x288] ;  /* 0x0000a200ff097b82 */ /* 0x000ea20000000800 */
[----:B------:R-:W-:Y:S01]  /*67f0*/  IMAD.U32 R5, RZ, RZ, UR40 ;  /* 0x00000028ff057e24 */ /* 0x000fe2000f8e00ff */
[----:B------:R-:W-:Y:S04]  /*6800*/  BSSY B1, `(.L_x_939) ;  /* 0x000004c000017945 */ /* 0x000fe80003800000 */
[----:B-1----:R-:W-:Y:S02]  /*6810*/  IADD3 R32, -R6, -0x2, R5 ;  /* 0xfffffffe06207810 */ /* 0x002fe40007ffe105 */
[----:B------:R-:W1:Y:S03]  /*6820*/  LDC.64 R44, c[0x0][0x2e8] ;  /* 0x0000ba00ff2c7b82 */ /* 0x000e660000000a00 */
[----:B------:R-:W-:-:S05]  /*6830*/  IMAD.IADD R5, R32, 0x1, -R3 ;  /* 0x0000000120057824 */ /* 0x000fca00078e0a03 */
[----:B------:R-:W-:Y:S01]  /*6840*/  LOP3.LUT P3, RZ, R5, 0x4, RZ, 0xc0, !PT ;  /* 0x0000000405ff7812 */ /* 0x000fe2000786c0ff */
[----:B--2---:R-:W-:-:S04]  /*6850*/  IMAD R32, R16, R9, R19 ;  /* 0x0000000910207224 */ /* 0x004fc800078e0213 */
[----:B------:R-:W-:-:S04]  /*6860*/  IMAD R9, R32, 0x70, R25 ;  /* 0x0000007020097824 */ /* 0x000fc800078e0219 */
[----:B-1----:R-:W-:-:S04]  /*6870*/  IMAD.WIDE R44, R9, 0x2, R44 ;  /* 0x00000002092c7825 */ /* 0x002fc800078e022c */
[----:B------:R-:W-:Y:S05]  /*6880*/  @P3 BRA `(.L_x_940) ;  /* 0x00000004000c3947 */ /* 0x000fea0003800000 */
[----:B------:R-:W1:Y:S01]  /*6890*/  LDC R17, c[0x0][0x284] ;  /* 0x0000a100ff117b82 */ /* 0x000e620000000800 */
[----:B------:R-:W-:Y:S01]  /*68a0*/  BSSY B2, `(.L_x_941) ;  /* 0x0000040000027945 */ /* 0x000fe20003800000 */
[----:B-1----:R-:W-:-:S13]  /*68b0*/  ISETP.GE.AND P3, PT, R26, R17, PT ;  /* 0x000000111a00720c */ /* 0x002fda0003f66270 */
[----:B------:R-:W-:Y:S05]  /*68c0*/  @!P3 BRA `(.L_x_942) ;  /* 0x0000000000f4b947 */ /* 0x000fea0003800000 */
[----:B------:R-:W-:Y:S01]  /*68d0*/  IABS R34, R17 ;  /* 0x0000001100227213 */ /* 0x000fe20000000000 */
[----:B------:R-:W-:Y:S01]  /*68e0*/  IMAD.MOV.U32 R32, RZ, RZ, RZ ;  /* 0x000000ffff207224 */ /* 0x000fe200078e00ff */
[----:B------:R-:W-:Y:S01]  /*68f0*/  IABS R13, R26 ;  /* 0x0000001a000d7213 */ /* 0x000fe20000000000 */
[----:B------:R-:W1:Y:S01]  /*6900*/  LDS.U16 R47, [R47] ;  /* 0x000000002f2f7984 */ /* 0x000e620000000400 */
[----:B------:R-:W2:Y:S01]  /*6910*/  I2F.RP R35, R34 ;  /* 0x0000002200237306 */ /* 0x000ea20000209400 */
[----:B------:R-:W-:Y:S01]  /*6920*/  ISETP.GE.AND P3, PT, R26, RZ, PT ;  /* 0x000000ff1a00720c */ /* 0x000fe20003f66270 */
[----:B------:R-:W-:Y:S01]  /*6930*/  ULDC UR4, c[0x0][0x29c] ;  /* 0x0000a70000047ab9 */ /* 0x000fe20000000800 */
[----:B------:R-:W-:-:S05]  /*6940*/  ISETP.NE.AND P4, PT, R17, RZ, PT ;  /* 0x000000ff1100720c */ /* 0x000fca0003f85270 */
[----:B--2---:R-:W2:Y:S02]  /*6950*/  MUFU.RCP R35, R35 ;  /* 0x0000002300237308 */ /* 0x004ea40000001000 */
[----:B--2---:R-:W-:-:S06]  /*6960*/  IADD3 R33, R35, 0xffffffe, RZ ;  /* 0x0ffffffe23217810 */ /* 0x004fcc0007ffe0ff */
[----:B------:R-:W2:Y:S02]  /*6970*/  F2I.FTZ.U32.TRUNC.NTZ R33, R33 ;  /* 0x0000002100217305 */ /* 0x000ea4000021f000 */
[----:B--2---:R-:W-:-:S04]  /*6980*/  IMAD.MOV R9, RZ, RZ, -R33 ;  /* 0x000000ffff097224 */ /* 0x004fc800078e0a21 */
        /* <DEDUP_REMOVED lines=33> */
.L_x_943:
[--C-:B-----5:R-:W-:Y:S02]  /*6ba0*/  HADD2.F32 R9, -RZ, R32.reuse.H0_H0 ;  /* 0x20000020ff097230 */ /* 0x120fe40000004100 */
[----:B------:R-:W-:Y:S02]  /*6bb0*/  HADD2.F32 R13, -RZ, R32.H1_H1 ;  /* 0x30000020ff0d7230 */ /* 0x000fe40000004100 */
[--C-:B-1----:R-:W-:Y:S02]  /*6bc0*/  HADD2.F32 R32, -RZ, R34.reuse.H0_H0 ;  /* 0x20000022ff207230 */ /* 0x102fe40000004100 */
        /* <DEDUP_REMOVED lines=13> */
.L_x_942:
[----:B------:R-:W-:Y:S05]  /*6ca0*/  BSYNC B2 ;  /* 0x0000000000027941 */ /* 0x000fea0003800000 */
.L_x_941:
[----:B------:R-:W-:-:S07]  /*6cb0*/  VIADD R26, R26, 0x4 ;  /* 0x000000041a1a7836 */ /* 0x000fce0000000000 */
.L_x_940:
[----:B------:R-:W-:Y:S05]  /*6cc0*/  BSYNC B1 ;  /* 0x0000000000017941 */ /* 0x000fea0003800000 */
.L_x_939:
[----:B------:R-:W-:-:S13]  /*6cd0*/  LOP3.LUT P3, RZ, R5, 0xfffffffc, RZ, 0xc0, !PT ;  /* 0xfffffffc05ff7812 */ /* 0x000fda000786c0ff */
[----:B------:R-:W-:Y:S05]  /*6ce0*/  @!P3 BRA `(.L_x_930) ;  /* 0x000000080060b947 */ /* 0x000fea0003800000 */
[----:B------:R-:W-:Y:S01]  /*6cf0*/  LEA R20, R26, UR38, 0x1 ;  /* 0x000000261a147c11 */ /* 0x000fe2000f8e08ff */
[----:B------:R-:W-:Y:S01]  /*6d00*/  IMAD.MOV.U32 R9, RZ, RZ, 0x70 ;  /* 0x00000070ff097424 */ /* 0x000fe200078e00ff */
[----:B------:R-:W-:-:S03]  /*6d10*/  MOV R5, RZ ;  /* 0x000000ff00057202 */ /* 0x000fc60000000f00 */
[----:B------:R-:W-:Y:S02]  /*6d20*/  IMAD R20, R3, -0x2, R20 ;  /* 0xfffffffe03147824 */ /* 0x000fe400078e0214 */
[----:B------:R-:W-:Y:S02]  /*6d30*/  IMAD R9, R26, R9, 0x1c0 ;  /* 0x000001c01a097424 */ /* 0x000fe400078e0209 */
[----:B------:R-:W-:-:S07]  /*6d40*/  VIADD R54, R20, UR39 ;  /* 0x0000002714367c36 */ /* 0x000fce0008000000 */
.L_x_950:
[----:B------:R-:W1:Y:S01]  /*6d50*/  LDC R17, c[0x0][0x284] ;  /* 0x0000a100ff117b82 */ /* 0x000e620000000800 */
[----:B------:R-:W-:Y:S01]  /*6d60*/  IADD3 R13, R9, -0x1c0, RZ ;  /* 0xfffffe40090d7810 */ /* 0x000fe20007ffe0ff */
[----:B------:R-:W-:Y:S03]  /*6d70*/  BSSY B1, `(.L_x_944) ;  /* 0x0000047000017945 */ /* 0x000fe60003800000 */
[----:B------:R-:W-:-:S03]  /*6d80*/  IADD3 R21, P3, R10, R13, RZ ;  /* 0x0000000d0a157210 */ /* 0x000fc60007f7e0ff */
[----:B------:R-:W2:Y:S01]  /*6d90*/  LDC.64 R52, c[0x0][0x250] ;  /* 0x00009400ff347b82 */ /* 0x000ea20000000a00 */
[----:B------:R-:W-:Y:S01]  /*6da0*/  LEA.HI.X.SX32 R32, R13, R22, 0x1, P3 ;  /* 0x000000160d207211 */ /* 0x000fe200018f0eff */
[----:B------:R-:W-:Y:S01]  /*6db0*/  IMAD.IADD R13, R54, 0x1, R5 ;  /* 0x00000001360d7824 */ /* 0x000fe200078e0205 */
        /* <DEDUP_REMOVED lines=11> */
[----:B-1----:R-:W-:-:S06]  /*6e70*/  IADD3 R36, R34, 0xffffffe, RZ ;  /* 0x0ffffffe22247810 */ /* 0x002fcc0007ffe0ff */
[----:B------:R1:W2:Y:S02]  /*6e80*/  F2I.FTZ.U32.TRUNC.NTZ R33, R36 ;  /* 0x0000002400217305 */ /* 0x0002a4000021f000 */
[----:B-1----:R-:W1:Y:S01]  /*6e90*/  LDS.U16 R36, [R13] ;  /* 0x000000000d247984 */ /* 0x002e620000000400 */
[----:B--2---:R-:W-:-:S04]  /*6ea0*/  IMAD.MOV R32, RZ, RZ, -R33 ;  /* 0x000000ffff207224 */ /* 0x004fc800078e0a21 */
[----:B------:R-:W-:Y:S01]  /*6eb0*/  IMAD R37, R32, R35, RZ ;  /* 0x0000002320257224 */ /* 0x000fe200078e02ff */
[----:B------:R-:W-:-:S10]  /*6ec0*/  HFMA2.MMA R32, -RZ, RZ, 0, 0 ;  /* 0x00000000ff207435 */ /* 0x000fd400000001ff */
        /* <DEDUP_REMOVED lines=33> */
.L_x_946:
        /* <DEDUP_REMOVED lines=16> */
.L_x_945:
[----:B------:R-:W-:Y:S05]  /*71e0*/  BSYNC B1 ;  /* 0x0000000000017941 */ /* 0x000fea0003800000 */
.L_x_944:
[----:B------:R-:W-:Y:S01]  /*71f0*/  IADD3 R34, R26, 0x4, RZ ;  /* 0x000000041a227810 */ /* 0x000fe20007ffe0ff */
[----:B------:R-:W-:Y:S03]  /*7200*/  BSSY B1, `(.L_x_947) ;  /* 0x0000041000017945 */ /* 0x000fe60003800000 */
[----:B------:R-:W-:-:S13]  /*7210*/  ISETP.GE.AND P3, PT, R34, R17, PT ;  /* 0x000000112200720c */ /* 0x000fda0003f66270 */
[----:B------:R-:W-:Y:S05]  /*7220*/  @!P3 BRA `(.L_x_948) ;  /* 0x0000000000f8b947 */ /* 0x000fea0003800000 */
[----:B------:R-:W-:Y:S01]  /*7230*/  IABS R35, R17 ;  /* 0x0000001100237213 */ /* 0x000fe20000000000 */
[----:B------:R-:W1:Y:S01]  /*7240*/  LDS.U16 R13, [R13+0x8] ;  /* 0x000008000d0d7984 */ /* 0x000e620000000400 */
[----:B------:R-:W-:Y:S01]  /*7250*/  IABS R38, R34 ;  /* 0x0000002200267213 */ /* 0x000fe20000000000 */
[----:B------:R-:W-:Y:S01]  /*7260*/  ULDC UR4, c[0x0][0x29c] ;  /* 0x0000a70000047ab9 */ /* 0x000fe20000000800 */
[----:B------:R-:W2:Y:S01]  /*7270*/  I2F.RP R36, R35 ;  /* 0x0000002300247306 */ /* 0x000ea20000209400 */
[----:B------:R-:W-:Y:S02]  /*7280*/  ISETP.GE.AND P3, PT, R34, RZ, PT ;  /* 0x000000ff2200720c */ /* 0x000fe40003f66270 */
[----:B------:R-:W-:-:S05]  /*7290*/  ISETP.NE.AND P4, PT, R17, RZ, PT ;  /* 0x000000ff1100720c */ /* 0x000fca0003f85270 */
[----:B--2---:R-:W2:Y:S02]  /*72a0*/  MUFU.RCP R36, R36 ;  /* 0x0000002400247308 */ /* 0x004ea40000001000 */
[----:B--2---:R-:W-:-:S06]  /*72b0*/  VIADD R37, R36, 0xffffffe ;  /* 0x0ffffffe24257836 */ /* 0x004fcc0000000000 */
[----:B------:R-:W2:Y:S02]  /*72c0*/  F2I.FTZ.U32.TRUNC.NTZ R33, R37 ;  /* 0x0000002500217305 */ /* 0x000ea4000021f000 */
        /* <DEDUP_REMOVED lines=36> */
.L_x_949:
        /* <DEDUP_REMOVED lines=16> */
.L_x_948:
[----:B------:R-:W-:Y:S05]  /*7610*/  BSYNC B1 ;  /* 0x0000000000017941 */ /* 0x000fea0003800000 */
.L_x_947:
[----:B------:R-:W-:Y:S01]  /*7620*/  VIADD R26, R26, 0x8 ;  /* 0x000000081a1a7836 */ /* 0x000fe20000000000 */
[----:B------:R-:W-:Y:S01]  /*7630*/  IADD3 R5, R5, 0x10, RZ ;  /* 0x0000001005057810 */ /* 0x000fe20007ffe0ff */
[----:B------:R-:W-:-:S03]  /*7640*/  VIADD R9, R9, 0x380 ;  /* 0x0000038009097836 */ /* 0x000fc60000000000 */
[----:B------:R-:W-:-:S13]  /*7650*/  ISETP.GE.AND P3, PT, R26, UR41, PT ;  /* 0x000000291a007c0c */ /* 0x000fda000bf66270 */
[----:B------:R-:W-:Y:S05]  /*7660*/  @!P3 BRA `(.L_x_950) ;  /* 0xfffffff400b8b947 */ /* 0x000fea000383ffff */
.L_x_930:
[----:B------:R-:W-:Y:S05]  /*7670*/  BSYNC B0 ;  /* 0x0000000000007941 */ /* 0x000fea0003800000 */
.L_x_929:
[----:B------:R-:W-:Y:S01]  /*7680*/  ISETP.GT.OR P1, PT, R4, 0xd, P1 ;  /* 0x0000000d0400780c */ /* 0x000fe20000f24670 */
[----:B------:R-:W-:-:S12]  /*7690*/  BSSY B0, `(.L_x_951) ;  /* 0x0000037000007945 */ /* 0x000fd80003800000 */
[----:B------:R-:W-:Y:S05]  /*76a0*/  @P1 BRA `(.L_x_952) ;  /* 0x0000000000d41947 */ /* 0x000fea0003800000 */
[----:B0-----:R-:W1:Y:S01]  /*76b0*/  LDC.64 R12, c[0x0][0x250] ;  /* 0x00009400ff0c7b82 */ /* 0x001e620000000a00 */
[----:B------:R-:W-:Y:S02]  /*76c0*/  UMOV UR4, 0x70 ;  /* 0x0000007000047882 */ /* 0x000fe40000000000 */
[----:B------:R-:W-:-:S06]  /*76d0*/  UIMAD UR4, UR40, UR4, -0x70 ;  /* 0xffffff90280474a4 */ /* 0x000fcc000f8e0204 */
[----:B------:R-:W-:Y:S02]  /*76e0*/  IADD3 R4, P1, R10, UR4, RZ ;  /* 0x000000040a047c10 */ /* 0x000fe4000ff3e0ff */
[----:B------:R-:W-:-:S04]  /*76f0*/  MOV R5, UR4 ;  /* 0x0000000400057c02 */ /* 0x000fc80008000f00 */
[----:B------:R-:W-:Y:S02]  /*7700*/  LEA.HI.X.SX32 R5, R5, R22, 0x1, P1 ;  /* 0x0000001605057211 */ /* 0x000fe400008f0eff */
[----:B-1----:R-:W-:-:S04]  /*7710*/  LEA R32, P1, R4, R12, 0x1 ;  /* 0x0000000c04207211 */ /* 0x002fc800078208ff */
[----:B------:R-:W-:-:S06]  /*7720*/  LEA.HI.X R33, R4, R13, R5, 0x1, P1 ;  /* 0x0000000d04217211 */ /* 0x000fcc00008f0c05 */
[----:B------:R-:W5:Y:S01]  /*7730*/  LDG.E.128 R32, desc[UR36][R32.64] ;  /* 0x0000002420207981 */ /* 0x000f62000c1e1d00 */
        /* <DEDUP_REMOVED lines=27> */
.L_x_954:
[----:B------:R-:W-:Y:S05]  /*78f0*/  BSYNC B1 ;  /* 0x0000000000017941 */ /* 0x000fea0003800000 */
.L_x_953:
[----:B0----5:R-:W-:Y:S02]  /*7900*/  HADD2.F32 R4, -RZ, R33.H0_H0 ;  /* 0x20000021ff047230 */ /* 0x021fe40000004100 */
[----:B------:R-:W-:Y:S02]  /*7910*/  HADD2.F32 R12, -RZ, R35.H0_H0 ;  /* 0x20000023ff0c7230 */ /* 0x000fe40000004100 */
[--C-:B------:R-:W-:Y:S02]  /*7920*/  HADD2.F32 R3, -RZ, R32.reuse.H0_H0 ;  /* 0x20000020ff037230 */ /* 0x100fe40000004100 */
        /* <DEDUP_REMOVED lines=13> */
.L_x_952:
[----:B------:R-:W-:Y:S05]  /*7a00*/  BSYNC B0 ;  /* 0x0000000000007941 */ /* 0x000fea0003800000 */
.L_x_951:
[----:B------:R-:W-:Y:S06]  /*7a10*/  BAR.SYNC.DEFER_BLOCKING 0x0 ;  /* 0x0000000000007b1d */ /* 0x000fec0000010000 */
[----:B------:R-:W-:Y:S05]  /*7a20*/  @P0 BRA `(.L_x_955) ;  /* 0x00000004000c0947 */ /* 0x000fea0003800000 */
[----:B------:R-:W-:Y:S01]  /*7a30*/  LOP3.LUT R3, R18, 0xffffffe0, RZ, 0xc0, !PT ;  /* 0xffffffe012037812 */ /* 0x000fe200078ec0ff */
[----:B------:R-:W-:Y:S01]  /*7a40*/  IMAD R6, R6, 0x70, R25 ;  /* 0x0000007006067824 */ /* 0x000fe200078e0219 */
[C---:B------:R-:W-:Y:S02]  /*7a50*/  LOP3.LUT R4, R18.reuse, 0xfffffff0, RZ, 0xc0, !PT ;  /* 0xfffffff012047812 */ /* 0x040fe400078ec0ff */
[----:B------:R-:W-:Y:S02]  /*7a60*/  ISETP.NE.AND P1, PT, R3, 0x20, PT ;  /* 0x000000200300780c */ /* 0x000fe40003f25270 */
[----:B------:R-:W-:Y:S02]  /*7a70*/  ISETP.GT.AND P4, PT, R18, 0x1f, PT ;  /* 0x0000001f1200780c */ /* 0x000fe40003f84270 */
[----:B------:R-:W-:Y:S02]  /*7a80*/  ISETP.NE.AND P2, PT, R4, 0x10, PT ;  /* 0x000000100400780c */ /* 0x000fe40003f45270 */
[----:B------:R-:W-:-:S02]  /*7a90*/  ISETP.GT.AND P3, PT, R18, 0xf, PT ;  /* 0x0000000f1200780c */ /* 0x000fc40003f64270 */
[----:B------:R-:W-:-:S05]  /*7aa0*/  LEA R6, R6, UR39, 0x1 ;  /* 0x0000002706067c11 */ /* 0x000fca000f8e08ff */
[----:B------:R-:W-:Y:S06]  /*7ab0*/  @P1 BRA `(.L_x_956) ;  /* 0x0000000000141947 */ /* 0x000fec0003800000 */
[----:B-1----:R-:W-:Y:S02]  /*7ac0*/  F2FP.F16.F32.PACK_AB R20, R46, R27 ;  /* 0x0000001b2e14723e */ /* 0x002fe400000000ff */
[----:B------:R-:W-:Y:S02]  /*7ad0*/  F2FP.F16.F32.PACK_AB R21, R48, R7 ;  /* 0x000000073015723e */ /* 0x000fe400000000ff */
[----:B------:R-:W-:Y:S02]  /*7ae0*/  F2FP.F16.F32.PACK_AB R22, R50, R11 ;  /* 0x0000000b3216723e */ /* 0x000fe400000000ff */
[----:B------:R-:W-:-:S05]  /*7af0*/  F2FP.F16.F32.PACK_AB R23, R0, R15 ;  /* 0x0000000f0017723e */ /* 0x000fca00000000ff */
[----:B------:R2:W-:Y:S02]  /*7b00*/  STS.128 [R6+-0x1c0], R20 ;  /* 0xfffe401406007388 */ /* 0x0005e40000000c00 */
.L_x_956:
[----:B------:R-:W-:Y:S05]  /*7b10*/  WARPSYNC.ALL ;  /* 0x0000000000007948 */ /* 0x000fea0003800000 */
[----:B------:R-:W-:Y:S06]  /*7b20*/  BAR.SYNC.DEFER_BLOCKING 0x0 ;  /* 0x0000000000007b1d */ /* 0x000fec0000010000 */
[----:B------:R-:W-:Y:S04]  /*7b30*/  BSSY B0, `(.L_x_957) ;  /* 0x0000013000007945 */ /* 0x000fe80003800000 */
[----:B------:R-:W-:Y:S05]  /*7b40*/  @P4 BRA `(.L_x_958) ;  /* 0x0000000000444947 */ /* 0x000fea0003800000 */
[----:B-12---:R-:W1:Y:S02]  /*7b50*/  LDS.128 R20, [R6] ;  /* 0x0000000006147984 */ /* 0x006e640000000c00 */
[----:B-1----:R-:W-:Y:S02]  /*7b60*/  HADD2.F32 R8, -RZ, R21.H0_H0 ;  /* 0x20000015ff087230 */ /* 0x002fe40000004100 */
[----:B0-----:R-:W-:Y:S02]  /*7b70*/  HADD2.F32 R12, -RZ, R23.H0_H0 ;  /* 0x20000017ff0c7230 */ /* 0x001fe40000004100 */
[--C-:B------:R-:W-:Y:S02]  /*7b80*/  HADD2.F32 R4, -RZ, R20.reuse.H0_H0 ;  /* 0x20000014ff047230 */ /* 0x100fe40000004100 */
        /* <DEDUP_REMOVED lines=13> */
.L_x_958:
[----:B------:R-:W-:Y:S05]  /*7c60*/  BSYNC B0 ;  /* 0x0000000000007941 */ /* 0x000fea0003800000 */
.L_x_957:
        /* <DEDUP_REMOVED lines=8> */
.L_x_960:
[----:B------:R-:W-:Y:S05]  /*7cf0*/  BSYNC B0 ;  /* 0x0000000000007941 */ /* 0x000fea0003800000 */
.L_x_959:
[----:B------:R-:W-:Y:S06]  /*7d00*/  BAR.SYNC.DEFER_BLOCKING 0x0 ;  /* 0x0000000000007b1d */ /* 0x000fec0000010000 */
[----:B------:R-:W-:Y:S04]  /*7d10*/  BSSY B0, `(.L_x_961) ;  /* 0x0000013000007945 */ /* 0x000fe80003800000 */
[----:B------:R-:W-:Y:S05]  /*7d20*/  @P3 BRA `(.L_x_962) ;  /* 0x0000000000443947 */ /* 0x000fea0003800000 */
[----:B-123--:R-:W1:Y:S02]  /*7d30*/  LDS.128 R20, [R6] ;  /* 0x0000000006147984 */ /* 0x00ee640000000c00 */
        /* <DEDUP_REMOVED lines=16> */
.L_x_962:
[----:B------:R-:W-:Y:S05]  /*7e40*/  BSYNC B0 ;  /* 0x0000000000007941 */ /* 0x000fea0003800000 */
.L_x_961:
[----:B------:R-:W-:Y:S06]  /*7e50*/  BAR.SYNC.DEFER_BLOCKING 0x0 ;  /* 0x0000000000007b1d */ /* 0x000fec0000010000 */
.L_x_955:
[----:B------:R-:W-:-:S05]  /*7e60*/  VIADD R18, R18, 0xf ;  /* 0x0000000f12127836 */ /* 0x000fca0000000000 */
[----:B------:R-:W-:-:S13]  /*7e70*/  ISETP.GT.U32.OR P0, PT, R18, 0x1e, P0 ;  /* 0x0000001e1200780c */ /* 0x000fda0000704470 */
[----:B------:R-:W-:Y:S05]  /*7e80*/  @P0 EXIT ;  /* 0x000000000000094d */ /* 0x000fea0003800000 */
[----:B------:R-:W4:Y:S02]  /*7e90*/  LDC R3, c[0x0][0x308] ;  /* 0x0000c200ff037b82 */ /* 0x000f240000000800 */
[----:B----4-:R-:W-:-:S13]  /*7ea0*/  ISETP.NE.AND P0, PT, R3, 0x2, PT ;  /* 0x000000020300780c */ /* 0x010fda0003f05270 */
[----:B------:R-:W-:Y:S05]  /*7eb0*/  @!P0 BRA `(.L_x_963) ;  /* 0x0000000000308947 */ /* 0x000fea0003800000 */
[----:B------:R-:W4:Y:S01]  /*7ec0*/  LDC.64 R4, c[0x0][0x210] ;  /* 0x00008400ff047b82 */ /* 0x000f220000000a00 */
[----:B------:R-:W-:Y:S01]  /*7ed0*/  IMAD R3, R2, 0x70, R25 ;  /* 0x0000007002037824 */ /* 0x000fe200078e0219 */
[----:B------:R-:W-:Y:S02]  /*7ee0*/  F2FP.F16.F32.PACK_AB R27, R46, R27 ;  /* 0x0000001b2e1b723e */ /* 0x000fe400000000ff */
[----:B------:R-:W-:Y:S02]  /*7ef0*/  F2FP.F16.F32.PACK_AB R7, R48, R7 ;  /* 0x000000073007723e */ /* 0x000fe400000000ff */
[----:B------:R-:W-:Y:S02]  /*7f00*/  F2FP.F16.F32.PACK_AB R11, R50, R11 ;  /* 0x0000000b320b723e */ /* 0x000fe400000000ff */
[----:B------:R-:W-:Y:S01]  /*7f10*/  F2FP.F16.F32.PACK_AB R15, R0, R15 ;  /* 0x0000000f000f723e */ /* 0x000fe200000000ff */
[----:B----4-:R-:W-:-:S05]  /*7f20*/  IMAD.WIDE R2, R3, 0x2, R4 ;  /* 0x0000000203027825 */ /* 0x010fca00078e0204 */
[----:B------:R-:W-:Y:S04]  /*7f30*/  STG.E desc[UR36][R2.64], R27 ;  /* 0x0000001b02007986 */ /* 0x000fe8000c101924 */
[----:B------:R-:W-:Y:S04]  /*7f40*/  STG.E desc[UR36][R2.64+0x4], R7 ;  /* 0x0000040702007986 */ /* 0x000fe8000c101924 */
[----:B------:R-:W-:Y:S04]  /*7f50*/  STG.E desc[UR36][R2.64+0x8], R11 ;  /* 0x0000080b02007986 */ /* 0x000fe8000c101924 */
[----:B------:R-:W-:Y:S01]  /*7f60*/  STG.E desc[UR36][R2.64+0xc], R15 ;  /* 0x00000c0f02007986 */ /* 0x000fe2000c101924 */
[----:B------:R-:W-:Y:S05]  /*7f70*/  EXIT ;  /* 0x000000000000794d */ /* 0x000fea0003800000 */
.L_x_963:
[----:B------:R-:W4:Y:S01]  /*7f80*/  LDC.64 R4, c[0x0][0x300] ;  /* 0x0000c000ff047b82 */ /* 0x000f220000000a00 */
[----:B------:R-:W-:Y:S01]  /*7f90*/  IMAD R25, R2, 0x70, R25 ;  /* 0x0000007002197824 */ /* 0x000fe200078e0219 */
[----:B------:R-:W-:Y:S01]  /*7fa0*/  ULDC.64 UR4, c[0x0][0x210] ;  /* 0x0000840000047ab9 */ /* 0x000fe20000000a00 */
[----:B----4-:R-:W4:Y:S02]  /*7fb0*/  LDG.E R4, desc[UR36][R4.64] ;  /* 0x0000002404047981 */ /* 0x010f24000c1e1900 */
[C---:B----4-:R-:W-:Y:S01]  /*7fc0*/  FMUL.FTZ R7, R4.reuse, R7 ;  /* 0x0000000704077220 */ /* 0x050fe20000410000 */
[C---:B------:R-:W-:Y:S01]  /*7fd0*/  FMUL.FTZ R46, R4.reuse, R46 ;  /* 0x0000002e042e7220 */ /* 0x040fe20000410000 */
[C---:B------:R-:W-:Y:S01]  /*7fe0*/  FMUL.FTZ R48, R4.reuse, R48 ;  /* 0x0000003004307220 */ /* 0x040fe20000410000 */
[C---:B------:R-:W-:Y:S01]  /*7ff0*/  FMUL.FTZ R11, R4.reuse, R11 ;  /* 0x0000000b040b7220 */ /* 0x040fe20000410000 */
[C---:B------:R-:W-:Y:S01]  /*8000*/  FMUL.FTZ R27, R4.reuse, R27 ;  /* 0x0000001b041b7220 */ /* 0x040fe20000410000 */
[C---:B------:R-:W-:Y:S01]  /*8010*/  FMUL.FTZ R50, R4.reuse, R50 ;  /* 0x0000003204327220 */ /* 0x040fe20000410000 */
[----:B------:R-:W4:Y:S01]  /*8020*/  F2I.S8.NTZ R7, R7 ;  /* 0x0000000700077305 */ /* 0x000f220000202100 */
[C---:B------:R-:W-:Y:S01]  /*8030*/  FMUL.FTZ R15, R4.reuse, R15 ;  /* 0x0000000f040f7220 */ /* 0x040fe20000410000 */
[----:B------:R-:W-:-:S06]  /*8040*/  FMUL.FTZ R0, R4, R0 ;  /* 0x0000000004007220 */ /* 0x000fcc0000410000 */
[----:B------:R-:W5:Y:S01]  /*8050*/  F2I.S8.NTZ R46, R46 ;  /* 0x0000002e002e7305 */ /* 0x000f620000202100 */
[----:B----4-:R-:W-:-:S07]  /*8060*/  PRMT R5, R7, 0x8880, RZ ;  /* 0x0000888007057816 */ /* 0x010fce00000000ff */
[----:B------:R-:W2:Y:S01]  /*8070*/  F2I.S8.NTZ R48, R48 ;  /* 0x0000003000307305 */ /* 0x000ea20000202100 */
[----:B------:R-:W-:Y:S02]  /*8080*/  PRMT R4, R5, 0x7710, RZ ;  /* 0x0000771005047816 */ /* 0x000fe400000000ff */
[----:B-----5:R-:W-:-:S05]  /*8090*/  PRMT R3, R46, 0x8880, RZ ;  /* 0x000088802e037816 */ /* 0x020fca00000000ff */
[----:B------:R-:W4:Y:S01]  /*80a0*/  F2I.S8.NTZ R11, R11 ;  /* 0x0000000b000b7305 */ /* 0x000f220000202100 */
[----:B------:R-:W-:Y:S02]  /*80b0*/  LOP3.LUT R8, R4, 0xff, RZ, 0xc0, !PT ;  /* 0x000000ff04087812 */ /* 0x000fe400078ec0ff */
[----:B------:R-:W-:Y:S02]  /*80c0*/  PRMT R3, R3, 0x7710, RZ ;  /* 0x0000771003037816 */ /* 0x000fe400000000ff */
[----:B------:R-:W-:Y:S02]  /*80d0*/  SHF.L.U64.HI R4, R8, 0x10, RZ ;  /* 0x0000001008047819 */ /* 0x000fe400000102ff */
[----:B--23--:R-:W-:Y:S01]  /*80e0*/  PRMT R6, R48, 0x8880, RZ ;  /* 0x0000888030067816 */ /* 0x00cfe200000000ff */
[----:B------:R-:W2:Y:S01]  /*80f0*/  F2I.S8.NTZ R27, R27 ;  /* 0x0000001b001b7305 */ /* 0x000ea20000202100 */
[----:B------:R-:W-:Y:S02]  /*8100*/  LOP3.LUT R13, R3, 0xff, RZ, 0xc0, !PT ;  /* 0x000000ff030d7812 */ /* 0x000fe400078ec0ff */
[----:B------:R-:W-:-:S02]  /*8110*/  PRMT R5, R6, 0x7710, RZ ;  /* 0x0000771006057816 */ /* 0x000fc400000000ff */
[----:B------:R-:W-:Y:S02]  /*8120*/  SHF.L.U64.HI R9, R13, 0x8, RZ ;  /* 0x000000080d097819 */ /* 0x000fe400000102ff */
[----:B------:R-:W-:Y:S01]  /*8130*/  LOP3.LUT R7, R5, 0xff, RZ, 0xc0, !PT ;  /* 0x000000ff05077812 */ /* 0x000fe200078ec0ff */
[----:B------:R-:W3:Y:S01]  /*8140*/  F2I.S8.NTZ R50, R50 ;  /* 0x0000003200327305 */ /* 0x000ee20000202100 */
[----:B----4-:R-:W-:Y:S02]  /*8150*/  PRMT R3, R11, 0x8880, RZ ;  /* 0x000088800b037816 */ /* 0x010fe400000000ff */
[----:B------:R-:W-:Y:S02]  /*8160*/  SHF.L.U64.HI R5, R7, 0x18, RZ ;  /* 0x0000001807057819 */ /* 0x000fe400000102ff */
[----:B------:R-:W-:Y:S02]  /*8170*/  PRMT R3, R3, 0x7710, RZ ;  /* 0x0000771003037816 */ /* 0x000fe400000000ff */
[----:B--2---:R-:W-:Y:S01]  /*8180*/  PRMT R27, R27, 0x8880, RZ ;  /* 0x000088801b1b7816 */ /* 0x004fe200000000ff */
[----:B------:R-:W2:Y:S01]  /*8190*/  F2I.S8.NTZ R15, R15 ;  /* 0x0000000f000f7305 */ /* 0x000ea20000202100 */
[----:B------:R-:W-:-:S02]  /*81a0*/  LOP3.LUT R5, R5, R4, R9, 0xfe, !PT ;  /* 0x0000000405057212 */ /* 0x000fc400078efe09 */
[----:B------:R-:W-:Y:S02]  /*81b0*/  LOP3.LUT R4, R3, 0xff, RZ, 0xc0, !PT ;  /* 0x000000ff03047812 */ /* 0x000fe400078ec0ff */
[----:B---3--:R-:W-:-:S03]  /*81c0*/  PRMT R50, R50, 0x8880, RZ ;  /* 0x0000888032327816 */ /* 0x008fc600000000ff */
[----:B------:R3:W4:Y:S01]  /*81d0*/  F2I.S8.NTZ R6, R0 ;  /* 0x0000000000067305 */ /* 0x0007220000202100 */
[----:B------:R-:W-:Y:S02]  /*81e0*/  LOP3.LUT R4, R4, 0xffffff00, R5, 0xf8, !PT ;  /* 0xffffff0004047812 */ /* 0x000fe400078ef805 */
[----:B------:R-:W-:Y:S02]  /*81f0*/  PRMT R3, R50, 0x7710, RZ ;  /* 0x0000771032037816 */ /* 0x000fe400000000ff */
[----:B------:R-:W-:Y:S02]  /*8200*/  SHF.L.U32 R5, R8, 0x10, RZ ;  /* 0x0000001008057819 */ /* 0x000fe400000006ff */
[----:B--2---:R-:W-:Y:S02]  /*8210*/  PRMT R15, R15, 0x8880, RZ ;  /* 0x000088800f0f7816 */ /* 0x004fe400000000ff */
[----:B---3--:R-:W-:Y:S02]  /*8220*/  PRMT R0, R27, 0x7710, RZ ;  /* 0x000077101b007816 */ /* 0x008fe400000000ff */
[----:B------:R-:W-:-:S02]  /*8230*/  PRMT R3, R3, 0x7604, RZ ;  /* 0x0000760403037816 */ /* 0x000fc400000000ff */
[----:B------:R-:W-:Y:S02]  /*8240*/  PRMT R10, R0, 0x6540, R13 ;  /* 0x00006540000a7816 */ /* 0x000fe4000000000d */
[----:B------:R-:W-:Y:S02]  /*8250*/  PRMT R0, R15, 0x7710, RZ ;  /* 0x000077100f007816 */ /* 0x000fe400000000ff */
[----:B------:R-:W-:Y:S02]  /*8260*/  LOP3.LUT R3, R3, 0xffff00ff, R4, 0xf8, !PT ;  /* 0xffff00ff03037812 */ /* 0x000fe400078ef804 */
[----:B------:R-:W-:Y:S02]  /*8270*/  PRMT R0, R0, 0x7054, RZ ;  /* 0x0000705400007816 */ /* 0x000fe400000000ff */
[----:B----4-:R-:W-:Y:S02]  /*8280*/  PRMT R6, R6, 0x8880, RZ ;  /* 0x0000888006067816 */ /* 0x010fe400000000ff */
[----:B------:R-:W-:-:S02]  /*8290*/  LOP3.LUT R3, R0, 0xff00ffff, R3, 0xf8, !PT ;  /* 0xff00ffff00037812 */ /* 0x000fc400078ef803 */
[----:B------:R-:W-:Y:S02]  /*82a0*/  LOP3.LUT R2, R5, 0xff00ffff, R10, 0xf8, !PT ;  /* 0xff00ffff05027812 */ /* 0x000fe400078ef80a */
[C---:B------:R-:W-:Y:S02]  /*82b0*/  IADD3 R4, P0, R25.reuse, UR4, RZ ;  /* 0x0000000419047c10 */ /* 0x040fe4000ff1e0ff */
[----:B------:R-:W-:Y:S02]  /*82c0*/  PRMT R0, R6, 0x7710, RZ ;  /* 0x0000771006007816 */ /* 0x000fe400000000ff */
[----:B------:R-:W-:Y:S02]  /*82d0*/  PRMT R2, R2, 0x4210, R7 ;  /* 0x0000421002027816 */ /* 0x000fe40000000007 */
[----:B------:R-:W-:Y:S02]  /*82e0*/  LEA.HI.X.SX32 R5, R25, UR5, 0x1, P0 ;  /* 0x0000000519057c11 */ /* 0x000fe400080f0eff */
[----:B------:R-:W-:-:S05]  /*82f0*/  PRMT R3, R3, 0x4210, R0 ;  /* 0x0000421003037816 */ /* 0x000fca0000000000 */
[----:B------:R-:W-:Y:S01]  /*8300*/  STG.E.64 desc[UR36][R4.64], R2 ;  /* 0x0000000204007986 */ /* 0x000fe2000c101b24 */
[----:B------:R-:W-:Y:S05]  /*8310*/  EXIT ;  /* 0x000000000000794d */ /* 0x000fea0003800000 */
.L_x_823:
[----:B------:R-:W-:Y:S01]  /*8320*/  IMAD.MOV.U32 R12, RZ, RZ, 0x10 ;  /* 0x00000010ff0c7424 */ /* 0x000fe200078e00ff */
[----:B------:R-:W-:Y:S01]  /*8330*/  MOV R11, 0x1f ;  /* 0x0000001f000b7802 */ /* 0x000fe20000000f00 */
[----:B------:R-:W-:-:S07]  /*8340*/  IMAD.MOV.U32 R15, RZ, RZ, -0x1 ;  /* 0xffffffffff0f7424 */ /* 0x000fce00078e00ff */
[----:B-1----:R-:W-:Y:S05]  /*8350*/  WARPSYNC.COLLECTIVE R15, `(.L_x_964) ;  /* 0x000000000f087348 */ /* 0x002fea0003c00000 */
[----:B------:R0:W2:Y:S02]  /*8360*/  SHFL.BFLY P6, R14, R13, R12, R11 ;  /* 0x0c00000c0d0e7389 */ /* 0x0000a400000c000b */
[----:B012---:R-:W-:Y:S01]  /*8370*/  ENDCOLLECTIVE ;  /* 0x000000000000791b */ /* 0x007fe20003800000 */
.L_x_964:
[----:B------:R-:W-:Y:S02]  /*8380*/  IMAD.MOV.U32 R12, RZ, RZ, 0x8 ;  /* 0x00000008ff0c7424 */ /* 0x000fe400078e00ff */
[----:B------:R-:W-:-:S05]  /*8390*/  FADD.FTZ R0, R13, R14 ;  /* 0x0000000e0d007221 */ /* 0x000fca0000010000 */
[----:B------:R-:W-:-:S07]  /*83a0*/  MOV R13, R0 ;  /* 0x00000000000d7202 */ /* 0x000fce0000000f00 */
[----:B------:R-:W-:Y:S05]  /*83b0*/  WARPSYNC.COLLECTIVE R15, `(.L_x_965) ;  /* 0x000000000f087348 */ /* 0x000fea0003c00000 */
[----:B------:R0:W1:Y:S02]  /*83c0*/  SHFL.BFLY P6, R14, R13, R12, R11 ;  /* 0x0c00000c0d0e7389 */ /* 0x00006400000c000b */
[----:B01----:R-:W-:Y:S01]  /*83d0*/  ENDCOLLECTIVE ;  /* 0x000000000000791b */ /* 0x003fe20003800000 */
.L_x_965:
[----:B------:R-:W-:Y:S02]  /*83e0*/  IMAD.MOV.U32 R12, RZ, RZ, 0x4 ;  /* 0x00000004ff0c7424 */ /* 0x000fe400078e00ff */
[----:B------:R-:W-:-:S05]  /*83f0*/  FADD.FTZ R3, R0, R14 ;  /* 0x0000000e00037221 */ /* 0x000fca0000010000 */
[----:B------:R-:W-:-:S07]  /*8400*/  MOV R13, R3 ;  /* 0x00000003000d7202 */ /* 0x000fce0000000f00 */
[----:B------:R-:W-:Y:S05]  /*8410*/  WARPSYNC.COLLECTIVE R15, `(.L_x_966) ;  /* 0x000000000f087348 */ /* 0x000fea0003c00000 */
[----:B------:R0:W1:Y:S02]  /*8420*/  SHFL.BFLY P6, R14, R13, R12, R11 ;  /* 0x0c00000c0d0e7389 */ /* 0x00006400000c000b */
[----:B01----:R-:W-:Y:S01]  /*8430*/  ENDCOLLECTIVE ;  /* 0x000000000000791b */ /* 0x003fe20003800000 */
.L_x_966:
[----:B------:R-:W-:Y:S02]  /*8440*/  IMAD.MOV.U32 R12, RZ, RZ, 0x2 ;  /* 0x00000002ff0c7424 */ /* 0x000fe400078e00ff */
[----:B------:R-:W-:-:S05]  /*8450*/  FADD.FTZ R4, R3, R14 ;  /* 0x0000000e03047221 */ /* 0x000fca0000010000 */
[----:B------:R-:W-:-:S07]  /*8460*/  MOV R13, R4 ;  /* 0x00000004000d7202 */ /* 0x000fce0000000f00 */
[----:B------:R-:W-:Y:S05]  /*8470*/  WARPSYNC.COLLECTIVE R15, `(.L_x_967) ;  /* 0x000000000f087348 */ /* 0x000fea0003c00000 */
[----:B------:R0:W1:Y:S02]  /*8480*/  SHFL.BFLY P6, R14, R13, R12, R11 ;  /* 0x0c00000c0d0e7389 */ /* 0x00006400000c000b */
[----:B01----:R-:W-:Y:S01]  /*8490*/  ENDCOLLECTIVE ;  /* 0x000000000000791b */ /* 0x003fe20003800000 */
.L_x_967:
[----:B------:R-:W-:Y:S02]  /*84a0*/  IMAD.MOV.U32 R12, RZ, RZ, 0x1 ;  /* 0x00000001ff0c7424 */ /* 0x000fe400078e00ff */
[----:B------:R-:W-:-:S05]  /*84b0*/  FADD.FTZ R5, R4, R14 ;  /* 0x0000000e04057221 */ /* 0x000fca0000010000 */
[----:B------:R-:W-:-:S07]  /*84c0*/  MOV R13, R5 ;  /* 0x00000005000d7202 */ /* 0x000fce0000000f00 */
[----:B------:R-:W-:Y:S05]  /*84d0*/  WARPSYNC.COLLECTIVE R15, `(.L_x_968) ;  /* 0x000000000f087348 */ /* 0x000fea0003c00000 */
[----:B------:R0:W1:Y:S02]  /*84e0*/  SHFL.BFLY P6, R14, R13, R12, R11 ;  /* 0x0c00000c0d0e7389 */ /* 0x00006400000c000b */
[----:B01----:R-:W-:Y:S01]  /*84f0*/  ENDCOLLECTIVE ;  /* 0x000000000000791b */ /* 0x003fe20003800000 */
.L_x_968:
[----:B------:R-:W-:Y:S05]  /*8500*/  BRA `(.L_x_969) ;  /* 0xffffff9800f87947 */ /* 0x000fea000383ffff */
.L_x_892:
[----:B------:R-:W-:Y:S01]  /*8510*/  BSSY B1, `(.L_x_970) ;  /* 0x0000007000017945 */ /* 0x000fe20003800000 */
[----:B------:R-:W-:Y:S01]  /*8520*/  MOV R12, 0x2 ;  /* 0x00000002000c7802 */ /* 0x000fe20000000f00 */
[----:B------:R-:W-:Y:S01]  /*8530*/  IMAD.MOV.U32 R11, RZ, RZ, 0x1f ;  /* 0x0000001fff0b7424 */ /* 0x000fe200078e00ff */
[----:B-123--:R-:W-:-:S07]  /*8540*/  MOV R15, 0xffffffff ;  /* 0xffffffff000f7802 */ /* 0x00efce0000000f00 */
[----:B----4-:R-:W-:Y:S05]  /*8550*/  WARPSYNC.COLLECTIVE R15, `(.L_x_971) ;  /* 0x000000000f087348 */ /* 0x010fea0003c00000 */
[----:B------:R0:W1:Y:S02]  /*8560*/  SHFL.BFLY P6, R14, R13, R12, R11 ;  /* 0x0c00000c0d0e7389 */ /* 0x00006400000c000b */
[----:B01--4-:R-:W-:Y:S01]  /*8570*/  ENDCOLLECTIVE ;  /* 0x000000000000791b */ /* 0x013fe20003800000 */
.L_x_971:
[----:B------:R-:W-:Y:S05]  /*8580*/  BSYNC B1 ;  /* 0x0000000000017941 */ /* 0x000fea0003800000 */
.L_x_970:
[----:B------:R-:W-:Y:S01]  /*8590*/  HFMA2.MMA R11, -RZ, RZ, 0, 1.847743988037109375e-06 ;  /* 0x0000001fff0b7435 */ /* 0x000fe200000001ff */
[----:B------:R-:W-:Y:S01]  /*85a0*/  FADD.FTZ R13, R13, R14 ;  /* 0x0000000e0d0d7221 */ /* 0x000fe20000010000 */
[----:B------:R-:W-:Y:S02]  /*85b0*/  IMAD.MOV.U32 R12, RZ, RZ, 0x1 ;  /* 0x00000001ff0c7424 */ /* 0x000fe400078e00ff */
[----:B------:R-:W-:-:S07]  /*85c0*/  IMAD.MOV.U32 R15, RZ, RZ, -0x1 ;  /* 0xffffffffff0f7424 */ /* 0x000fce00078e00ff */
[----:B------:R-:W-:Y:S05]  /*85d0*/  WARPSYNC.COLLECTIVE R15, `(.L_x_972) ;  /* 0x000000000f087348 */ /* 0x000fea0003c00000 */
[----:B------:R0:W1:Y:S02]  /*85e0*/  SHFL.BFLY P6, R14, R13, R12, R11 ;  /* 0x0c00000c0d0e7389 */ /* 0x00006400000c000b */
[----:B01----:R-:W-:Y:S01]  /*85f0*/  ENDCOLLECTIVE ;  /* 0x000000000000791b */ /* 0x003fe20003800000 */
.L_x_972:
[----:B------:R-:W-:Y:S05]  /*8600*/  BRA `(.L_x_973) ;  /* 0xffffffc000587947 */ /* 0x000fea000383ffff */
.L_x_896:
        /* <DEDUP_REMOVED lines=8> */
.L_x_975:
[----:B------:R-:W-:Y:S05]  /*8690*/  BSYNC B0 ;  /* 0x0000000000007941 */ /* 0x000fea0003800000 */
.L_x_974:
[----:B------:R-:W-:Y:S01]  /*86a0*/  FMNMX.FTZ R13, R14, R74, !PT ;  /* 0x0000004a0e0d7209 */ /* 0x000fe20007810000 */
[----:B------:R-:W-:Y:S01]  /*86b0*/  IMAD.MOV.U32 R11, RZ, RZ, 0x1f ;  /* 0x0000001fff0b7424 */ /* 0x000fe200078e00ff */
[----:B------:R-:W-:Y:S02]  /*86c0*/  MOV R12, 0x8 ;  /* 0x00000008000c7802 */ /* 0x000fe40000000f00 */
[----:B------:R-:W-:-:S07]  /*86d0*/  MOV R15, 0xffffffff ;  /* 0xffffffff000f7802 */ /* 0x000fce0000000f00 */
[----:B------:R-:W-:Y:S05]  /*86e0*/  WARPSYNC.COLLECTIVE R15, `(.L_x_976) ;  /* 0x000000000f087348 */ /* 0x000fea0003c00000 */
[----:B------:R0:W1:Y:S02]  /*86f0*/  SHFL.BFLY P6, R14, R13, R12, R11 ;  /* 0x0c00000c0d0e7389 */ /* 0x00006400000c000b */
[----:B01----:R-:W-:Y:S01]  /*8700*/  ENDCOLLECTIVE ;  /* 0x000000000000791b */ /* 0x003fe20003800000 */
.L_x_976:
[----:B------:R-:W-:Y:S01]  /*8710*/  HFMA2.MMA R12, -RZ, RZ, 0, 2.384185791015625e-07 ;  /* 0x00000004ff0c7435 */ /* 0x000fe200000001ff */
[----:B------:R-:W-:-:S05]  /*8720*/  FMNMX.FTZ R0, R13, R14, !PT ;  /* 0x0000000e0d007209 */ /* 0x000fca0007810000 */
[----:B------:R-:W-:-:S07]  /*8730*/  IMAD.MOV.U32 R13, RZ, RZ, R0 ;  /* 0x000000ffff0d7224 */ /* 0x000fce00078e0000 */
[----:B------:R-:W-:Y:S05]  /*8740*/  WARPSYNC.COLLECTIVE R15, `(.L_x_977) ;  /* 0x000000000f087348 */ /* 0x000fea0003c00000 */
[----:B------:R0:W1:Y:S02]  /*8750*/  SHFL.BFLY P6, R14, R13, R12, R11 ;  /* 0x0c00000c0d0e7389 */ /* 0x00006400000c000b */
[----:B01----:R-:W-:Y:S01]  /*8760*/  ENDCOLLECTIVE ;  /* 0x000000000000791b */ /* 0x003fe20003800000 */
.L_x_977:
[----:B------:R-:W-:Y:S05]  /*8770*/  BRA `(.L_x_978) ;  /* 0xffffffc000b87947 */ /* 0x000fea000383ffff */
.L_x_979:
        /* <DEDUP_REMOVED lines=16> */
.L_x_3324:


//--------------------- .text._ZN4mmha33masked_multihead_attention_kernelIfLi112ELi128ELi1ELi32ELi256ELb1ELb1EEEv26Multihead_attention_paramsIT_XT5_EE --------------------------
	.section	.text._ZN4mmha33masked_multihead_attention_kernelIfLi112ELi128ELi1ELi32ELi256ELb1ELb1EEEv26Multihead_attention_paramsIT_XT5_EE,"ax",@progbits
	.align	128
        .global         _ZN4mmha33masked_multihead_attention_kernelIfLi112ELi128ELi1ELi32ELi256ELb1ELb1EEEv26Multihead_attention_paramsIT_XT5_EE
        .type           _ZN4mmha33masked_multihead_attention_kernelIfLi112ELi128ELi1ELi32ELi256ELb1ELb1EEEv26Multihead_attention_paramsIT_XT5_EE,@function
        .size           _ZN4mmha33masked_multihead_attention_kernelIfLi112ELi128ELi1ELi32ELi256ELb1ELb1EEEv26Multihead_attention_paramsIT_XT5_EE,(.L_x_3325 - _ZN4mmha33masked_multihead_attention_kernelIfLi112ELi128ELi1ELi32ELi256ELb1ELb1EEEv26Multihead_attention_paramsIT_XT5_EE)
        .other          _ZN4mmha33masked_multihead_attention_kernelIfLi112ELi128ELi1ELi32ELi256ELb1ELb1EEEv26Multihead_attention_paramsIT_XT5_EE,@"STO_CUDA_ENTRY STV_DEFAULT"
_ZN4mmha33masked_multihead_attention_kernelIfLi112ELi128ELi1ELi32ELi256ELb1ELb1EEEv26Multihead_attention_paramsIT_XT5_EE:
.text._ZN4mmha33masked_multihead_attention_kernelIfLi112ELi128ELi1ELi32ELi256ELb1ELb1EEEv26Multihead_attention_paramsIT_XT5_EE:
[----:B------:R-:W0:Y:S08]  /*0000*/  LDC R1, c[0x0][0x28] ;  /* 0x00000a00ff017b82 */ /* 0x000e300000000800 */
[----:B------:R-:W1:Y:S01]  /*0010*/  LDC.64 R2, c[0x0][0x320] ;  /* 0x0000c800ff027b82 */ /* 0x000e620000000a00 */
[----:B------:R-:W2:Y:S01]  /*0020*/  S2R R16, SR_CTAID.Y ;  /* 0x0000000000107919 */ /* 0x000ea20000002600 */
[----:B------:R-:W-:Y:S01]  /*0030*/  ULDC.64 UR36, c[0x0][0x208] ;  /* 0x0000820000247ab9 */ /* 0x000fe20000000a00 */
[----:B0-----:R-:W-:Y:S01]  /*0040*/  VIADD R1, R1, 0xfffffe08 ;  /* 0xfffffe0801017836 */ /* 0x001fe20000000000 */
[----:B-1----:R-:W-:-:S04]  /*0050*/  ISETP.NE.U32.AND P0, PT, R2, RZ, PT ;  /* 0x000000ff0200720c */ /* 0x002fc80003f05070 */
[----:B------:R-:W-:-:S13]  /*0060*/  ISETP.NE.AND.EX P0, PT, R3, RZ, PT, P0 ;  /* 0x000000ff0300720c */ /* 0x000fda0003f05300 */
[----:B--2---:R-:W-:Y:S05]  /*0070*/  @!P0 BRA `(.L_x_980) ;  /* 0x0000000000148947 */ /* 0x004fea0003800000 */
[----:B------:R-:W-:-:S04]  /*0080*/  IADD3 R2, P0, R16, R2, RZ ;  /* 0x0000000210027210 */ /* 0x000fc80007f1e0ff */
[----:B------:R-:W-:-:S05]  /*0090*/  LEA.HI.X.SX32 R3, R16, R3, 0x1, P0 ;  /* 0x0000000310037211 */ /* 0x000fca00000f0eff */
[----:B------:R-:W2:Y:S02]  /*00a0*/  LDG.E.U8 R2, desc[UR36][R2.64] ;  /* 0x0000002402027981 */ /* 0x000ea4000c1e1100 */
[----:B--2---:R-:W-:-:S13]  /*00b0*/  ISETP.NE.AND P0, PT, R2, 0x1, PT ;  /* 0x000000010200780c */ /* 0x004fda0003f05270 */
[----:B------:R-:W-:Y:S05]  /*00c0*/  @!P0 EXIT ;  /* 0x000000000000894d */ /* 0x000fea0003800000 */
.L_x_980:
[----:B------:R-:W0:Y:S08]  /*00d0*/  LDC R21, c[0x0][0x280] ;  /* 0x0000a000ff157b82 */ /* 0x000e300000000800 */
[----:B------:R-:W1:Y:S08]  /*00e0*/  LDC.64 R4, c[0x0][0x328] ;  /* 0x0000ca00ff047b82 */ /* 0x000e700000000a00 */
[----:B------:R-:W2:Y:S08]  /*00f0*/  LDC.64 R10, c[0x0][0x2f0] ;  /* 0x0000bc00ff0a7b82 */ /* 0x000eb00000000a00 */
[----:B------:R-:W3:Y:S01]  /*0100*/  LDC R34, c[0x0][0x29c] ;  /* 0x0000a700ff227b82 */ /* 0x000ee20000000800 */
[----:B0-----:R-:W-:Y:S01]  /*0110*/  IABS R3, R21 ;  /* 0x0000001500037213 */ /* 0x001fe20000000000 */
[----:B------:R-:W-:Y:S01]  /*0120*/  HFMA2.MMA R13, -RZ, RZ, 0, 0 ;  /* 0x00000000ff0d7435 */ /* 0x000fe200000001ff */
[----:B------:R-:W-:-:S02]  /*0130*/  ULDC UR8, c[0x0][0x284] ;  /* 0x0000a10000087ab9 */ /* 0x000fc40000000800 */
[----:B------:R-:W0:Y:S01]  /*0140*/  I2F.RP R0, R3 ;  /* 0x0000000300007306 */ /* 0x000e220000209400 */
[----:B-1----:R-:W-:Y:S01]  /*0150*/  IMAD.WIDE R4, R16, 0x4, R4 ;  /* 0x0000000410047825 */ /* 0x002fe200078e0204 */
[----:B------:R-:W-:Y:S01]  /*0160*/  UMOV UR4, URZ ;  /* 0x0000003f00047c82 */ /* 0x000fe20008000000 */
[----:B------:R-:W1:Y:S01]  /*0170*/  S2R R22, SR_TID.X ;  /* 0x0000000000167919 */ /* 0x000e620000002100 */
[----:B------:R-:W4:Y:S02]  /*0180*/  LDC.64 R14, c[0x0][0x2a8] ;  /* 0x0000aa00ff0e7b82 */ /* 0x000f240000000a00 */
[----:B------:R5:W4:Y:S02]  /*0190*/  LDG.E R12, desc[UR36][R4.64] ;  /* 0x00000024040c7981 */ /* 0x000b24000c1e1900 */
[----:B0-----:R-:W0:Y:S02]  /*01a0*/  MUFU.RCP R0, R0 ;  /* 0x0000000000007308 */ /* 0x001e240000001000 */
[----:B0-----:R-:W-:-:S06]  /*01b0*/  VIADD R6, R0, 0xffffffe ;  /* 0x0ffffffe00067836 */ /* 0x001fcc0000000000 */
[----:B------:R0:W2:Y:S01]  /*01c0*/  F2I.FTZ.U32.TRUNC.NTZ R7, R6 ;  /* 0x0000000600077305 */ /* 0x0000a2000021f000 */
[----:B------:R-:W-:Y:S01]  /*01d0*/  IABS R0, R16 ;  /* 0x0000001000007213 */ /* 0x000fe20000000000 */
[----:B0-----:R-:W-:Y:S01]  /*01e0*/  IMAD.MOV.U32 R6, RZ, RZ, RZ ;  /* 0x000000ffff067224 */ /* 0x001fe200078e00ff */
[----:B--2---:R-:W-:-:S05]  /*01f0*/  IADD3 R8, RZ, -R7, RZ ;  /* 0x80000007ff087210 */ /* 0x004fca0007ffe0ff */
[----:B------:R-:W-:-:S04]  /*0200*/  IMAD R9, R8, R3, RZ ;  /* 0x0000000308097224 */ /* 0x000fc800078e02ff */
[----:B------:R-:W-:-:S06]  /*0210*/  IMAD.HI.U32 R7, R7, R9, R6 ;  /* 0x0000000907077227 */ /* 0x000fcc00078e0006 */
[----:B------:R-:W-:-:S05]  /*0220*/  IMAD.HI.U32 R7, R7, R0, RZ ;  /* 0x0000000007077227 */ /* 0x000fca00078e00ff */
[----:B-----5:R-:W-:-:S05]  /*0230*/  IADD3 R4, -R7, RZ, RZ ;  /* 0x000000ff07047210 */ /* 0x020fca0007ffe1ff */
[----:B------:R-:W-:Y:S01]  /*0240*/  IMAD R0, R3, R4, R0 ;  /* 0x0000000403007224 */ /* 0x000fe200078e0200 */
[----:B------:R-:W-:-:S04]  /*0250*/  ISETP.NE.U32.AND P0, PT, R10, RZ, PT ;  /* 0x000000ff0a00720c */ /* 0x000fc80003f05070 */
[----:B------:R-:W-:Y:S02]  /*0260*/  ISETP.GT.U32.AND P1, PT, R3, R0, PT ;  /* 0x000000000300720c */ /* 0x000fe40003f24070 */
[----:B------:R-:W-:-:S04]  /*0270*/  ISETP.NE.AND.EX P0, PT, R11, RZ, PT, P0 ;  /* 0x000000ff0b00720c */ /* 0x000fc80003f05300 */
[----:B---3--:R-:W-:-:S07]  /*0280*/  ISETP.EQ.AND P3, PT, R34, RZ, P0 ;  /* 0x000000ff2200720c */ /* 0x008fce0000762270 */
[----:B------:R-:W-:-:S05]  /*0290*/  @!P1 IMAD.IADD R0, R0, 0x1, -R3 ;  /* 0x0000000100009824 */ /* 0x000fca00078e0a03 */
[----:B------:R-:W-:Y:S01]  /*02a0*/  ISETP.GE.U32.AND P0, PT, R0, R3, PT ;  /* 0x000000030000720c */ /* 0x000fe20003f06070 */
[----:B------:R-:W0:Y:S01]  /*02b0*/  @P3 LDC.64 R4, c[0x0][0x2f0] ;  /* 0x0000bc00ff043b82 */ /* 0x000e220000000a00 */
[----:B------:R-:W-:Y:S02]  /*02c0*/  LOP3.LUT R0, R16, R21, RZ, 0x3c, !PT ;  /* 0x0000001510007212 */ /* 0x000fe400078e3cff */
[----:B------:R-:W-:Y:S02]  /*02d0*/  @!P1 IADD3 R7, R7, 0x1, RZ ;  /* 0x0000000107079810 */ /* 0x000fe40007ffe0ff */
[----:B------:R-:W-:Y:S02]  /*02e0*/  ISETP.GE.AND P2, PT, R0, RZ, PT ;  /* 0x000000ff0000720c */ /* 0x000fe40003f46270 */
[----:B------:R-:W-:-:S05]  /*02f0*/  ISETP.NE.AND P1, PT, R21, RZ, PT ;  /* 0x000000ff1500720c */ /* 0x000fca0003f25270 */
[----:B------:R-:W-:-:S05]  /*0300*/  @P0 VIADD R7, R7, 0x1 ;  /* 0x0000000107070836 */ /* 0x000fca0000000000 */
[----:B------:R-:W-:-:S05]  /*0310*/  MOV R25, R7 ;  /* 0x0000000700197202 */ /* 0x000fca0000000f00 */
[----:B------:R-:W-:Y:S01]  /*0320*/  @!P2 IMAD.MOV R25, RZ, RZ, -R25 ;  /* 0x000000ffff19a224 */ /* 0x000fe200078e0a19 */
[----:B------:R-:W-:-:S05]  /*0330*/  @!P1 LOP3.LUT R25, RZ, R21, RZ, 0x33, !PT ;  /* 0x00000015ff199212 */ /* 0x000fca00078e33ff */
[----:B0-----:R-:W-:-:S05]  /*0340*/  @P3 IMAD.WIDE R4, R25, 0x4, R4 ;  /* 0x0000000419043825 */ /* 0x001fca00078e0204 */
[----:B------:R0:W2:Y:S01]  /*0350*/  @P3 LDG.E R13, desc[UR36][R4.64] ;  /* 0x00000024040d3981 */ /* 0x0000a2000c1e1900 */
[----:B------:R-:W-:-:S05]  /*0360*/  IMAD.U32 R0, RZ, RZ, UR8 ;  /* 0x00000008ff007e24 */ /* 0x000fca000f8e00ff */
[----:B------:R-:W-:-:S04]  /*0370*/  IABS R0, R0 ;  /* 0x0000000000007213 */ /* 0x000fc80000000000 */
[----:B------:R-:W-:-:S13]  /*0380*/  R2UR UR7, R0 ;  /* 0x00000000000772ca */ /* 0x000fda00000e0000 */
[----:B------:R-:W3:Y:S08]  /*0390*/  I2F.RP R0, UR7 ;  /* 0x0000000700007d06 */ /* 0x000ef00008209400 */
[----:B---3--:R-:W3:Y:S02]  /*03a0*/  MUFU.RCP R0, R0 ;  /* 0x0000000000007308 */ /* 0x008ee40000001000 */
[----:B---3--:R-:W-:-:S06]  /*03b0*/  IADD3 R3, R0, 0xffffffe, RZ ;  /* 0x0ffffffe00037810 */ /* 0x008fcc0007ffe0ff */
[----:B------:R-:W3:Y:S02]  /*03c0*/  F2I.FTZ.U32.TRUNC.NTZ R3, R3 ;  /* 0x0000000300037305 */ /* 0x000ee4000021f000 */
[----:B---3--:R-:W-:Y:S01]  /*03d0*/  R2UR UR5, R3 ;  /* 0x00000000030572ca */ /* 0x008fe200000e0000 */
[----:B------:R-:W3:Y:S01]  /*03e0*/  S2R R44, SR_CTAID.X ;  /* 0x00000000002c7919 */ /* 0x000ee20000002500 */
[----:B------:R-:W5:Y:S11]  /*03f0*/  LDC R3, c[0x0][0x278] ;  /* 0x00009e00ff037b82 */ /* 0x000f760000000800 */
[----:B------:R-:W-:-:S04]  /*0400*/  UIADD3 UR6, URZ, -UR5, URZ ;  /* 0x800000053f067290 */ /* 0x000fc8000fffe03f */
[----:B------:R-:W-:-:S04]  /*0410*/  UIMAD UR6, UR6, UR7, URZ ;  /* 0x00000007060672a4 */ /* 0x000fc8000f8e023f */
[----:B------:R-:W-:Y:S01]  /*0420*/  UIMAD.WIDE.U32 UR4, UR5, UR6, UR4 ;  /* 0x00000006050472a5 */ /* 0x000fe2000f8e0004 */
[----:B-1----:R-:W-:Y:S02]  /*0430*/  ISETP.GT.AND P0, PT, R22, 0x1b, PT ;  /* 0x0000001b1600780c */ /* 0x002fe40003f04270 */
[----:B----4-:R-:W-:-:S13]  /*0440*/  R2UR UR39, R12 ;  /* 0x000000000c2772ca */ /* 0x010fda00000e0000 */
[----:B------:R-:W-:-:S06]  /*0450*/  UIADD3 UR40, UR39, -0x1, URZ ;  /* 0xffffffff27287890 */ /* 0x000fcc000fffe03f */
[----:B------:R-:W-:-:S05]  /*0460*/  IMAD.U32 R23, RZ, RZ, UR40 ;  /* 0x00000028ff177e24 */ /* 0x000fca000f8e00ff */
[----:B0-----:R-:W-:-:S04]  /*0470*/  IABS R4, R23 ;  /* 0x0000001700047213 */ /* 0x001fc80000000000 */
[----:B------:R-:W-:-:S13]  /*0480*/  R2UR UR38, R4 ;  /* 0x00000000042672ca */ /* 0x000fda00000e0000 */
[----:B------:R-:W-:-:S04]  /*0490*/  UIMAD.WIDE.U32 UR4, UR5, UR38, URZ ;  /* 0x00000026050472a5 */ /* 0x000fc8000f8e003f */
[----:B------:R-:W-:Y:S02]  /*04a0*/  UIADD3 UR5, -UR5, URZ, URZ ;  /* 0x0000003f05057290 */ /* 0x000fe4000fffe13f */
[----:B------:R-:W-:Y:S02]  /*04b0*/  UISETP.GE.AND UP2, UPT, UR40, URZ, UPT ;  /* 0x0000003f2800728c */ /* 0x000fe4000bf46270 */
[----:B------:R-:W-:Y:S01]  /*04c0*/  UIMAD UR38, UR7, UR5, UR38 ;  /* 0x00000005072672a4 */ /* 0x000fe2000f8e0226 */
[----:B------:R-:W-:-:S03]  /*04d0*/  ULDC UR4, c[0x0][0x288] ;  /* 0x0000a20000047ab9 */ /* 0x000fc60000000800 */
[----:B------:R-:W-:-:S11]  /*04e0*/  UISETP.GT.U32.AND UP0, UPT, UR7, UR38, UPT ;  /* 0x000000260700728c */ /* 0x000fd6000bf04070 */
[----:B------:R-:W-:-:S04]  /*04f0*/  @!UP0 UIADD3 UR38, UR38, -UR7, URZ ;  /* 0x8000000726268290 */ /* 0x000fc8000fffe03f */
[----:B------:R-:W-:Y:S02]  /*0500*/  UISETP.GT.U32.AND UP1, UPT, UR7, UR38, UPT ;  /* 0x000000260700728c */ /* 0x000fe4000bf24070 */
[----:B------:R-:W-:Y:S01]  /*0510*/  UISETP.NE.AND UP0, UPT, UR8, URZ, UPT ;  /* 0x0000003f0800728c */ /* 0x000fe2000bf05270 */
[----:B---3--:R-:W-:Y:S02]  /*0520*/  IMAD R93, R16, UR4, R44 ;  /* 0x00000004105d7c24 */ /* 0x008fe4000f8e022c */
[----:B------:R-:W-:Y:S01]  /*0530*/  IMAD R0, R44, 0x70, RZ ;  /* 0x000000702c007824 */ /* 0x000fe200078e02ff */
[----:B------:R-:W-:Y:S01]  /*0540*/  LOP3.LUT R2, R2, 0xfffffff7, RZ, 0xc0, !PT ;  /* 0xfffffff702027812 */ /* 0x000fe200078ec0ff */
[----:B------:R-:W-:-:S04]  /*0550*/  IMAD R93, R93, 0x70, RZ ;  /* 0x000000705d5d7824 */ /* 0x000fc800078e02ff */
[----:B------:R-:W-:Y:S01]  /*0560*/  @!UP1 UIADD3 UR38, UR38, -UR7, URZ ;  /* 0x8000000726269290 */ /* 0x000fe2000fffe03f */
[----:B-----5:R-:W-:Y:S01]  /*0570*/  IMAD R4, R16, R3, R0 ;  /* 0x0000000310047224 */ /* 0x020fe200078e0200 */
[----:B------:R-:W-:Y:S01]  /*0580*/  ISETP.NE.AND P1, PT, R3, RZ, PT ;  /* 0x000000ff0300720c */ /* 0x000fe20003f25270 */
[----:B------:R-:W-:Y:S01]  /*0590*/  BSSY B0, `(.L_x_981) ;  /* 0x0000022000007945 */ /* 0x000fe20003800000 */
[----:B------:R-:W-:Y:S02]  /*05a0*/  @!UP2 UIADD3 UR38, -UR38, URZ, URZ ;  /* 0x0000003f2626a290 */ /* 0x000fe4000fffe13f */
[----:B------:R-:W-:Y:S01]  /*05b0*/  @!UP0 ULOP3.LUT UR38, URZ, UR8, URZ, 0x33, !UPT ;  /* 0x000000083f268292 */ /* 0x000fe2000f8e333f */
[----:B------:R-:W-:Y:S02]  /*05c0*/  @P3 LOP3.LUT R2, R2, 0x8, RZ, 0xfc, !PT ;  /* 0x0000000802023812 */ /* 0x000fe400078efcff */
[----:B------:R-:W-:Y:S02]  /*05d0*/  CS2R R28, SRZ ;  /* 0x00000000001c7805 */ /* 0x000fe4000001ff00 */
[----:B------:R-:W-:-:S02]  /*05e0*/  CS2R R30, SRZ ;  /* 0x00000000001e7805 */ /* 0x000fc4000001ff00 */
[----:B------:R-:W-:Y:S02]  /*05f0*/  SHF.L.U32 R3, R22, 0x2, RZ ;  /* 0x0000000216037819 */ /* 0x000fe400000006ff */
[----:B------:R-:W-:Y:S01]  /*0600*/  SEL R4, R93, R4, !P1 ;  /* 0x000000045d047207 */ /* 0x000fe20004800000 */
[----:B--2---:R0:W-:Y:S01]  /*0610*/  STL [R1+0x1a0], R13 ;  /* 0x0001a00d01007387 */ /* 0x0041e20000100800 */
[----:B------:R-:W-:Y:S05]  /*0620*/  @P0 BRA `(.L_x_982) ;  /* 0x0000000000600947 */ /* 0x000fea0003800000 */
[----:B------:R-:W1:Y:S01]  /*0630*/  LDC R5, c[0x0][0x308] ;  /* 0x0000c200ff057b82 */ /* 0x000e620000000800 */
[----:B------:R-:W-:Y:S01]  /*0640*/  IMAD.IADD R11, R4, 0x1, R3 ;  /* 0x00000001040b7824 */ /* 0x000fe200078e0203 */
[----:B-1----:R-:W-:-:S13]  /*0650*/  ISETP.NE.AND P1, PT, R5, 0x2, PT ;  /* 0x000000020500780c */ /* 0x002fda0003f25270 */
[----:B------:R-:W1:Y:S08]  /*0660*/  @!P1 LDC.64 R8, c[0x0][0x218] ;  /* 0x00008600ff089b82 */ /* 0x000e700000000a00 */
[----:B------:R-:W2:Y:S01]  /*0670*/  @P1 LDC.64 R6, c[0x0][0x218] ;  /* 0x00008600ff061b82 */ /* 0x000ea20000000a00 */
[----:B-1----:R-:W-:-:S04]  /*0680*/  @!P1 IADD3 R8, P2, R11, R8, RZ ;  /* 0x000000080b089210 */ /* 0x002fc80007f5e0ff */
[----:B------:R-:W-:-:S03]  /*0690*/  @!P1 LEA.HI.X.SX32 R9, R11, R9, 0x1, P2 ;  /* 0x000000090b099211 */ /* 0x000fc600010f0eff */
[----:B------:R-:W1:Y:S02]  /*06a0*/  @!P1 LDC.64 R4, c[0x0][0x2f8] ;  /* 0x0000be00ff049b82 */ /* 0x000e640000000a00 */
[----:B------:R-:W3:Y:S01]  /*06b0*/  @!P1 LDG.E R8, desc[UR36][R8.64] ;  /* 0x0000002408089981 */ /* 0x000ee2000c1e1900 */
[----:B--2---:R-:W-:-:S05]  /*06c0*/  @P1 IMAD.WIDE R6, R11, 0x4, R6 ;  /* 0x000000040b061825 */ /* 0x004fca00078e0206 */
[----:B------:R2:W5:Y:S04]  /*06d0*/  @P1 LDG.E.128 R28, desc[UR36][R6.64] ;  /* 0x00000024061c1981 */ /* 0x000568000c1e1d00 */
[----:B-1----:R-:W4:Y:S01]  /*06e0*/  @!P1 LDG.E R4, desc[UR36][R4.64] ;  /* 0x0000002404049981 */ /* 0x002f22000c1e1900 */
[----:B---3--:R-:W-:Y:S02]  /*06f0*/  @!P1 PRMT R9, R8, 0x9910, RZ ;  /* 0x0000991008099816 */ /* 0x008fe400000000ff */
[--C-:B------:R-:W-:Y:S02]  /*0700*/  @!P1 SHF.R.U32.HI R10, RZ, 0x10, R8.reuse ;  /* 0x00000010ff0a9819 */ /* 0x100fe40000011608 */
[----:B------:R-:W-:Y:S02]  /*0710*/  @!P1 SHF.R.U32.HI R11, RZ, 0x18, R8 ;  /* 0x00000018ff0b9819 */ /* 0x000fe40000011608 */
[----:B------:R-:W-:Y:S01]  /*0720*/  @!P1 SHF.R.S32.HI R9, RZ, 0x8, R9 ;  /* 0x00000008ff099819 */ /* 0x000fe20000011409 */
[----:B------:R-:W4:Y:S08]  /*0730*/  @!P1 I2F.S8 R12, R8 ;  /* 0x00000008000c9306 */ /* 0x000f300000001400 */
[----:B------:R-:W1:Y:S08]  /*0740*/  @!P1 I2F.S8 R10, R10 ;  /* 0x0000000a000a9306 */ /* 0x000e700000001400 */
[----:B------:R-:W3:Y:S08]  /*0750*/  @!P1 I2F.S8 R11, R11 ;  /* 0x0000000b000b9306 */ /* 0x000ef00000001400 */
[----:B------:R-:W0:Y:S01]  /*0760*/  @!P1 I2F.S16 R9, R9 ;  /* 0x0000000900099306 */ /* 0x000e220000101400 */
[-C--:B----4-:R-:W-:Y:S01]  /*0770*/  @!P1 FMUL.FTZ R28, R12, R4.reuse ;  /* 0x000000040c1c9220 */ /* 0x090fe20000410000 */
[-C--:B-1----:R-:W-:Y:S01]  /*0780*/  @!P1 FMUL.FTZ R30, R10, R4.reuse ;  /* 0x000000040a1e9220 */ /* 0x082fe20000410000 */
[-C--:B---3--:R-:W-:Y:S01]  /*0790*/  @!P1 FMUL.FTZ R31, R11, R4.reuse ;  /* 0x000000040b1f9220 */ /* 0x088fe20000410000 */
[----:B0-2---:R-:W-:-:S07]  /*07a0*/  @!P1 FMUL.FTZ R29, R9, R4 ;  /* 0x00000004091d9220 */ /* 0x005fce0000410000 */
.L_x_982:
[----:B------:R-:W-:Y:S05]  /*07b0*/  BSYNC B0 ;  /* 0x0000000000007941 */ /* 0x000fea0003800000 */
.L_x_981:
[----:B------:R-:W1:Y:S01]  /*07c0*/  @!P0 LDC.64 R4, c[0x0][0x248] ;  /* 0x00009200ff048b82 */ /* 0x000e620000000a00 */
[----:B------:R-:W-:Y:S01]  /*07d0*/  ISETP.LT.AND P2, PT, R22, 0x20, P3 ;  /* 0x000000201600780c */ /* 0x000fe20001f41270 */
[----:B------:R-:W-:Y:S01]  /*07e0*/  ULDC.64 UR6, c[0x0][0x220] ;  /* 0x0000880000067ab9 */ /* 0x000fe20000000a00 */
[----:B------:R-:W-:Y:S01]  /*07f0*/  ISETP.NE.U32.AND P3, PT, R14, RZ, PT ;  /* 0x000000ff0e00720c */ /* 0x000fe20003f65070 */
[----:B------:R-:W-:Y:S01]  /*0800*/  IMAD.IADD R33, R93, 0x1, R3 ;  /* 0x000000015d217824 */ /* 0x000fe200078e0203 */
[----:B------:R-:W-:Y:S01]  /*0810*/  ISETP.EQ.U32.AND P1, PT, RZ, UR6, PT ;  /* 0x00000006ff007c0c */ /* 0x000fe2000bf22070 */
[----:B------:R-:W-:Y:S01]  /*0820*/  IMAD.MOV.U32 R45, RZ, RZ, RZ ;  /* 0x000000ffff2d7224 */ /* 0x000fe200078e00ff */
[----:B------:R-:W-:Y:S02]  /*0830*/  ISETP.NE.AND.EX P3, PT, R15, RZ, PT, P3 ;  /* 0x000000ff0f00720c */ /* 0x000fe40003f65330 */
[----:B------:R-:W-:Y:S02]  /*0840*/  CS2R R18, SRZ ;  /* 0x0000000000127805 */ /* 0x000fe4000001ff00 */
[----:B------:R-:W-:-:S02]  /*0850*/  MOV R10, UR40 ;  /* 0x00000028000a7c02 */ /* 0x000fc40008000f00 */
[----:B------:R-:W-:Y:S02]  /*0860*/  CS2R R36, SRZ ;  /* 0x0000000000247805 */ /* 0x000fe4000001ff00 */
[----:B------:R-:W-:Y:S02]  /*0870*/  ISETP.EQ.OR.EX P1, PT, RZ, UR7, P0, P1 ;  /* 0x00000007ff007c0c */ /* 0x000fe40008722710 */
[----:B------:R-:W-:Y:S02]  /*0880*/  CS2R R38, SRZ ;  /* 0x0000000000267805 */ /* 0x000fe4000001ff00 */
[----:B------:R-:W-:Y:S01]  /*0890*/  @!P0 SHF.L.U32 R10, R10, 0x2, RZ ;  /* 0x000000020a0a8819 */ /* 0x000fe200000006ff */
[----:B------:R-:W2:Y:S01]  /*08a0*/  @P2 LDC.64 R8, c[0x0][0x2e0] ;  /* 0x0000b800ff082b82 */ /* 0x000ea20000000a00 */
[----:B------:R-:W-:-:S03]  /*08b0*/  SHF.R.S32.HI R12, RZ, 0x1f, R16 ;  /* 0x0000001fff0c7819 */ /* 0x000fc60000011410 */
[----:B------:R-:W-:Y:S01]  /*08c0*/  @!P0 IMAD R11, R33, UR8, R10 ;  /* 0x00000008210b8c24 */ /* 0x000fe2000f8e020a */
[----:B------:R-:W-:-:S03]  /*08d0*/  @P3 LEA R10, P4, R16, R14, 0x2 ;  /* 0x0000000e100a3211 */ /* 0x000fc600078810ff */
[----:B-1----:R-:W-:Y:S01]  /*08e0*/  @!P0 IMAD.WIDE R4, R11, 0x4, R4 ;  /* 0x000000040b048825 */ /* 0x002fe200078e0204 */
[----:B------:R-:W1:Y:S01]  /*08f0*/  @!P1 LDC.64 R6, c[0x0][0x220] ;  /* 0x00008800ff069b82 */ /* 0x000e620000000a00 */
[----:B------:R-:W-:Y:S02]  /*0900*/  @P3 LEA.HI.X R11, R16, R15, R12, 0x2, P4 ;  /* 0x0000000f100b3211 */ /* 0x000fe400020f140c */
[----:B------:R-:W-:Y:S01]  /*0910*/  CS2R R16, SRZ ;  /* 0x0000000000107805 */ /* 0x000fe2000001ff00 */
[----:B------:R-:W-:Y:S01]  /*0920*/  @P2 IMAD R12, R13, UR4, R44 ;  /* 0x000000040d0c2c24 */ /* 0x000fe2000f8e022c */
[----:B0-----:R-:W-:Y:S01]  /*0930*/  IADD3 R13, R0, R3, RZ ;  /* 0x00000003000d7210 */ /* 0x001fe20007ffe0ff */
[----:B------:R-:W3:Y:S02]  /*0940*/  @P3 LDG.E R45, desc[UR36][R10.64] ;  /* 0x000000240a2d3981 */ /* 0x000ee4000c1e1900 */
[----:B------:R-:W-:Y:S02]  /*0950*/  @P2 IMAD R15, R12, 0x70, R3 ;  /* 0x000000700c0f2824 */ /* 0x000fe400078e0203 */
[----:B------:R-:W0:Y:S01]  /*0960*/  LDC R12, c[0x0][0x290] ;  /* 0x0000a400ff0c7b82 */ /* 0x000e220000000800 */
[----:B------:R4:W5:Y:S01]  /*0970*/  @!P0 LDG.E.128 R16, desc[UR36][R4.64] ;  /* 0x0000002404108981 */ /* 0x000962000c1e1d00 */
[----:B--2---:R-:W-:-:S05]  /*0980*/  @P2 IMAD.WIDE R8, R15, 0x4, R8 ;  /* 0x000000040f082825 */ /* 0x004fca00078e0208 */
[----:B------:R4:W5:Y:S01]  /*0990*/  @P2 LDG.E.128 R40, desc[UR36][R8.64] ;  /* 0x0000002408282981 */ /* 0x000962000c1e1d00 */
[----:B-1----:R-:W-:-:S05]  /*09a0*/  @!P1 IMAD.WIDE R6, R13, 0x4, R6 ;  /* 0x000000040d069825 */ /* 0x002fca00078e0206 */
[----:B------:R4:W5:Y:S01]  /*09b0*/  @!P1 LDG.E.128 R36, desc[UR36][R6.64] ;  /* 0x0000002406249981 */ /* 0x000962000c1e1d00 */
[----:B------:R-:W-:Y:S01]  /*09c0*/  ISETP.NE.AND P5, PT, R34, RZ, PT ;  /* 0x000000ff2200720c */ /* 0x000fe20003fa5270 */
[----:B------:R-:W-:Y:S01]  /*09d0*/  IMAD R92, R25, UR4, RZ ;  /* 0x00000004195c7c24 */ /* 0x000fe2000f8e02ff */
[----:B------:R-:W-:Y:S02]  /*09e0*/  CS2R R26, SRZ ;  /* 0x00000000001a7805 */ /* 0x000fe4000001ff00 */
[----:B------:R-:W-:Y:S01]  /*09f0*/  CS2R R24, SRZ ;  /* 0x0000000000187805 */ /* 0x000fe2000001ff00 */
[----:B------:R-:W-:Y:S01]  /*0a00*/  IMAD R92, R92, R21, R44 ;  /* 0x000000155c5c7224 */ /* 0x000fe200078e022c */
[----:B---3--:R4:W-:Y:S07]  /*0a10*/  STL [R1+0x1ac], R45 ;  /* 0x0001ac2d01007387 */ /* 0x0089ee0000100800 */
[----:B0-----:R-:W-:Y:S05]  /*0a20*/  @P5 BRA `(.L_x_983) ;  /* 0x00000000002c5947 */ /* 0x001fea0003800000 */
[----:B------:R-:W-:Y:S01]  /*0a30*/  ULDC.64 UR6, c[0x0][0x230] ;  /* 0x00008c0000067ab9 */ /* 0x000fe20000000a00 */
[----:B------:R-:W-:Y:S01]  /*0a40*/  BSSY B0, `(.L_x_983) ;  /* 0x0000009000007945 */ /* 0x000fe20003800000 */
[----:B------:R-:W-:Y:S02]  /*0a50*/  ISETP.EQ.U32.AND P1, PT, RZ, UR6, PT ;  /* 0x00000006ff007c0c */ /* 0x000fe4000bf22070 */
[----:B------:R-:W-:Y:S02]  /*0a60*/  CS2R R24, SRZ ;  /* 0x0000000000187805 */ /* 0x000fe4000001ff00 */
[----:B------:R-:W-:Y:S02]  /*0a70*/  CS2R R26, SRZ ;  /* 0x00000000001a7805 */ /* 0x000fe4000001ff00 */
[----:B------:R-:W-:-:S13]  /*0a80*/  ISETP.EQ.OR.EX P0, PT, RZ, UR7, P0, P1 ;  /* 0x00000007ff007c0c */ /* 0x000fda0008702710 */
[----:B------:R-:W-:Y:S05]  /*0a90*/  @P0 BRA `(.L_x_984) ;  /* 0x00000000000c0947 */ /* 0x000fea0003800000 */
[----:B------:R-:W0:Y:S02]  /*0aa0*/  LDC.64 R24, c[0x0][0x230] ;  /* 0x00008c00ff187b82 */ /* 0x000e240000000a00 */
[----:B0-----:R-:W-:-:S06]  /*0ab0*/  IMAD.WIDE R24, R13, 0x4, R24 ;  /* 0x000000040d187825 */ /* 0x001fcc00078e0218 */
[----:B------:R-:W5:Y:S02]  /*0ac0*/  LDG.E.128 R24, desc[UR36][R24.64] ;  /* 0x0000002418187981 */ /* 0x000f64000c1e1d00 */
.L_x_984:
[----:B------:R-:W-:Y:S05]  /*0ad0*/  BSYNC B0 ;  /* 0x0000000000007941 */ /* 0x000fea0003800000 */
.L_x_983:
[----:B------:R-:W-:Y:S01]  /*0ae0*/  ULDC.U8 UR4, c[0x0][0x294] ;  /* 0x0000a50000047ab9 */ /* 0x000fe20000000000 */
[----:B------:R-:W-:Y:S01]  /*0af0*/  ISETP.NE.AND P1, PT, R34, RZ, PT ;  /* 0x000000ff2200720c */ /* 0x000fe20003f25270 */
[----:B-----5:R-:W-:Y:S01]  /*0b00*/  @!P5 FADD.FTZ R16, R16, R24 ;  /* 0x000000181010d221 */ /* 0x020fe20000010000 */
[----:B------:R-:W-:Y:S01]  /*0b10*/  ISETP.GT.AND P3, PT, R12, RZ, PT ;  /* 0x000000ff0c00720c */ /* 0x000fe20003f64270 */
[----:B------:R-:W-:Y:S01]  /*0b20*/  @!P5 FADD.FTZ R17, R17, R25 ;  /* 0x000000191111d221 */ /* 0x000fe20000010000 */
[----:B------:R-:W-:Y:S01]  /*0b30*/  ISETP.NE.AND P1, PT, RZ, UR4, PT ;  /* 0x00000004ff007c0c */ /* 0x000fe2000bf25270 */
[----:B------:R-:W-:Y:S01]  /*0b40*/  @!P5 FADD.FTZ R18, R18, R26 ;  /* 0x0000001a1212d221 */ /* 0x000fe20000010000 */
[----:B------:R-:W-:Y:S01]  /*0b50*/  @!P5 FADD.FTZ R19, R19, R27 ;  /* 0x0000001b1313d221 */ /* 0x000fe20000010000 */
[----:B------:R-:W-:Y:S01]  /*0b60*/  FADD.FTZ R28, R36, R28 ;  /* 0x0000001c241c7221 */ /* 0x000fe20000010000 */
[----:B------:R-:W-:Y:S01]  /*0b70*/  FADD.FTZ R29, R37, R29 ;  /* 0x0000001d251d7221 */ /* 0x000fe20000010000 */
[----:B------:R-:W-:Y:S01]  /*0b80*/  FADD.FTZ R30, R38, R30 ;  /* 0x0000001e261e7221 */ /* 0x000fe20000010000 */
[----:B------:R-:W-:Y:S01]  /*0b90*/  FADD.FTZ R31, R39, R31 ;  /* 0x0000001f271f7221 */ /* 0x000fe20000010000 */
[----:B------:R-:W-:Y:S01]  /*0ba0*/  ISETP.GE.AND P0, PT, R22, 0x20, PT ;  /* 0x000000201600780c */ /* 0x000fe20003f06270 */
[----:B------:R-:W-:Y:S01]  /*0bb0*/  @P2 FMUL.FTZ R16, R16, R40 ;  /* 0x0000002810102220 */ /* 0x000fe20000410000 */
[----:B------:R-:W-:Y:S01]  /*0bc0*/  @P2 FMUL.FTZ R17, R17, R41 ;  /* 0x0000002911112220 */ /* 0x000fe20000410000 */
[----:B------:R-:W-:Y:S01]  /*0bd0*/  @P2 FMUL.FTZ R18, R18, R42 ;  /* 0x0000002a12122220 */ /* 0x000fe20000410000 */
[----:B------:R-:W-:-:S02]  /*0be0*/  @P2 FMUL.FTZ R19, R19, R43 ;  /* 0x0000002b13132220 */ /* 0x000fc40000410000 */
[----:B------:R-:W-:Y:S07]  /*0bf0*/  @!P1 BRA P3, `(.L_x_985) ;  /* 0x0000000c00009947 */ /* 0x000fee0001800000 */
[----:B------:R-:W-:-:S13]  /*0c00*/  ISETP.LT.OR P1, PT, R12, 0x1, !P1 ;  /* 0x000000010c00780c */ /* 0x000fda0004f21670 */
[----:B------:R-:W-:Y:S05]  /*0c10*/  @P1 BRA `(.L_x_986) ;  /* 0x0000001000281947 */ /* 0x000fea0003800000 */
[----:B------:R-:W-:Y:S02]  /*0c20*/  LEA.HI R0, R12, R12, RZ, 0x1 ;  /* 0x0000000c0c007211 */ /* 0x000fe400078f08ff */
[----:B----4-:R-:W-:Y:S02]  /*0c30*/  IABS R8, R3 ;  /* 0x0000000300087213 */ /* 0x010fe40000000000 */
        /* <DEDUP_REMOVED lines=8> */
[----:B0-----:R-:W-:Y:S01]  /*0cc0*/  HFMA2.MMA R4, -RZ, RZ, 0, 0 ;  /* 0x00000000ff047435 */ /* 0x001fe200000001ff */
        /* <DEDUP_REMOVED lines=30> */
[----:B------:R-:W-:Y:S01]  /*0eb0*/  MOV R10, UR6 ;  /* 0x00000006000a7c02 */ /* 0x000fe20008000f00 */
[----:B------:R-:W-:Y:S01]  /*0ec0*/  IMAD.U32 R7, RZ, RZ, UR5 ;  /* 0x00000005ff077e24 */ /* 0x000fe2000f8e00ff */
[----:B------:R-:W-:Y:S01]  /*0ed0*/  MOV R6, UR4 ;  /* 0x0000000400067c02 */ /* 0x000fe20008000f00 */
[----:B------:R-:W-:Y:S01]  /*0ee0*/  IMAD.U32 R11, RZ, RZ, UR7 ;  /* 0x00000007ff0b7e24 */ /* 0x000fe2000f8e00ff */
[----:B------:R-:W-:Y:S01]  /*0ef0*/  MOV R8, 0x53f ;  /* 0x0000053f00087802 */ /* 0x000fe20000000f00 */
[----:B------:R-:W-:Y:S01]  /*0f00*/  IMAD.MOV.U32 R12, RZ, RZ, 0x1 ;  /* 0x00000001ff0c7424 */ /* 0x000fe200078e00ff */
[----:B0-----:R-:W-:-:S07]  /*0f10*/  MOV R13, RZ ;  /* 0x000000ff000d7202 */ /* 0x001fce0000000f00 */
[----:B------:R-:W-:-:S07]  /*0f20*/  LEPC R20, `(.L_x_987) ;  /* 0x000000001014794e */ /* 0x000fce0000000000 */
[----:B-1----:R-:W-:Y:S05]  /*0f30*/  CALL.ABS.NOINC R14 ;  /* 0x000000000e007343 */ /* 0x002fea0003c00000 */
.L_x_987:
[----:B------:R-:W0:Y:S01]  /*0f40*/  S2R R4, SR_CgaCtaId ;  /* 0x0000000000047919 */ /* 0x000e220000008800 */
[----:B------:R-:W1:Y:S01]  /*0f50*/  LDC R6, c[0x0][0x290] ;  /* 0x0000a400ff067b82 */ /* 0x000e620000000800 */
[----:B------:R-:W-:Y:S02]  /*0f60*/  MOV R0, 0x400 ;  /* 0x0000040000007802 */ /* 0x000fe40000000f00 */
[----:B------:R-:W-:-:S03]  /*0f70*/  ISETP.NE.AND P6, PT, R37, RZ, PT ;  /* 0x000000ff2500720c */ /* 0x000fc60003fc5270 */
[----:B------:R-:W-:Y:S02]  /*0f80*/  VIADD R3, R0, 0x440 ;  /* 0x0000044000037836 */ /* 0x000fe40000000000 */
[----:B------:R-:W-:-:S03]  /*0f90*/  IMAD R0, R32, R35, R36 ;  /* 0x0000002320007224 */ /* 0x000fc600078e0224 */
[----:B0-----:R-:W-:-:S04]  /*0fa0*/  LEA R3, R4, R3, 0x18 ;  /* 0x0000000304037211 */ /* 0x001fc800078ec0ff */
[----:B------:R-:W-:-:S05]  /*0fb0*/  LEA R13, R0, R3, 0x2 ;  /* 0x00000003000d7211 */ /* 0x000fca00078e10ff */
[----:B-1----:R-:W-:Y:S01]  /*0fc0*/  IMAD R14, R6, 0x4, R13 ;  /* 0x00000004060e7824 */ /* 0x002fe200078e020d */
[----:B------:R-:W-:Y:S06]  /*0fd0*/  @!P6 BRA `(.L_x_988) ;  /* 0x00000000000ce947 */ /* 0x000fec0003800000 */
[----:B------:R-:W-:Y:S01]  /*0fe0*/  ISETP.NE.AND P5, PT, R34, RZ, PT ;  /* 0x000000ff2200720c */ /* 0x000fe20003fa5270 */
[----:B------:R0:W-:-:S12]  /*0ff0*/  STS.128 [R13], R28 ;  /* 0x0000001c0d007388 */ /* 0x0001d80000000c00 */
[----:B------:R0:W-:Y:S02]  /*1000*/  @!P5 STS.128 [R14], R16 ;  /* 0x000000100e00d388 */ /* 0x0001e40000000c00 */
.L_x_988:
        /* <DEDUP_REMOVED lines=11> */
[----:B------:R-:W-:Y:S01]  /*10c0*/  LEA R15, R0, R3, 0x2 ;  /* 0x00000003000f7211 */ /* 0x000fe200078e10ff */
[----:B------:R-:W-:Y:S01]  /*10d0*/  BSSY B1, `(.L_x_991) ;  /* 0x0000064000017945 */ /* 0x000fe20003800000 */
[----:B------:R-:W-:-:S03]  /*10e0*/  ISETP.NE.AND P0, PT, R34, RZ, PT ;  /* 0x000000ff2200720c */ /* 0x000fc60003f05270 */
[----:B------:R-:W-:Y:S01]  /*10f0*/  IMAD R32, R32, 0x4, R15 ;  /* 0x0000000420207824 */ /* 0x000fe200078e020f */
[----:B0-----:R0:W1:Y:S04]  /*1100*/  LDS R28, [R15] ;  /* 0x000000000f1c7984 */ /* 0x0010680000000800 */
[----:B------:R0:W2:Y:S04]  /*1110*/  LDS R30, [R15+0x4] ;  /* 0x000004000f1e7984 */ /* 0x0000a80000000800 */
[----:B------:R0:W3:Y:S04]  /*1120*/  LDS R29, [R32] ;  /* 0x00000000201d7984 */ /* 0x0000e80000000800 */
[----:B------:R0:W4:Y:S01]  /*1130*/  LDS R31, [R32+0x4] ;  /* 0x00000400201f7984 */ /* 0x0001220000000800 */
[----:B------:R-:W-:Y:S05]  /*1140*/  @!P0 BRA `(.L_x_992) ;  /* 0x00000000008c8947 */ /* 0x000fea0003800000 */
[----:B------:R-:W-:-:S04]  /*1150*/  LEA.HI R0, R0, R0, RZ, 0x1 ;  /* 0x0000000000007211 */ /* 0x000fc800078f08ff */
[----:B------:R-:W-:-:S04]  /*1160*/  SHF.L.U32 R0, R0, 0x1, RZ ;  /* 0x0000000100007819 */ /* 0x000fc800000006ff */
[----:B------:R-:W-:-:S04]  /*1170*/  LOP3.LUT R5, R0, 0xfffffffc, RZ, 0xc0, !PT ;  /* 0xfffffffc00057812 */ /* 0x000fc800078ec0ff */
[----:B------:R-:W-:-:S13]  /*1180*/  ISETP.GE.AND P0, PT, R5, R6, PT ;  /* 0x000000060500720c */ /* 0x000fda0003f06270 */
[----:B------:R-:W-:Y:S05]  /*1190*/  @P0 BRA `(.L_x_993) ;  /* 0x00000004005c0947 */ /* 0x000fea0003800000 */
[----:B------:R-:W-:Y:S01]  /*11a0*/  I2FP.F32.S32 R0, R6 ;  /* 0x0000000600007245 */ /* 0x000fe20000201400 */
[----:B------:R-:W-:Y:S01]  /*11b0*/  VIADD R3, R5, 0x2 ;  /* 0x0000000205037836 */ /* 0x000fe20000000000 */
[----:B------:R-:W-:-:S04]  /*11c0*/  ULDC UR4, c[0x0][0x29c] ;  /* 0x0000a70000047ab9 */ /* 0x000fc80000000800 */
[----:B------:R-:W5:Y:S01]  /*11d0*/  MUFU.RCP R0, R0 ;  /* 0x0000000000007308 */ /* 0x000f620000001000 */
[----:B------:R-:W-:-:S05]  /*11e0*/  I2FP.F32.S32 R3, R3 ;  /* 0x0000000300037245 */ /* 0x000fca0000201400 */
[----:B-----5:R-:W-:Y:S01]  /*11f0*/  FMUL.FTZ R4, R3, R0 ;  /* 0x0000000003047220 */ /* 0x020fe20000410000 */
[----:B------:R-:W-:-:S03]  /*1200*/  I2FP.F32.S32 R3, R5 ;  /* 0x0000000500037245 */ /* 0x000fc60000201400 */
[----:B------:R-:W-:Y:S02]  /*1210*/  FMUL.FTZ R4, R4, 13.28771209716796875 ;  /* 0x41549a7804047820 */ /* 0x000fe40000410000 */
[----:B------:R-:W-:Y:S01]  /*1220*/  FMUL.FTZ R3, R3, R0 ;  /* 0x0000000003037220 */ /* 0x000fe20000410000 */
[----:B------:R-:W-:Y:S01]  /*1230*/  I2FP.F32.S32 R0, UR4 ;  /* 0x0000000400007c45 */ /* 0x000fe20008201400 */
[----:B------:R-:W5:Y:S02]  /*1240*/  MUFU.EX2 R5, -R4 ;  /* 0x8000000400057308 */ /* 0x000f640000000800 */
[----:B------:R-:W-:-:S06]  /*1250*/  FMUL.FTZ R3, R3, 13.28771209716796875 ;  /* 0x41549a7803037820 */ /* 0x000fcc0000410000 */
[----:B------:R-:W0:Y:S01]  /*1260*/  MUFU.EX2 R3, -R3 ;  /* 0x8000000300037308 */ /* 0x000e220000000800 */
[----:B-----5:R-:W-:-:S04]  /*1270*/  FMUL.FTZ R5, R0, R5 ;  /* 0x0000000500057220 */ /* 0x020fc80000410000 */
[----:B------:R-:W-:Y:S01]  /*1280*/  FMUL.RZ R9, R5, 0.15915493667125701904 ;  /* 0x3e22f98305097820 */ /* 0x000fe2000040c000 */
[----:B0-----:R-:W-:-:S03]  /*1290*/  FMUL.FTZ R0, R0, R3 ;  /* 0x0000000300007220 */ /* 0x001fc60000410000 */
[----:B------:R-:W4:Y:S01]  /*12a0*/  MUFU.SIN R6, R9 ;  /* 0x0000000900067308 */ /* 0x000f220000000400 */
[----:B------:R-:W-:-:S07]  /*12b0*/  FMUL.RZ R8, R0, 0.15915493667125701904 ;  /* 0x3e22f98300087820 */ /* 0x000fce000040c000 */
[----:B------:R-:W3:Y:S08]  /*12c0*/  MUFU.SIN R4, R8 ;  /* 0x0000000800047308 */ /* 0x000ef00000000400 */
[----:B------:R-:W0:Y:S01]  /*12d0*/  MUFU.COS R5, R9 ;  /* 0x0000000900057308 */ /* 0x000e220000000000 */
[-C--:B----4-:R-:W-:Y:S01]  /*12e0*/  FMUL.FTZ R7, R31, R6.reuse ;  /* 0x000000061f077220 */ /* 0x090fe20000410000 */
[----:B--2---:R-:W-:-:S06]  /*12f0*/  FMUL.FTZ R6, R30, R6 ;  /* 0x000000061e067220 */ /* 0x004fcc0000410000 */
[----:B------:R-:W2:Y:S01]  /*1300*/  MUFU.COS R0, R8 ;  /* 0x0000000800007308 */ /* 0x000ea20000000000 */
[-C--:B---3--:R-:W-:Y:S01]  /*1310*/  FMUL.FTZ R3, R29, R4.reuse ;  /* 0x000000041d037220 */ /* 0x088fe20000410000 */
[----:B-1----:R-:W-:Y:S01]  /*1320*/  FMUL.FTZ R4, R28, R4 ;  /* 0x000000041c047220 */ /* 0x002fe20000410000 */
[-C--:B0-----:R-:W-:Y:S01]  /*1330*/  FFMA.FTZ R30, R30, R5.reuse, -R7 ;  /* 0x000000051e1e7223 */ /* 0x081fe20000010807 */
[----:B------:R-:W-:Y:S01]  /*1340*/  FFMA.FTZ R31, R31, R5, R6 ;  /* 0x000000051f1f7223 */ /* 0x000fe20000010006 */
[-C--:B--2---:R-:W-:Y:S01]  /*1350*/  FFMA.FTZ R28, R28, R0.reuse, -R3 ;  /* 0x000000001c1c7223 */ /* 0x084fe20000010803 */
[----:B------:R-:W-:Y:S01]  /*1360*/  FFMA.FTZ R29, R29, R0, R4 ;  /* 0x000000001d1d7223 */ /* 0x000fe20000010004 */
[----:B------:R-:W-:Y:S06]  /*1370*/  BRA `(.L_x_993) ;  /* 0x0000000000e47947 */ /* 0x000fec0003800000 */
.L_x_992:
[C---:B------:R-:W-:Y:S01]  /*1380*/  IMAD R21, R6.reuse, 0x4, R15 ;  /* 0x0000000406157824 */ /* 0x040fe200078e020f */
[----:B------:R-:W-:Y:S01]  /*1390*/  LEA R20, R6, R32, 0x2 ;  /* 0x0000002006147211 */ /* 0x000fe200078e10ff */
[----:B------:R-:W-:Y:S01]  /*13a0*/  BSSY B2, `(.L_x_994) ;  /* 0x0000032000027945 */ /* 0x000fe20003800000 */
[----:B------:R-:W-:Y:S02]  /*13b0*/  LEA.HI R0, R0, R0, RZ, 0x1 ;  /* 0x0000000000007211 */ /* 0x000fe400078f08ff */
[----:B------:R0:W0:Y:S02]  /*13c0*/  LDS R16, [R21] ;  /* 0x0000000015107984 */ /* 0x0000240000000800 */
[----:B------:R-:W-:Y:S02]  /*13d0*/  SHF.L.U32 R0, R0, 0x1, RZ ;  /* 0x0000000100007819 */ /* 0x000fe400000006ff */
[----:B------:R0:W0:Y:S02]  /*13e0*/  LDS R18, [R21+0x4] ;  /* 0x0000040015127984 */ /* 0x0000240000000800 */
[----:B------:R-:W-:-:S02]  /*13f0*/  LOP3.LUT R5, R0, 0xfffffffc, RZ, 0xc0, !PT ;  /* 0xfffffffc00057812 */ /* 0x000fc400078ec0ff */
[----:B------:R0:W0:Y:S02]  /*1400*/  LDS R17, [R20] ;  /* 0x0000000014117984 */ /* 0x0000240000000800 */
[----:B------:R-:W-:Y:S02]  /*1410*/  ISETP.GE.AND P0, PT, R5, R6, PT ;  /* 0x000000060500720c */ /* 0x000fe40003f06270 */
[----:B------:R0:W0:Y:S11]  /*1420*/  LDS R19, [R20+0x4] ;  /* 0x0000040014137984 */ /* 0x0000360000000800 */
[----:B------:R-:W-:Y:S05]  /*1430*/  @P0 BRA `(.L_x_995) ;  /* 0x0000000000a00947 */ /* 0x000fea0003800000 */
[----:B------:R-:W-:Y:S01]  /*1440*/  I2FP.F32.S32 R6, R6 ;  /* 0x0000000600067245 */ /* 0x000fe20000201400 */
[----:B------:R-:W-:Y:S01]  /*1450*/  VIADD R0, R5, 0x2 ;  /* 0x0000000205007836 */ /* 0x000fe20000000000 */
[----:B------:R-:W-:Y:S02]  /*1460*/  ULDC UR4, c[0x0][0x29c] ;  /* 0x0000a70000047ab9 */ /* 0x000fe40000000800 */
[----:B------:R-:W5:Y:S02]  /*1470*/  MUFU.RCP R7, R6 ;  /* 0x0000000600077308 */ /* 0x000f640000001000 */
[----:B------:R-:W-:-:S05]  /*1480*/  I2FP.F32.S32 R0, R0 ;  /* 0x0000000000007245 */ /* 0x000fca0000201400 */
[----:B-----5:R-:W-:Y:S01]  /*1490*/  FMUL.FTZ R3, R0, R7 ;  /* 0x0000000700037220 */ /* 0x020fe20000410000 */
[----:B------:R-:W-:-:S03]  /*14a0*/  I2FP.F32.S32 R0, R5 ;  /* 0x0000000500007245 */ /* 0x000fc60000201400 */
[----:B------:R-:W-:Y:S02]  /*14b0*/  FMUL.FTZ R4, R3, 13.28771209716796875 ;  /* 0x41549a7803047820 */ /* 0x000fe40000410000 */
[----:B------:R-:W-:Y:S02]  /*14c0*/  FMUL.FTZ R0, R0, R7 ;  /* 0x0000000700007220 */ /* 0x000fe40000410000 */
[----:B------:R-:W5:Y:S02]  /*14d0*/  MUFU.EX2 R5, -R4 ;  /* 0x8000000400057308 */ /* 0x000f640000000800 */
[----:B------:R-:W-:Y:S01]  /*14e0*/  FMUL.FTZ R3, R0, 13.28771209716796875 ;  /* 0x41549a7800037820 */ /* 0x000fe20000410000 */
[----:B------:R-:W-:-:S04]  /*14f0*/  IADD3 R0, -R45, UR4, RZ ;  /* 0x000000042d007c10 */ /* 0x000fc8000fffe1ff */
[----:B------:R-:W-:Y:S01]  /*1500*/  I2FP.F32.S32 R0, R0 ;  /* 0x0000000000007245 */ /* 0x000fe20000201400 */
[----:B------:R-:W1:Y:S04]  /*1510*/  MUFU.EX2 R3, -R3 ;  /* 0x8000000300037308 */ /* 0x000e680000000800 */
[----:B-----5:R-:W-:-:S04]  /*1520*/  FMUL.FTZ R5, R0, R5 ;  /* 0x0000000500057220 */ /* 0x020fc80000410000 */
[----:B------:R-:W-:Y:S01]  /*1530*/  FMUL.RZ R6, R5, 0.15915493667125701904 ;  /* 0x3e22f98305067820 */ /* 0x000fe2000040c000 */
[----:B-1----:R-:W-:-:S03]  /*1540*/  FMUL.FTZ R0, R0, R3 ;  /* 0x0000000300007220 */ /* 0x002fc60000410000 */
[----:B------:R-:W4:Y:S01]  /*1550*/  MUFU.SIN R5, R6 ;  /* 0x0000000600057308 */ /* 0x000f220000000400 */
[----:B------:R-:W-:-:S07]  /*1560*/  FMUL.RZ R12, R0, 0.15915493667125701904 ;  /* 0x3e22f983000c7820 */ /* 0x000fce000040c000 */
[----:B------:R-:W3:Y:S08]  /*1570*/  MUFU.SIN R4, R12 ;  /* 0x0000000c00047308 */ /* 0x000ef00000000400 */
[----:B------:R1:W5:Y:S01]  /*1580*/  MUFU.COS R7, R6 ;  /* 0x0000000600077308 */ /* 0x0003620000000000 */
[-C--:B----4-:R-:W-:Y:S01]  /*1590*/  FMUL.FTZ R9, R31, R5.reuse ;  /* 0x000000051f097220 */ /* 0x090fe20000410000 */
[-C--:B0-----:R-:W-:Y:S01]  /*15a0*/  FMUL.FTZ R11, R19, R5.reuse ;  /* 0x00000005130b7220 */ /* 0x081fe20000410000 */
[-C--:B--2---:R-:W-:Y:S01]  /*15b0*/  FMUL.FTZ R8, R30, R5.reuse ;  /* 0x000000051e087220 */ /* 0x084fe20000410000 */
[----:B------:R-:W-:-:S04]  /*15c0*/  FMUL.FTZ R10, R18, R5 ;  /* 0x00000005120a7220 */ /* 0x000fc80000410000 */
[----:B------:R-:W0:Y:S01]  /*15d0*/  MUFU.COS R0, R12 ;  /* 0x0000000c00007308 */ /* 0x000e220000000000 */
[-C--:B---3--:R-:W-:Y:S01]  /*15e0*/  FMUL.FTZ R3, R29, R4.reuse ;  /* 0x000000041d037220 */ /* 0x088fe20000410000 */
[-C--:B------:R-:W-:Y:S01]  /*15f0*/  FMUL.FTZ R5, R17, R4.reuse ;  /* 0x0000000411057220 */ /* 0x080fe20000410000 */
[-C--:B-1----:R-:W-:Y:S01]  /*1600*/  FMUL.FTZ R6, R28, R4.reuse ;  /* 0x000000041c067220 */ /* 0x082fe20000410000 */
[----:B------:R-:W-:Y:S01]  /*1610*/  FMUL.FTZ R4, R16, R4 ;  /* 0x0000000410047220 */ /* 0x000fe20000410000 */
[-C--:B-----5:R-:W-:Y:S01]  /*1620*/  FFMA.FTZ R9, R30, R7.reuse, -R9 ;  /* 0x000000071e097223 */ /* 0x0a0fe20000010809 */
[-C--:B------:R-:W-:Y:S01]  /*1630*/  FFMA.FTZ R18, R18, R7.reuse, -R11 ;  /* 0x0000000712127223 */ /* 0x080fe2000001080b */
[-C--:B------:R-:W-:Y:S01]  /*1640*/  FFMA.FTZ R31, R31, R7.reuse, R8 ;  /* 0x000000071f1f7223 */ /* 0x080fe20000010008 */
[----:B------:R-:W-:Y:S02]  /*1650*/  FFMA.FTZ R19, R19, R7, R10 ;  /* 0x0000000713137223 */ /* 0x000fe4000001000a */
[----:B------:R-:W-:Y:S01]  /*1660*/  MOV R30, R9 ;  /* 0x00000009001e7202 */ /* 0x000fe20000000f00 */
[-C--:B0-----:R-:W-:Y:S01]  /*1670*/  FFMA.FTZ R3, R28, R0.reuse, -R3 ;  /* 0x000000001c037223 */ /* 0x081fe20000010803 */
[-C--:B------:R-:W-:Y:S01]  /*1680*/  FFMA.FTZ R16, R16, R0.reuse, -R5 ;  /* 0x0000000010107223 */ /* 0x080fe20000010805 */
[-C--:B------:R-:W-:Y:S01]  /*1690*/  FFMA.FTZ R29, R29, R0.reuse, R6 ;  /* 0x000000001d1d7223 */ /* 0x080fe20000010006 */
[----:B------:R-:W-:Y:S01]  /*16a0*/  FFMA.FTZ R17, R17, R0, R4 ;  /* 0x0000000011117223 */ /* 0x000fe20000010004 */
[----:B------:R-:W-:-:S07]  /*16b0*/  IMAD.MOV.U32 R28, RZ, RZ, R3 ;  /* 0x000000ffff1c7224 */ /* 0x000fce00078e0003 */
.L_x_995:
[----:B------:R-:W-:Y:S05]  /*16c0*/  BSYNC B2 ;  /* 0x0000000000027941 */ /* 0x000fea0003800000 */
.L_x_994:
[----:B0-----:R0:W-:Y:S04]  /*16d0*/  STS [R21], R16 ;  /* 0x0000001015007388 */ /* 0x0011e80000000800 */
[----:B------:R0:W-:Y:S04]  /*16e0*/  STS [R21+0x4], R18 ;  /* 0x0000041215007388 */ /* 0x0001e80000000800 */
[----:B------:R0:W-:Y:S04]  /*16f0*/  STS [R20], R17 ;  /* 0x0000001114007388 */ /* 0x0001e80000000800 */
[----:B------:R0:W-:Y:S02]  /*1700*/  STS [R20+0x4], R19 ;  /* 0x0000041314007388 */ /* 0x0001e40000000800 */
.L_x_993:
[----:B------:R-:W-:Y:S05]  /*1710*/  BSYNC B1 ;  /* 0x0000000000017941 */ /* 0x000fea0003800000 */
.L_x_991:
[----:B-1----:R1:W-:Y:S04]  /*1720*/  STS [R15], R28 ;  /* 0x0000001c0f007388 */ /* 0x0023e80000000800 */
[----:B--2---:R1:W-:Y:S04]  /*1730*/  STS [R15+0x4], R30 ;  /* 0x0000041e0f007388 */ /* 0x0043e80000000800 */
[----:B---3--:R1:W-:Y:S04]  /*1740*/  STS [R32], R29 ;  /* 0x0000001d20007388 */ /* 0x0083e80000000800 */
[----:B----4-:R1:W-:Y:S02]  /*1750*/  STS [R32+0x4], R31 ;  /* 0x0000041f20007388 */ /* 0x0103e40000000800 */
.L_x_990:
[----:B------:R-:W-:Y:S05]  /*1760*/  BSYNC B0 ;  /* 0x0000000000007941 */ /* 0x000fea0003800000 */
.L_x_989:
[----:B------:R-:W-:Y:S06]  /*1770*/  BAR.SYNC.DEFER_BLOCKING 0x0 ;  /* 0x0000000000007b1d */ /* 0x000fec0000010000 */
[----:B------:R-:W-:Y:S04]  /*1780*/  BSSY B0, `(.L_x_996) ;  /* 0x0000005000007945 */ /* 0x000fe80003800000 */
[----:B------:R-:W-:Y:S05]  /*1790*/  @!P6 BRA `(.L_x_997) ;  /* 0x00000000000ce947 */ /* 0x000fea0003800000 */
[----:B------:R-:W-:Y:S01]  /*17a0*/  ISETP.NE.AND P0, PT, R34, RZ, PT ;  /* 0x000000ff2200720c */ /* 0x000fe20003f05270 */
[----:B01----:R2:W3:-:S12]  /*17b0*/  LDS.128 R28, [R13] ;  /* 0x000000000d1c7984 */ /* 0x0034d80000000c00 */
[----:B------:R2:W4:Y:S02]  /*17c0*/  @!P0 LDS.128 R16, [R14] ;  /* 0x000000000e108984 */ /* 0x0005240000000c00 */
.L_x_997:
[----:B------:R-:W-:Y:S05]  /*17d0*/  BSYNC B0 ;  /* 0x0000000000007941 */ /* 0x000fea0003800000 */
.L_x_996:
[----:B------:R-:W-:Y:S06]  /*17e0*/  BAR.SYNC.DEFER_BLOCKING 0x0 ;  /* 0x0000000000007b1d */ /* 0x000fec0000010000 */
[----:B------:R-:W-:Y:S05]  /*17f0*/  BRA `(.L_x_986) ;  /* 0x0000000400307947 */ /* 0x000fea0003800000 */
.L_x_985:
        /* <DEDUP_REMOVED lines=8> */
[----:B------:R-:W-:-:S04]  /*1880*/  I2FP.F32.S32 R3, R3 ;  /* 0x0000000300037245 */ /* 0x000fc80000201400 */
[----:B------:R-:W0:Y:S01]  /*1890*/  MUFU.RCP R12, R12 ;  /* 0x0000000c000c7308 */ /* 0x000e220000001000 */
[----:B------:R-:W-:Y:S01]  /*18a0*/  I2FP.F32.S32 R0, R0 ;  /* 0x0000000000007245 */ /* 0x000fe20000201400 */
[----:B0-----:R-:W-:-:S04]  /*18b0*/  FMUL.FTZ R3, R3, R12 ;  /* 0x0000000c03037220 */ /* 0x001fc80000410000 */
[----:B------:R-:W-:Y:S01]  /*18c0*/  FMUL.FTZ R0, R0, R12 ;  /* 0x0000000c00007220 */ /* 0x000fe20000410000 */
[----:B------:R-:W-:-:S03]  /*18d0*/  FMUL.FTZ R3, R3, 13.28771209716796875 ;  /* 0x41549a7803037820 */ /* 0x000fc60000410000 */
[----:B----4-:R-:W-:Y:S01]  /*18e0*/  FMUL.FTZ R4, R0, 13.28771209716796875 ;  /* 0x41549a7800047820 */ /* 0x010fe20000410000 */
        /* <DEDUP_REMOVED lines=10> */
[-C--:B0-----:R-:W-:Y:S01]  /*1990*/  FMUL.FTZ R7, R31, R6.reuse ;  /* 0x000000061f077220 */ /* 0x081fe20000410000 */
[----:B------:R-:W-:-:S06]  /*19a0*/  FMUL.FTZ R6, R30, R6 ;  /* 0x000000061e067220 */ /* 0x000fcc0000410000 */
[----:B------:R-:W0:Y:S01]  /*19b0*/  MUFU.COS R0, R8 ;  /* 0x0000000800007308 */ /* 0x000e220000000000 */
[-C--:B-1----:R-:W-:Y:S01]  /*19c0*/  FMUL.FTZ R3, R29, R4.reuse ;  /* 0x000000041d037220 */ /* 0x082fe20000410000 */
[----:B------:R-:W-:Y:S01]  /*19d0*/  FMUL.FTZ R4, R28, R4 ;  /* 0x000000041c047220 */ /* 0x000fe20000410000 */
[-C--:B--2---:R-:W-:Y:S01]  /*19e0*/  FFMA.FTZ R30, R30, R5.reuse, -R7 ;  /* 0x000000051e1e7223 */ /* 0x084fe20000010807 */
[----:B------:R-:W-:Y:S01]  /*19f0*/  FFMA.FTZ R31, R31, R5, R6 ;  /* 0x000000051f1f7223 */ /* 0x000fe20000010006 */
[-C--:B0-----:R-:W-:Y:S01]  /*1a00*/  FFMA.FTZ R28, R28, R0.reuse, -R3 ;  /* 0x000000001c1c7223 */ /* 0x081fe20000010803 */
[----:B------:R-:W-:Y:S01]  /*1a10*/  FFMA.FTZ R29, R29, R0, R4 ;  /* 0x000000001d1d7223 */ /* 0x000fe20000010004 */
[----:B------:R-:W-:Y:S06]  /*1a20*/  BRA `(.L_x_999) ;  /* 0x0000000000a07947 */ /* 0x000fec0003800000 */
.L_x_998:
[----:B------:R-:W-:-:S13]  /*1a30*/  ISETP.GE.AND P0, PT, R3, R12, PT ;  /* 0x0000000c0300720c */ /* 0x000fda0003f06270 */
[----:B------:R-:W-:Y:S05]  /*1a40*/  @P0 BRA `(.L_x_999) ;  /* 0x0000000000980947 */ /* 0x000fea0003800000 */
[----:B------:R-:W-:Y:S02]  /*1a50*/  I2FP.F32.S32 R12, R12 ;  /* 0x0000000c000c7245 */ /* 0x000fe40000201400 */
[----:B------:R-:W-:Y:S02]  /*1a60*/  IADD3 R0, R3, 0x2, RZ ;  /* 0x0000000203007810 */ /* 0x000fe40007ffe0ff */
[----:B------:R-:W-:Y:S02]  /*1a70*/  I2FP.F32.S32 R3, R3 ;  /* 0x0000000300037245 */ /* 0x000fe40000201400 */
[----:B------:R-:W0:Y:S01]  /*1a80*/  MUFU.RCP R12, R12 ;  /* 0x0000000c000c7308 */ /* 0x000e220000001000 */
[----:B----4-:R-:W-:Y:S02]  /*1a90*/  I2FP.F32.S32 R5, R0 ;  /* 0x0000000000057245 */ /* 0x010fe40000201400 */
[----:B------:R-:W-:-:S03]  /*1aa0*/  I2FP.F32.S32 R34, R34 ;  /* 0x0000002200227245 */ /* 0x000fc60000201400 */
[-C--:B0-----:R-:W-:Y:S01]  /*1ab0*/  FMUL.FTZ R5, R5, R12.reuse ;  /* 0x0000000c05057220 */ /* 0x081fe20000410000 */
[----:B------:R-:W-:-:S03]  /*1ac0*/  FMUL.FTZ R3, R3, R12 ;  /* 0x0000000c03037220 */ /* 0x000fc60000410000 */
[----:B------:R-:W-:Y:S01]  /*1ad0*/  FMUL.FTZ R5, R5, 13.28771209716796875 ;  /* 0x41549a7805057820 */ /* 0x000fe20000410000 */
[----:B------:R-:W-:-:S05]  /*1ae0*/  FMUL.FTZ R3, R3, 13.28771209716796875 ;  /* 0x41549a7803037820 */ /* 0x000fca0000410000 */
[----:B------:R-:W0:Y:S08]  /*1af0*/  MUFU.EX2 R5, -R5 ;  /* 0x8000000500057308 */ /* 0x000e300000000800 */
[----:B------:R-:W1:Y:S01]  /*1b00*/  MUFU.EX2 R3, -R3 ;  /* 0x8000000300037308 */ /* 0x000e620000000800 */
[----:B0-----:R-:W-:-:S04]  /*1b10*/  FMUL.FTZ R0, R34, R5 ;  /* 0x0000000522007220 */ /* 0x001fc80000410000 */
[----:B------:R-:W-:Y:S01]  /*1b20*/  FMUL.RZ R6, R0, 0.15915493667125701904 ;  /* 0x3e22f98300067820 */ /* 0x000fe2000040c000 */
[----:B-1----:R-:W-:-:S03]  /*1b30*/  FMUL.FTZ R34, R34, R3 ;  /* 0x0000000322227220 */ /* 0x002fc60000410000 */
[----:B------:R-:W0:Y:S01]  /*1b40*/  MUFU.SIN R4, R6 ;  /* 0x0000000600047308 */ /* 0x000e220000000400 */
[----:B------:R-:W-:-:S07]  /*1b50*/  FMUL.RZ R34, R34, 0.15915493667125701904 ;  /* 0x3e22f98322227820 */ /* 0x000fce000040c000 */
[----:B------:R-:W1:Y:S08]  /*1b60*/  MUFU.COS R8, R6 ;  /* 0x0000000600087308 */ /* 0x000e700000000000 */
[----:B------:R-:W2:Y:S01]  /*1b70*/  MUFU.SIN R0, R34 ;  /* 0x0000002200007308 */ /* 0x000ea20000000400 */
[-C--:B0-----:R-:W-:Y:S01]  /*1b80*/  FMUL.FTZ R7, R31, R4.reuse ;  /* 0x000000041f077220 */ /* 0x081fe20000410000 */
[-C--:B------:R-:W-:Y:S01]  /*1b90*/  FMUL.FTZ R3, R19, R4.reuse ;  /* 0x0000000413037220 */ /* 0x080fe20000410000 */
[-C--:B------:R-:W-:Y:S01]  /*1ba0*/  FMUL.FTZ R10, R30, R4.reuse ;  /* 0x000000041e0a7220 */ /* 0x080fe20000410000 */
[----:B------:R-:W-:-:S04]  /*1bb0*/  FMUL.FTZ R4, R18, R4 ;  /* 0x0000000412047220 */ /* 0x000fc80000410000 */
[----:B------:R-:W0:Y:S01]  /*1bc0*/  MUFU.COS R5, R34 ;  /* 0x0000002200057308 */ /* 0x000e220000000000 */
[-C--:B-1----:R-:W-:Y:S01]  /*1bd0*/  FFMA.FTZ R9, R30, R8.reuse, -R7 ;  /* 0x000000081e097223 */ /* 0x082fe20000010807 */
[-C--:B------:R-:W-:Y:S01]  /*1be0*/  FFMA.FTZ R18, R18, R8.reuse, -R3 ;  /* 0x0000000812127223 */ /* 0x080fe20000010803 */
[-C--:B------:R-:W-:Y:S01]  /*1bf0*/  FFMA.FTZ R31, R31, R8.reuse, R10 ;  /* 0x000000081f1f7223 */ /* 0x080fe2000001000a */
[----:B------:R-:W-:Y:S01]  /*1c00*/  FFMA.FTZ R19, R19, R8, R4 ;  /* 0x0000000813137223 */ /* 0x000fe20000010004 */
[----:B------:R-:W-:Y:S02]  /*1c10*/  IMAD.MOV.U32 R30, RZ, RZ, R9 ;  /* 0x000000ffff1e7224 */ /* 0x000fe400078e0009 */
[-C--:B--2---:R-:W-:Y:S01]  /*1c20*/  FMUL.FTZ R7, R29, R0.reuse ;  /* 0x000000001d077220 */ /* 0x084fe20000410000 */
[-C--:B------:R-:W-:Y:S01]  /*1c30*/  FMUL.FTZ R3, R17, R0.reuse ;  /* 0x0000000011037220 */ /* 0x080fe20000410000 */
[-C--:B------:R-:W-:Y:S01]  /*1c40*/  FMUL.FTZ R6, R28, R0.reuse ;  /* 0x000000001c067220 */ /* 0x080fe20000410000 */
[----:B------:R-:W-:Y:S01]  /*1c50*/  FMUL.FTZ R0, R16, R0 ;  /* 0x0000000010007220 */ /* 0x000fe20000410000 */
[-C--:B0-----:R-:W-:Y:S01]  /*1c60*/  FFMA.FTZ R7, R28, R5.reuse, -R7 ;  /* 0x000000051c077223 */ /* 0x081fe20000010807 */
[-C--:B------:R-:W-:Y:S01]  /*1c70*/  FFMA.FTZ R16, R16, R5.reuse, -R3 ;  /* 0x0000000510107223 */ /* 0x080fe20000010803 */
[-C--:B------:R-:W-:Y:S01]  /*1c80*/  FFMA.FTZ R29, R29, R5.reuse, R6 ;  /* 0x000000051d1d7223 */ /* 0x080fe20000010006 */
[----:B------:R-:W-:-:S02]  /*1c90*/  FFMA.FTZ R17, R17, R5, R0 ;  /* 0x0000000511117223 */ /* 0x000fc40000010000 */
[----:B------:R-:W-:-:S07]  /*1ca0*/  MOV R28, R7 ;  /* 0x00000007001c7202 */ /* 0x000fce0000000f00 */
.L_x_999:
[----:B------:R-:W-:Y:S05]  /*1cb0*/  BSYNC B0 ;  /* 0x0000000000007941 */ /* 0x000fea0003800000 */
.L_x_986:
[----:B------:R-:W-:Y:S01]  /*1cc0*/  ULDC UR4, c[0x0][0x284] ;  /* 0x0000a10000047ab9 */ /* 0x000fe20000000800 */
[----:B------:R-:W-:Y:S01]  /*1cd0*/  ISETP.GT.AND P0, PT, R22, 0x1f, PT ;  /* 0x0000001f1600780c */ /* 0x000fe20003f04270 */
[----:B------:R-:W-:Y:S01]  /*1ce0*/  IMAD.U32 R0, RZ, RZ, UR4 ;  /* 0x00000004ff007e24 */ /* 0x000fe2000f8e00ff */
[----:B------:R-:W-:Y:S01]  /*1cf0*/  BSSY B0, `(.L_x_1000) ;  /* 0x0000029000007945 */ /* 0x000fe20003800000 */
[----:B----4-:R-:W-:-:S03]  /*1d00*/  IMAD.MOV.U32 R6, RZ, RZ, RZ ;  /* 0x000000ffff067224 */ /* 0x010fc600078e00ff */
[----:B------:R-:W-:-:S04]  /*1d10*/  IADD3 R3, RZ, -R0, RZ ;  /* 0x80000000ff037210 */ /* 0x000fc80007ffe0ff */
[----:B------:R-:W-:-:S04]  /*1d20*/  VIADDMNMX R3, R3, UR39, RZ, !PT ;  /* 0x0000002703037c46 */ /* 0x000fc8000f8001ff */
[----:B------:R-:W-:Y:S01]  /*1d30*/  R2UR UR6, R3 ;  /* 0x00000000030672ca */ /* 0x000fe200000e0000 */
[----:B------:R-:W-:-:S14]  /*1d40*/  @P0 BRA `(.L_x_1001) ;  /* 0x00000000008c0947 */ /* 0x000fdc0003800000 */
[----:B------:R-:W4:Y:S01]  /*1d50*/  LDC R3, c[0x0][0x29c] ;  /* 0x0000a700ff037b82 */ /* 0x000f220000000800 */
[----:B------:R-:W5:Y:S01]  /*1d60*/  S2R R7, SR_CgaCtaId ;  /* 0x0000000000077919 */ /* 0x000f620000008800 */
[----:B------:R-:W-:Y:S01]  /*1d70*/  MOV R6, 0x400 ;  /* 0x0000040000067802 */ /* 0x000fe20000000f00 */
[----:B---3--:R-:W-:-:S04]  /*1d80*/  FMUL.FTZ R9, R29, R17 ;  /* 0x000000111d097220 */ /* 0x008fc80000410000 */
[----:B------:R-:W-:Y:S01]  /*1d90*/  FFMA.FTZ R9, R28, R16, R9 ;  /* 0x000000101c097223 */ /* 0x000fe20000010009 */
[----:B----4-:R-:W-:Y:S02]  /*1da0*/  ISETP.NE.AND P1, PT, R3, RZ, PT ;  /* 0x000000ff0300720c */ /* 0x010fe40003f25270 */
[----:B------:R-:W-:Y:S02]  /*1db0*/  IADD3 R3, R6, 0x40, RZ ;  /* 0x0000004006037810 */ /* 0x000fe40007ffe0ff */
[----:B------:R-:W-:Y:S02]  /*1dc0*/  ISETP.GT.OR P0, PT, R22, 0x1b, P1 ;  /* 0x0000001b1600780c */ /* 0x000fe40000f04670 */
[----:B-----5:R-:W-:-:S07]  /*1dd0*/  LEA R3, R7, R3, 0x18 ;  /* 0x0000000307037211 */ /* 0x020fce00078ec0ff */
[----:B------:R-:W-:Y:S01]  /*1de0*/  @!P1 VIADD R6, R6, 0x240 ;  /* 0x0000024006069836 */ /* 0x000fe20000000000 */
[----:B------:R-:W-:-:S03]  /*1df0*/  LEA R3, R22, R3, 0x4 ;  /* 0x0000000316037211 */ /* 0x000fc600078e20ff */
[----:B------:R-:W3:Y:S01]  /*1e00*/  @!P0 LDC.64 R4, c[0x0][0x248] ;  /* 0x00009200ff048b82 */ /* 0x000ee20000000a00 */
[----:B------:R-:W-:Y:S01]  /*1e10*/  VOTEU.ALL UP0, P0 ;  /* 0x00000000003f7886 */ /* 0x000fe20000000000 */
[----:B------:R-:W-:Y:S01]  /*1e20*/  @!P1 LEA R7, R7, R6, 0x18 ;  /* 0x0000000607079211 */ /* 0x000fe200078ec0ff */
[----:B------:R4:W-:Y:S01]  /*1e30*/  STS.128 [R3], R28 ;  /* 0x0000001c03007388 */ /* 0x0009e20000000c00 */
[----:B------:R-:W-:Y:S02]  /*1e40*/  FFMA.FTZ R6, R30, R18, R9 ;  /* 0x000000121e067223 */ /* 0x000fe40000010009 */
[----:B------:R-:W-:Y:S01]  /*1e50*/  @!UP0 USHF.L.U32 UR4, UR38, 0x2, URZ ;  /* 0x0000000226048899 */ /* 0x000fe2000800063f */
[----:B------:R-:W-:Y:S02]  /*1e60*/  @!P1 IMAD R7, R22, 0x10, R7 ;  /* 0x0000001016079824 */ /* 0x000fe400078e0207 */
[----:B0-2---:R-:W-:-:S03]  /*1e70*/  FFMA.FTZ R13, R31, R19, R6 ;  /* 0x000000131f0d7223 */ /* 0x005fc60000010006 */
[----:B------:R-:W-:Y:S01]  /*1e80*/  @!P0 IMAD R33, R33, R0, UR4 ;  /* 0x0000000421218e24 */ /* 0x000fe2000f8e0200 */
[----:B------:R4:W-:Y:S01]  /*1e90*/  @!P1 STS.128 [R7], R24 ;  /* 0x0000001807009388 */ /* 0x0009e20000000c00 */
[----:B------:R-:W-:Y:S02]  /*1ea0*/  UMOV UR4, 0xffffffff ;  /* 0xffffffff00047882 */ /* 0x000fe40000000000 */
[----:B---3--:R-:W-:-:S05]  /*1eb0*/  @!P0 IMAD.WIDE R4, R33, 0x4, R4 ;  /* 0x0000000421048825 */ /* 0x008fca00078e0204 */
[----:B------:R4:W-:Y:S01]  /*1ec0*/  @!P0 STG.E.128 desc[UR36][R4.64], R16 ;  /* 0x0000001004008986 */ /* 0x0009e2000c101d24 */
[----:B------:R-:W-:Y:S05]  /*1ed0*/  BRA.DIV UR4, `(.L_x_1002) ;  /* 0x000000ae043c7947 */ /* 0x000fea000b800000 */
[----:B------:R-:W4:Y:S02]  /*1ee0*/  SHFL.BFLY PT, R14, R13, 0x10, 0x1f ;  /* 0x0e001f000d0e7f89 */ /* 0x000f2400000e0000 */
[----:B----4-:R-:W-:-:S05]  /*1ef0*/  FADD.FTZ R3, R13, R14 ;  /* 0x0000000e0d037221 */ /* 0x010fca0000010000 */
[----:B------:R-:W0:Y:S02]  /*1f00*/  SHFL.BFLY PT, R14, R3, 0x8, 0x1f ;  /* 0x0d001f00030e7f89 */ /* 0x000e2400000e0000 */
[----:B0-----:R-:W-:-:S05]  /*1f10*/  FADD.FTZ R4, R3, R14 ;  /* 0x0000000e03047221 */ /* 0x001fca0000010000 */
[----:B------:R-:W0:Y:S02]  /*1f20*/  SHFL.BFLY PT, R14, R4, 0x4, 0x1f ;  /* 0x0c801f00040e7f89 */ /* 0x000e2400000e0000 */
[----:B0-----:R-:W-:-:S05]  /*1f30*/  FADD.FTZ R5, R4, R14 ;  /* 0x0000000e04057221 */ /* 0x001fca0000010000 */
[----:B------:R-:W0:Y:S02]  /*1f40*/  SHFL.BFLY PT, R14, R5, 0x2, 0x1f ;  /* 0x0c401f00050e7f89 */ /* 0x000e2400000e0000 */
[----:B0-----:R-:W-:-:S05]  /*1f50*/  FADD.FTZ R6, R5, R14 ;  /* 0x0000000e05067221 */ /* 0x001fca0000010000 */
[----:B------:R0:W2:Y:S02]  /*1f60*/  SHFL.BFLY PT, R14, R6, 0x1, 0x1f ;  /* 0x0c201f00060e7f89 */ /* 0x0000a400000e0000 */
.L_x_1138:
[----:B0-2---:R-:W-:-:S07]  /*1f70*/  FADD.FTZ R6, R6, R14 ;  /* 0x0000000e06067221 */ /* 0x005fce0000010000 */
.L_x_1001:
[----:B------:R-:W-:Y:S05]  /*1f80*/  BSYNC B0 ;  /* 0x0000000000007941 */ /* 0x000fea0003800000 */
.L_x_1000:
[----:B------:R-:W4:Y:S01]  /*1f90*/  S2R R9, SR_CgaCtaId ;  /* 0x0000000000097919 */ /* 0x000f220000008800 */
[----:B------:R-:W-:Y:S01]  /*1fa0*/  MOV R8, 0x400 ;  /* 0x0000040000087802 */ /* 0x000fe20000000f00 */
[----:B------:R-:W-:Y:S01]  /*1fb0*/  VIADD R23, R23, -UR6 ;  /* 0x8000000617177c36 */ /* 0x000fe20008000000 */
[----:B------:R-:W-:Y:S02]  /*1fc0*/  ISETP.NE.AND P0, PT, R22, RZ, PT ;  /* 0x000000ff1600720c */ /* 0x000fe40003f05270 */
[----:B------:R-:W-:Y:S02]  /*1fd0*/  IADD3 R3, R8, 0x440, RZ ;  /* 0x0000044008037810 */ /* 0x000fe40007ffe0ff */
[----:B------:R-:W-:Y:S02]  /*1fe0*/  MOV R252, 0xff7fffff ;  /* 0xff7fffff00fc7802 */ /* 0x000fe40000000f00 */
[----:B----4-:R-:W-:-:S05]  /*1ff0*/  LEA R4, R9, R3, 0x18 ;  /* 0x0000000309047211 */ /* 0x010fca00078ec0ff */
[----:B------:R4:W-:Y:S02]  /*2000*/  STL [R1+0x1a8], R4 ;  /* 0x0001a80401007387 */ /* 0x0009e40000100800 */
[----:B------:R-:W-:Y:S05]  /*2010*/  @P0 BRA `(.L_x_1003) ;  /* 0x0000000000400947 */ /* 0x000fea0003800000 */
[----:B------:R-:W-:Y:S01]  /*2020*/  ULDC.64 UR4, c[0x0][0x2c8] ;  /* 0x0000b20000047ab9 */ /* 0x000fe20000000a00 */
[----:B------:R-:W-:Y:S01]  /*2030*/  IMAD R3, R23, 0x4, R4 ;  /* 0x0000000417037824 */ /* 0x000fe200078e0204 */
[----:B------:R-:W-:Y:S01]  /*2040*/  ISETP.NE.U32.AND P0, PT, RZ, UR4, PT ;  /* 0x00000004ff007c0c */ /* 0x000fe2000bf05070 */
[----:B------:R-:W-:Y:S02]  /*2050*/  ULDC UR4, c[0x0][0x2a0] ;  /* 0x0000a80000047ab9 */ /* 0x000fe40000000800 */
[----:B------:R-:W-:Y:S01]  /*2060*/  FMUL.FTZ R252, R6, UR4 ;  /* 0x0000000406fc7c20 */ /* 0x000fe20008410000 */
[----:B------:R-:W-:-:S13]  /*2070*/  ISETP.NE.AND.EX P0, PT, RZ, UR5, PT, P0 ;  /* 0x00000005ff007c0c */ /* 0x000fda000bf05300 */
[----:B------:R-:W-:Y:S05]  /*2080*/  @!P0 BRA `(.L_x_1004) ;  /* 0x0000000000208947 */ /* 0x000fea0003800000 */
[----:B----4-:R-:W4:Y:S01]  /*2090*/  LDC.64 R4, c[0x0][0x2c8] ;  /* 0x0000b200ff047b82 */ /* 0x010f220000000a00 */
[----:B------:R-:W-:Y:S01]  /*20a0*/  IADD3 R6, -R45, UR40, RZ ;  /* 0x000000282d067c10 */ /* 0x000fe2000fffe1ff */
[----:B------:R-:W-:-:S04]  /*20b0*/  ULDC UR4, c[0x0][0x2d0] ;  /* 0x0000b40000047ab9 */ /* 0x000fc80000000800 */
[----:B------:R-:W-:-:S04]  /*20c0*/  IMAD R7, R44, UR4, R6 ;  /* 0x000000042c077c24 */ /* 0x000fc8000f8e0206 */
[----:B------:R-:W-:-:S04]  /*20d0*/  IMAD R7, R7, UR4, R6 ;  /* 0x0000000407077c24 */ /* 0x000fc8000f8e0206 */
[----:B----4-:R-:W-:-:S06]  /*20e0*/  IMAD.WIDE R4, R7, 0x4, R4 ;  /* 0x0000000407047825 */ /* 0x010fcc00078e0204 */
[----:B------:R-:W4:Y:S02]  /*20f0*/  LDG.E R5, desc[UR36][R4.64] ;  /* 0x0000002404057981 */ /* 0x000f24000c1e1900 */
[----:B----4-:R-:W-:-:S07]  /*2100*/  FADD.FTZ R252, R252, R5 ;  /* 0x00000005fcfc7221 */ /* 0x010fce0000010000 */
.L_x_1004:
[----:B------:R0:W-:Y:S02]  /*2110*/  STS [R3], R252 ;  /* 0x000000fc03007388 */ /* 0x0001e40000000800 */
.L_x_1003:
[----:B------:R-:W-:Y:S05]  /*2120*/  WARPSYNC.ALL ;  /* 0x0000000000007948 */ /* 0x000fea0003800000 */
[----:B------:R-:W-:Y:S01]  /*2130*/  BAR.SYNC.DEFER_BLOCKING 0x0 ;  /* 0x0000000000007b1d */ /* 0x000fe20000010000 */
[----:B0-----:R-:W-:Y:S02]  /*2140*/  LEA R3, R9, R8, 0x18 ;  /* 0x0000000809037211 */ /* 0x001fe400078ec0ff */
[----:B------:R-:W-:-:S13]  /*2150*/  R2UR UR30, R23 ;  /* 0x00000000171e72ca */ /* 0x000fda00000e0000 */
[----:B------:R-:W-:-:S04]  /*2160*/  UIADD3 UR30, UR30, 0x1f, URZ ;  /* 0x0000001f1e1e7890 */ /* 0x000fc8000fffe03f */
[----:B------:R-:W-:Y:S01]  /*2170*/  USHF.R.S32.HI UR31, URZ, 0x1f, UR30 ;  /* 0x0000001f3f1f7899 */ /* 0x000fe2000801141e */
[----:B------:R-:W0:Y:S03]  /*2180*/  LDS.128 R24, [R3+0x1d0] ;  /* 0x0001d00003187984 */ /* 0x000e260000000c00 */
[----:B------:R-:W-:Y:S01]  /*2190*/  ULEA.HI UR31, UR31, UR30, URZ, 0x5 ;  /* 0x0000001e1f1f7291 */ /* 0x000fe2000f8f283f */
[----:B-1----:R-:W1:Y:S02]  /*21a0*/  LDS.128 R32, [R3+0x1f0] ;  /* 0x0001f00003207984 */ /* 0x002e640000000c00 */
[----:B------:R-:W-:Y:S01]  /*21b0*/  ULDC UR30, c[0x0][0x29c] ;  /* 0x0000a700001e7ab9 */ /* 0x000fe20000000800 */
[----:B------:R-:W-:Y:S01]  /*21c0*/  ULOP3.LUT UR31, UR31, 0xffffffe0, URZ, 0xc0, !UPT ;  /* 0xffffffe01f1f7892 */ /* 0x000fe2000f8ec03f */
[----:B---3--:R-:W-:Y:S01]  /*21d0*/  LDS.128 R28, [R3+0x1e0] ;  /* 0x0001e000031c7984 */ /* 0x008fe20000000c00 */
[----:B------:R-:W-:-:S02]  /*21e0*/  UISETP.NE.AND UP0, UPT, UR30, URZ, UPT ;  /* 0x0000003f1e00728c */ /* 0x000fc4000bf05270 */
[----:B------:R-:W-:Y:S01]  /*21f0*/  UIADD3 UR56, UR31, UR6, URZ ;  /* 0x000000061f387290 */ /* 0x000fe2000fffe03f */
[----:B------:R-:W3:Y:S03]  /*2200*/  LDS.128 R44, [R3+0x170] ;  /* 0x00017000032c7984 */ /* 0x000ee60000000c00 */
[----:B------:R-:W-:Y:S01]  /*2210*/  PLOP3.LUT P1, PT, PT, PT, UP0, 0x80, 0x0 ;  /* 0x000000000000781c */ /* 0x000fe20003f2f008 */
[----:B----4-:R-:W4:Y:S04]  /*2220*/  LDS.128 R4, [R3+0x190] ;  /* 0x0001900003047984 */ /* 0x010f280000000c00 */
[----:B------:R-:W5:Y:S04]  /*2230*/  LDS.128 R8, [R3+0x1a0] ;  /* 0x0001a00003087984 */ /* 0x000f680000000c00 */
[----:B--2---:R-:W2:Y:S04]  /*2240*/  LDS.128 R12, [R3+0x1b0] ;  /* 0x0001b000030c7984 */ /* 0x004ea80000000c00 */
[----:B------:R-:W-:Y:S04]  /*2250*/  LDS.128 R16, [R3+0x1c0] ;  /* 0x0001c00003107984 */ /* 0x000fe80000000c00 */
[----:B------:R-:W-:Y:S04]  /*2260*/  LDS.128 R40, [R3+0x180] ;  /* 0x0001800003287984 */ /* 0x000fe80000000c00 */
[----:B------:R-:W-:Y:S01]  /*2270*/  LDS.128 R36, [R3+0x200] ;  /* 0x0002000003247984 */ /* 0x000fe20000000c00 */
[----:B0-----:R-:W-:-:S02]  /*2280*/  R2UR UR23, R27 ;  /* 0x000000001b1772ca */ /* 0x001fc400000e0000 */
[----:B------:R-:W-:Y:S02]  /*2290*/  R2UR UR24, R26 ;  /* 0x000000001a1872ca */ /* 0x000fe400000e0000 */
[----:B------:R-:W-:Y:S02]  /*22a0*/  R2UR UR25, R25 ;  /* 0x00000000191972ca */ /* 0x000fe400000e0000 */
[----:B------:R-:W-:Y:S02]  /*22b0*/  R2UR UR26, R24 ;  /* 0x00000000181a72ca */ /* 0x000fe400000e0000 */
[----:B------:R-:W0:Y:S01]  /*22c0*/  LDS.128 R24, [R3+0x40] ;  /* 0x0000400003187984 */ /* 0x000e220000000c00 */
[----:B-1----:R-:W-:Y:S02]  /*22d0*/  R2UR UR33, R35 ;  /* 0x00000000232172ca */ /* 0x002fe400000e0000 */
[----:B------:R-:W-:Y:S01]  /*22e0*/  R2UR UR34, R34 ;  /* 0x00000000222272ca */ /* 0x000fe200000e0000 */
[----:B---3--:R-:W-:Y:S01]  /*22f0*/  STL.64 [R1+0x1b0], R44 ;  /* 0x0001b02c01007387 */ /* 0x008fe20000100a00 */
[----:B------:R-:W-:-:S02]  /*2300*/  R2UR UR35, R33 ;  /* 0x00000000212372ca */ /* 0x000fc400000e0000 */
[----:B------:R-:W-:Y:S02]  /*2310*/  R2UR UR40, R32 ;  /* 0x00000000202872ca */ /* 0x000fe400000e0000 */
[----:B------:R-:W1:Y:S01]  /*2320*/  LDS.128 R32, [R3+0x50] ;  /* 0x0000500003207984 */ /* 0x000e620000000c00 */
[----:B------:R-:W-:Y:S02]  /*2330*/  R2UR UR27, R31 ;  /* 0x000000001f1b72ca */ /* 0x000fe400000e0000 */
[----:B------:R-:W-:Y:S02]  /*2340*/  R2UR UR28, R30 ;  /* 0x000000001e1c72ca */ /* 0x000fe400000e0000 */
[----:B------:R-:W-:Y:S02]  /*2350*/  R2UR UR29, R29 ;  /* 0x000000001d1d72ca */ /* 0x000fe400000e0000 */
[----:B------:R-:W-:Y:S02]  /*2360*/  R2UR UR32, R28 ;  /* 0x000000001c2072ca */ /* 0x000fe400000e0000 */
[----:B------:R-:W3:Y:S01]  /*2370*/  LDS.128 R28, [R3+0x60] ;  /* 0x00006000031c7984 */ /* 0x000ee20000000c00 */
[----:B----4-:R-:W-:-:S02]  /*2380*/  R2UR UR7, R7 ;  /* 0x00000000070772ca */ /* 0x010fc400000e0000 */
[----:B------:R-:W-:Y:S02]  /*2390*/  R2UR UR8, R6 ;  /* 0x00000000060872ca */ /* 0x000fe400000e0000 */
[----:B------:R-:W-:Y:S02]  /*23a0*/  R2UR UR9, R5 ;  /* 0x00000000050972ca */ /* 0x000fe400000e0000 */
[----:B------:R-:W-:Y:S02]  /*23b0*/  R2UR UR10, R4 ;  /* 0x00000000040a72ca */ /* 0x000fe400000e0000 */
[----:B------:R-:W4:Y:S01]  /*23c0*/  LDS.128 R4, [R3+0x220] ;  /* 0x0002200003047984 */ /* 0x000f220000000c00 */
[----:B-----5:R-:W-:Y:S02]  /*23d0*/  R2UR UR11, R11 ;  /* 0x000000000b0b72ca */ /* 0x020fe400000e0000 */
[----:B------:R-:W-:Y:S02]  /*23e0*/  R2UR UR12, R10 ;  /* 0x000000000a0c72ca */ /* 0x000fe400000e0000 */
[----:B------:R-:W-:-:S02]  /*23f0*/  R2UR UR13, R9 ;  /* 0x00000000090d72ca */ /* 0x000fc400000e0000 */
[----:B------:R-:W-:Y:S02]  /*2400*/  R2UR UR14, R8 ;  /* 0x00000000080e72ca */ /* 0x000fe400000e0000 */
[----:B--2---:R-:W-:Y:S01]  /*2410*/  R2UR UR15, R15 ;  /* 0x000000000f0f72ca */ /* 0x004fe200000e0000 */
[----:B------:R-:W2:Y:S01]  /*2420*/  LDS.128 R8, [R3+0x230] ;  /* 0x0002300003087984 */ /* 0x000ea20000000c00 */
[----:B------:R-:W-:Y:S02]  /*2430*/  R2UR UR16, R14 ;  /* 0x000000000e1072ca */ /* 0x000fe400000e0000 */
[----:B------:R-:W-:Y:S01]  /*2440*/  R2UR UR17, R13 ;  /* 0x000000000d1172ca */ /* 0x000fe200000e0000 */
[----:B0-----:R-:W-:Y:S01]  /*2450*/  STL.64 [R1+0x190], R24 ;  /* 0x0001901801007387 */ /* 0x001fe20000100a00 */
[----:B------:R-:W-:Y:S02]  /*2460*/  R2UR UR18, R12 ;  /* 0x000000000c1272ca */ /* 0x000fe400000e0000 */
[----:B------:R-:W-:Y:S01]  /*2470*/  R2UR UR22, R16 ;  /* 0x00000000101672ca */ /* 0x000fe200000e0000 */
[----:B------:R-:W-:Y:S01]  /*2480*/  STL.64 [R1+0x198], R26 ;  /* 0x0001981a01007387 */ /* 0x000fe20000100a00 */
[----:B------:R-:W-:Y:S01]  /*2490*/  R2UR UR21, R17 ;  /* 0x00000000111572ca */ /* 0x000fe200000e0000 */
[----:B------:R-:W-:Y:S01]  /*24a0*/  IMAD.MOV.U32 R16, RZ, RZ, R46 ;  /* 0x000000ffff107224 */ /* 0x000fe200078e002e */
[----:B------:R-:W-:Y:S01]  /*24b0*/  MOV R17, R47 ;  /* 0x0000002f00117202 */ /* 0x000fe20000000f00 */
[----:B------:R-:W0:Y:S01]  /*24c0*/  LDS.128 R24, [R3+0x70] ;  /* 0x0000700003187984 */ /* 0x000e220000000c00 */
[----:B------:R-:W-:-:S02]  /*24d0*/  R2UR UR5, R43 ;  /* 0x000000002b0572ca */ /* 0x000fc400000e0000 */
[----:B------:R-:W-:Y:S01]  /*24e0*/  R2UR UR4, R42 ;  /* 0x000000002a0472ca */ /* 0x000fe200000e0000 */
[----:B-1----:R-:W-:Y:S01]  /*24f0*/  STL.64 [R1+0x180], R32 ;  /* 0x0001802001007387 */ /* 0x002fe20000100a00 */
[----:B------:R-:W-:Y:S02]  /*2500*/  R2UR UR58, R41 ;  /* 0x00000000293a72ca */ /* 0x000fe400000e0000 */
[----:B------:R-:W-:Y:S01]  /*2510*/  R2UR UR59, R40 ;  /* 0x00000000283b72ca */ /* 0x000fe200000e0000 */
[----:B------:R-:W-:Y:S01]  /*2520*/  STL.64 [R1+0x188], R34 ;  /* 0x0001882201007387 */ /* 0x000fe20000100a00 */
[----:B------:R-:W-:Y:S02]  /*2530*/  R2UR UR19, R19 ;  /* 0x00000000131372ca */ /* 0x000fe400000e0000 */
[----:B------:R-:W-:Y:S01]  /*2540*/  R2UR UR20, R18 ;  /* 0x00000000121472ca */ /* 0x000fe200000e0000 */
[----:B------:R-:W1:Y:S01]  /*2550*/  LDS.128 R32, [R3+0x80] ;  /* 0x0000800003207984 */ /* 0x000e620000000c00 */
[----:B------:R-:W-:-:S02]  /*2560*/  R2UR UR41, R39 ;  /* 0x00000000272972ca */ /* 0x000fc400000e0000 */
[----:B------:R-:W-:Y:S01]  /*2570*/  R2UR UR42, R38 ;  /* 0x00000000262a72ca */ /* 0x000fe200000e0000 */
[----:B---3--:R-:W-:Y:S01]  /*2580*/  STL.64 [R1+0x170], R28 ;  /* 0x0001701c01007387 */ /* 0x008fe20000100a00 */
[----:B------:R-:W-:Y:S02]  /*2590*/  R2UR UR43, R37 ;  /* 0x00000000252b72ca */ /* 0x000fe400000e0000 */
[----:B----4-:R-:W-:Y:S01]  /*25a0*/  R2UR UR51, R5 ;  /* 0x00000000053372ca */ /* 0x010fe200000e0000 */
[----:B------:R-:W-:Y:S01]  /*25b0*/  STL.64 [R1+0x178], R30 ;  /* 0x0001781e01007387 */ /* 0x000fe20000100a00 */
[----:B------:R-:W-:Y:S02]  /*25c0*/  IADD3 R5, R22, UR6, RZ ;  /* 0x0000000616057c10 */ /* 0x000fe4000fffe0ff */
[----:B------:R-:W-:Y:S01]  /*25d0*/  R2UR UR44, R36 ;  /* 0x00000000242c72ca */ /* 0x000fe200000e0000 */
[----:B------:R-:W3:Y:S01]  /*25e0*/  LDS.128 R28, [R3+0x90] ;  /* 0x00009000031c7984 */ /* 0x000ee20000000c00 */
[----:B------:R-:W-:-:S02]  /*25f0*/  R2UR UR49, R7 ;  /* 0x00000000073172ca */ /* 0x000fc400000e0000 */
[----:B------:R-:W-:Y:S01]  /*2600*/  R2UR UR50, R6 ;  /* 0x00000000063272ca */ /* 0x000fe200000e0000 */
[----:B------:R-:W4:Y:S01]  /*2610*/  LDS.128 R12, [R3+0x210] ;  /* 0x00021000030c7984 */ /* 0x000f220000000c00 */
[----:B------:R-:W-:Y:S02]  /*2620*/  R2UR UR52, R4 ;  /* 0x00000000043472ca */ /* 0x000fe400000e0000 */
[----:B--2---:R-:W-:Y:S02]  /*2630*/  R2UR UR53, R11 ;  /* 0x000000000b3572ca */ /* 0x004fe400000e0000 */
[----:B------:R-:W-:Y:S02]  /*2640*/  R2UR UR54, R10 ;  /* 0x000000000a3672ca */ /* 0x000fe400000e0000 */
[----:B------:R-:W-:Y:S02]  /*2650*/  R2UR UR55, R9 ;  /* 0x00000000093772ca */ /* 0x000fe400000e0000 */
[----:B------:R-:W-:-:S02]  /*2660*/  R2UR UR57, R8 ;  /* 0x00000000083972ca */ /* 0x000fc400000e0000 */
[----:B------:R-:W-:Y:S01]  /*2670*/  R2UR UR60, R17 ;  /* 0x00000000113c72ca */ /* 0x000fe200000e0000 */
[----:B0-----:R-:W-:Y:S01]  /*2680*/  STL.64 [R1+0x160], R24 ;  /* 0x0001601801007387 */ /* 0x001fe20000100a00 */
[----:B------:R-:W-:Y:S02]  /*2690*/  R2UR UR61, R16 ;  /* 0x00000000103d72ca */ /* 0x000fe400000e0000 */
[----:B------:R-:W-:Y:S01]  /*26a0*/  ISETP.GE.AND P0, PT, R5, UR56, PT ;  /* 0x0000003805007c0c */ /* 0x000fe2000bf06270 */
[----:B------:R-:W-:Y:S04]  /*26b0*/  STL.64 [R1+0x168], R26 ;  /* 0x0001681a01007387 */ /* 0x000fe80000100a00 */
[----:B------:R-:W0:Y:S04]  /*26c0*/  LDS.128 R24, [R3+0xa0] ;  /* 0x0000a00003187984 */ /* 0x000e280000000c00 */
[----:B-1----:R-:W-:Y:S04]  /*26d0*/  STL.64 [R1+0x150], R32 ;  /* 0x0001502001007387 */ /* 0x002fe80000100a00 */
[----:B------:R-:W-:Y:S04]  /*26e0*/  STL.64 [R1+0x158], R34 ;  /* 0x0001582201007387 */ /* 0x000fe80000100a00 */
[----:B------:R-:W1:Y:S04]  /*26f0*/  LDS.128 R32, [R3+0xb0] ;  /* 0x0000b00003207984 */ /* 0x000e680000000c00 */
[----:B---3--:R-:W-:Y:S04]  /*2700*/  STL.64 [R1+0x140], R28 ;  /* 0x0001401c01007387 */ /* 0x008fe80000100a00 */
[----:B------:R-:W-:Y:S01]  /*2710*/  STL.64 [R1+0x148], R30 ;  /* 0x0001481e01007387 */ /* 0x000fe20000100a00 */
[----:B----4-:R-:W-:-:S02]  /*2720*/  R2UR UR45, R15 ;  /* 0x000000000f2d72ca */ /* 0x010fc400000e0000 */
[----:B------:R-:W-:Y:S01]  /*2730*/  R2UR UR46, R14 ;  /* 0x000000000e2e72ca */ /* 0x000fe200000e0000 */
[----:B------:R-:W2:Y:S01]  /*2740*/  LDS.128 R28, [R3+0xc0] ;  /* 0x0000c000031c7984 */ /* 0x000ea20000000c00 */
[----:B------:R-:W-:Y:S02]  /*2750*/  R2UR UR47, R13 ;  /* 0x000000000d2f72ca */ /* 0x000fe400000e0000 */
[----:B------:R-:W-:Y:S01]  /*2760*/  R2UR UR48, R12 ;  /* 0x000000000c3072ca */ /* 0x000fe200000e0000 */
[----:B0-----:R-:W-:Y:S04]  /*2770*/  STL.64 [R1+0x130], R24 ;  /* 0x0001301801007387 */ /* 0x001fe80000100a00 */
[----:B------:R-:W-:Y:S04]  /*2780*/  STL.64 [R1+0x138], R26 ;  /* 0x0001381a01007387 */ /* 0x000fe80000100a00 */
[----:B------:R-:W0:Y:S04]  /*2790*/  LDS.128 R24, [R3+0xd0] ;  /* 0x0000d00003187984 */ /* 0x000e280000000c00 */
[----:B-1----:R-:W-:Y:S04]  /*27a0*/  STL.64 [R1+0x120], R32 ;  /* 0x0001202001007387 */ /* 0x002fe80000100a00 */
[----:B------:R-:W-:Y:S04]  /*27b0*/  STL.64 [R1+0x128], R34 ;  /* 0x0001282201007387 */ /* 0x000fe80000100a00 */
[----:B------:R-:W1:Y:S04]  /*27c0*/  LDS.128 R32, [R3+0xe0] ;  /* 0x0000e00003207984 */ /* 0x000e680000000c00 */
[----:B--2---:R-:W-:Y:S04]  /*27d0*/  STL.64 [R1+0x110], R28 ;  /* 0x0001101c01007387 */ /* 0x004fe80000100a00 */
[----:B------:R-:W-:Y:S04]  /*27e0*/  STL.64 [R1+0x118], R30 ;  /* 0x0001181e01007387 */ /* 0x000fe80000100a00 */
[----:B------:R-:W2:Y:S04]  /*27f0*/  LDS.128 R28, [R3+0xf0] ;  /* 0x0000f000031c7984 */ /* 0x000ea80000000c00 */
        /* <DEDUP_REMOVED lines=21> */
[----:B-1----:R1:W-:Y:S04]  /*2950*/  STL.64 [R1+0x90], R32 ;  /* 0x0000902001007387 */ /* 0x0023e80000100a00 */
[----:B------:R1:W-:Y:S04]  /*2960*/  STL.64 [R1+0x98], R34 ;  /* 0x0000982201007387 */ /* 0x0003e80000100a00 */
[----:B--2---:R1:W-:Y:S04]  /*2970*/  STL.64 [R1+0x80], R28 ;  /* 0x0000801c01007387 */ /* 0x0043e80000100a00 */
[----:B------:R1:W-:Y:S04]  /*2980*/  STL.64 [R1+0x88], R30 ;  /* 0x0000881e01007387 */ /* 0x0003e80000100a00 */
[----:B0-----:R1:W-:Y:S04]  /*2990*/  STL.64 [R1+0x70], R24 ;  /* 0x0000701801007387 */ /* 0x0013e80000100a00 */
[----:B------:R1:W-:Y:S01]  /*29a0*/  STL.64 [R1+0x78], R26 ;  /* 0x0000781a01007387 */ /* 0x0003e20000100a00 */
[----:B------:R-:W-:Y:S05]  /*29b0*/  @P1 BRA `(.L_x_1005) ;  /* 0x0000000000b81947 */ /* 0x000fea0003800000 */
[----:B------:R-:W0:Y:S04]  /*29c0*/  LDS.128 R8, [R3+0x240] ;  /* 0x0002400003087984 */ /* 0x000e280000000c00 */
[----:B------:R-:W2:Y:S04]  /*29d0*/  LDS.128 R16, [R3+0x250] ;  /* 0x0002500003107984 */ /* 0x000ea80000000c00 */
[----:B------:R-:W3:Y:S04]  /*29e0*/  LDS.128 R12, [R3+0x260] ;  /* 0x00026000030c7984 */ /* 0x000ee80000000c00 */
[----:B------:R-:W-:Y:S04]  /*29f0*/  LDS.128 R248, [R3+0x2b0] ;  /* 0x0002b00003f87984 */ /* 0x000fe80000000c00 */
[----:B------:R-:W-:Y:S04]  /*2a00*/  LDS.128 R244, [R3+0x2c0] ;  /* 0x0002c00003f47984 */ /* 0x000fe80000000c00 */
[----:B------:R-:W-:Y:S04]  /*2a10*/  LDS.128 R240, [R3+0x2d0] ;  /* 0x0002d00003f07984 */ /* 0x000fe80000000c00 */
[----:B------:R-:W-:Y:S04]  /*2a20*/  LDS.128 R236, [R3+0x2e0] ;  /* 0x0002e00003ec7984 */ /* 0x000fe80000000c00 */
[----:B------:R-:W-:Y:S04]  /*2a30*/  LDS.128 R232, [R3+0x2f0] ;  /* 0x0002f00003e87984 */ /* 0x000fe80000000c00 */
[----:B------:R-:W-:Y:S04]  /*2a40*/  LDS.128 R228, [R3+0x300] ;  /* 0x0003000003e47984 */ /* 0x000fe80000000c00 */
[----:B------:R-:W-:Y:S04]  /*2a50*/  LDS.128 R20, [R3+0x320] ;  /* 0x0003200003147984 */ /* 0x000fe80000000c00 */
[----:B0-----:R-:W-:Y:S04]  /*2a60*/  STL.64 [R1+0x60], R8 ;  /* 0x0000600801007387 */ /* 0x001fe80000100a00 */
[----:B------:R-:W-:Y:S04]  /*2a70*/  STL.64 [R1+0x68], R10 ;  /* 0x0000680a01007387 */ /* 0x000fe80000100a00 */
[----:B------:R-:W0:Y:S04]  /*2a80*/  LDS.128 R8, [R3+0x270] ;  /* 0x0002700003087984 */ /* 0x000e280000000c00 */
[----:B--2---:R-:W-:Y:S04]  /*2a90*/  STL.64 [R1+0x50], R16 ;  /* 0x0000501001007387 */ /* 0x004fe80000100a00 */
[----:B------:R-:W-:Y:S04]  /*2aa0*/  STL.64 [R1+0x58], R18 ;  /* 0x0000581201007387 */ /* 0x000fe80000100a00 */
[----:B------:R-:W2:Y:S04]  /*2ab0*/  LDS.128 R16, [R3+0x280] ;  /* 0x0002800003107984 */ /* 0x000ea80000000c00 */
[----:B---3--:R-:W-:Y:S04]  /*2ac0*/  STL.64 [R1+0x40], R12 ;  /* 0x0000400c01007387 */ /* 0x008fe80000100a00 */
[----:B------:R-:W-:Y:S04]  /*2ad0*/  STL.64 [R1+0x48], R14 ;  /* 0x0000480e01007387 */ /* 0x000fe80000100a00 */
[----:B------:R-:W3:Y:S04]  /*2ae0*/  LDS.128 R12, [R3+0x290] ;  /* 0x00029000030c7984 */ /* 0x000ee80000000c00 */
[----:B-1----:R-:W-:Y:S04]  /*2af0*/  LDS.128 R24, [R3+0x330] ;  /* 0x0003300003187984 */ /* 0x002fe80000000c00 */
[----:B------:R-:W-:Y:S04]  /*2b00*/  LDS.128 R28, [R3+0x340] ;  /* 0x00034000031c7984 */ /* 0x000fe80000000c00 */
[----:B------:R-:W-:Y:S04]  /*2b10*/  LDS.128 R32, [R3+0x350] ;  /* 0x0003500003207984 */ /* 0x000fe80000000c00 */
[----:B0-----:R-:W-:Y:S04]  /*2b20*/  STL.64 [R1+0x30], R8 ;  /* 0x0000300801007387 */ /* 0x001fe80000100a00 */
[----:B------:R-:W-:Y:S04]  /*2b30*/  STL.64 [R1+0x38], R10 ;  /* 0x0000380a01007387 */ /* 0x000fe80000100a00 */
[----:B------:R-:W0:Y:S04]  /*2b40*/  LDS.128 R8, [R3+0x2a0] ;  /* 0x0002a00003087984 */ /* 0x000e280000000c00 */
[----:B--2---:R2:W-:Y:S04]  /*2b50*/  STL.64 [R1+0x20], R16 ;  /* 0x0000201001007387 */ /* 0x0045e80000100a00 */
[----:B------:R2:W-:Y:S04]  /*2b60*/  STL.64 [R1+0x28], R18 ;  /* 0x0000281201007387 */ /* 0x0005e80000100a00 */
[----:B------:R2:W4:Y:S04]  /*2b70*/  LDS.128 R16, [R3+0x310] ;  /* 0x0003100003107984 */ /* 0x0005280000000c00 */
[----:B------:R2:W1:Y:S04]  /*2b80*/  LDS.128 R36, [R3+0x360] ;  /* 0x0003600003247984 */ /* 0x0004680000000c00 */
[----:B------:R2:W0:Y:S04]  /*2b90*/  LDS.128 R40, [R3+0x370] ;  /* 0x0003700003287984 */ /* 0x0004280000000c00 */
[----:B------:R2:W0:Y:S04]  /*2ba0*/  LDS.128 R44, [R3+0x380] ;  /* 0x00038000032c7984 */ /* 0x0004280000000c00 */
[----:B------:R2:W0:Y:S04]  /*2bb0*/  LDS.128 R48, [R3+0x390] ;  /* 0x0003900003307984 */ /* 0x0004280000000c00 */
[----:B------:R2:W0:Y:S04]  /*2bc0*/  LDS.128 R52, [R3+0x3a0] ;  /* 0x0003a00003347984 */ /* 0x0004280000000c00 */
[----:B------:R2:W0:Y:S04]  /*2bd0*/  LDS.128 R56, [R3+0x3b0] ;  /* 0x0003b00003387984 */ /* 0x0004280000000c00 */
[----:B------:R2:W0:Y:S04]  /*2be0*/  LDS.128 R60, [R3+0x3c0] ;  /* 0x0003c000033c7984 */ /* 0x0004280000000c00 */
[----:B------:R2:W1:Y:S04]  /*2bf0*/  LDS.128 R64, [R3+0x3d0] ;  /* 0x0003d00003407984 */ /* 0x0004680000000c00 */
[----:B------:R2:W1:Y:S04]  /*2c00*/  LDS.128 R68, [R3+0x3e0] ;  /* 0x0003e00003447984 */ /* 0x0004680000000c00 */
[----:B------:R2:W1:Y:S04]  /*2c10*/  LDS.128 R72, [R3+0x3f0] ;  /* 0x0003f00003487984 */ /* 0x0004680000000c00 */
[----:B------:R2:W1:Y:S04]  /*2c20*/  LDS.128 R76, [R3+0x400] ;  /* 0x00040000034c7984 */ /* 0x0004680000000c00 */
[----:B------:R2:W1:Y:S04]  /*2c30*/  LDS.128 R80, [R3+0x410] ;  /* 0x0004100003507984 */ /* 0x0004680000000c00 */
[----:B------:R2:W1:Y:S04]  /*2c40*/  LDS.128 R84, [R3+0x420] ;  /* 0x0004200003547984 */ /* 0x0004680000000c00 */
[----:B------:R2:W1:Y:S04]  /*2c50*/  LDS.128 R88, [R3+0x430] ;  /* 0x0004300003587984 */ /* 0x0004680000000c00 */
[----:B---3--:R2:W-:Y:S04]  /*2c60*/  STL.64 [R1+0x10], R12 ;  /* 0x0000100c01007387 */ /* 0x0085e80000100a00 */
[----:B------:R2:W-:Y:S04]  /*2c70*/  STL.64 [R1+0x18], R14 ;  /* 0x0000180e01007387 */ /* 0x0005e80000100a00 */
[----:B0-----:R2:W-:Y:S04]  /*2c80*/  STL.64 [R1], R8 ;  /* 0x0000000801007387 */ /* 0x0015e80000100a00 */
[----:B----4-:R2:W-:Y:S02]  /*2c90*/  STL.64 [R1+0x8], R10 ;  /* 0x0000080a01007387 */ /* 0x0105e40000100a00 */
.L_x_1005:
[----:B------:R-:W-:Y:S01]  /*2ca0*/  BSSY B0, `(.L_x_1006) ;  /* 0x00006a3000007945 */ /* 0x000fe20003800000 */
[----:B--2---:R-:W-:-:S03]  /*2cb0*/  IMAD R3, R92, 0x70, RZ ;  /* 0x000000705c037824 */ /* 0x004fc600078e02ff */
[----:B------:R-:W-:Y:S05]  /*2cc0*/  @P0 BRA `(.L_x_1007) ;  /* 0x0000006800800947 */ /* 0x000fea0003800000 */
[-C--:B------:R-:W-:Y:S01]  /*2cd0*/  IABS R4, R0.reuse ;  /* 0x0000000000047213 */ /* 0x080fe20000000000 */
[----:B------:R-:W0:Y:S01]  /*2ce0*/  LDC R8, c[0x0][0x2c0] ;  /* 0x0000b000ff087b82 */ /* 0x000e220000000800 */
[----:B------:R-:W-:Y:S01]  /*2cf0*/  HFMA2.MMA R6, -RZ, RZ, 0, 0 ;  /* 0x00000000ff067435 */ /* 0x000fe200000001ff */
[----:B------:R-:W-:Y:S02]  /*2d00*/  ULDC UR30, c[0x0][0x298] ;  /* 0x0000a600001e7ab9 */ /* 0x000fe40000000800 */
[----:B------:R-:W-:Y:S02]  /*2d10*/  IMAD.MOV.U32 R10, RZ, RZ, R4 ;  /* 0x000000ffff0a7224 */ /* 0x000fe400078e0004 */
[----:B------:R-:W-:Y:S02]  /*2d20*/  IMAD R4, R93, R0, RZ ;  /* 0x000000005d047224 */ /* 0x000fe400078e02ff */
[----:B------:R-:W2:Y:S01]  /*2d30*/  I2F.RP R9, R10 ;  /* 0x0000000a00097306 */ /* 0x000ea20000209400 */
[----:B------:R-:W-:Y:S07]  /*2d40*/  STL [R1+0x1a4], R10 ;  /* 0x0001a40a01007387 */ /* 0x000fee0000100800 */
[----:B--2---:R-:W2:Y:S02]  /*2d50*/  MUFU.RCP R9, R9 ;  /* 0x0000000900097308 */ /* 0x004ea40000001000 */
[----:B--2---:R-:W-:-:S06]  /*2d60*/  IADD3 R7, R9, 0xffffffe, RZ ;  /* 0x0ffffffe09077810 */ /* 0x004fcc0007ffe0ff */
[----:B------:R-:W2:Y:S02]  /*2d70*/  F2I.FTZ.U32.TRUNC.NTZ R7, R7 ;  /* 0x0000000700077305 */ /* 0x000ea4000021f000 */
[----:B--2---:R-:W-:-:S04]  /*2d80*/  IMAD.MOV R11, RZ, RZ, -R7 ;  /* 0x000000ffff0b7224 */ /* 0x004fc800078e0a07 */
[----:B------:R-:W-:-:S04]  /*2d90*/  IMAD R11, R11, R10, RZ ;  /* 0x0000000a0b0b7224 */ /* 0x000fc800078e02ff */
[----:B------:R-:W-:Y:S01]  /*2da0*/  IMAD.HI.U32 R6, R7, R11, R6 ;  /* 0x0000000b07067227 */ /* 0x000fe200078e0006 */
[----:B------:R-:W-:-:S04]  /*2db0*/  SHF.R.S32.HI R7, RZ, 0x1f, R4 ;  /* 0x0000001fff077819 */ /* 0x000fc80000011404 */
[----:B------:R2:W-:Y:S02]  /*2dc0*/  STL [R1+0x1b8], R6 ;  /* 0x0001b80601007387 */ /* 0x0005e40000100800 */
[----:B--2---:R-:W-:Y:S02]  /*2dd0*/  IMAD R6, R0, 0x70, RZ ;  /* 0x0000007000067824 */ /* 0x004fe400078e02ff */
[----:B0-----:R-:W-:-:S05]  /*2de0*/  VIADD R0, R8, UR30 ;  /* 0x0000001e08007c36 */ /* 0x001fca0008000000 */
[----:B------:R0:W-:Y:S02]  /*2df0*/  STL [R1+0x1bc], R0 ;  /* 0x0001bc0001007387 */ /* 0x0001e40000100800 */
.L_x_1074:
[----:B--2---:R-:W2:Y:S01]  /*2e00*/  LDL R11, [R1+0x1b8] ;  /* 0x0001b800010b7983 */ /* 0x004ea20000100800 */
[----:B------:R-:W-:Y:S01]  /*2e10*/  ULDC UR30, c[0x0][0x284] ;  /* 0x0000a100001e7ab9 */ /* 0x000fe20000000800 */
[----:B---3--:R-:W3:Y:S02]  /*2e20*/  S2R R12, SR_CTAID.Y ;  /* 0x00000000000c7919 */ /* 0x008ee40000002600 */
[----:B----4-:R-:W4:Y:S01]  /*2e30*/  LDL R13, [R1+0x1a4] ;  /* 0x0001a400010d7983 */ /* 0x010f220000100800 */
[----:B0----5:R-:W-:Y:S01]  /*2e40*/  MOV R0, UR30 ;  /* 0x0000001e00007c02 */ /* 0x021fe20008000f00 */
[----:B------:R-:W-:Y:S02]  /*2e50*/  ULDC.64 UR30, c[0x0][0x2b0] ;  /* 0x0000ac00001e7ab9 */ /* 0x000fe40000000a00 */
[----:B------:R-:W-:Y:S01]  /*2e60*/  ISETP.NE.U32.AND P0, PT, RZ, UR30, PT ;  /* 0x0000001eff007c0c */ /* 0x000fe2000bf05070 */
[----:B------:R-:W5:Y:S03]  /*2e70*/  LDL R216, [R1+0x1a0] ;  /* 0x0001a00001d87983 */ /* 0x000f660000100800 */
[----:B------:R-:W-:-:S13]  /*2e80*/  ISETP.NE.AND.EX P0, PT, RZ, UR31, PT, P0 ;  /* 0x0000001fff007c0c */ /* 0x000fda000bf05300 */
[----:B------:R-:W-:Y:S01]  /*2e90*/  @P0 SHF.R.S32.HI R10, RZ, 0x1f, R5 ;  /* 0x0000001fff0a0819 */ /* 0x000fe20000011405 */
[----:B---3--:R-:W-:-:S05]  /*2ea0*/  @P0 IMAD R8, R12, R0, RZ ;  /* 0x000000000c080224 */ /* 0x008fca00078e02ff */
[--C-:B------:R-:W-:Y:S02]  /*2eb0*/  @P0 SHF.R.S32.HI R9, RZ, 0x1f, R8.reuse ;  /* 0x0000001fff090819 */ /* 0x100fe40000011408 */
[----:B------:R-:W-:-:S04]  /*2ec0*/  @P0 IADD3 R8, P2, P3, R5, UR30, R8 ;  /* 0x0000001e05080c10 */ /* 0x000fc8000fb5e008 */
[----:B------:R-:W-:Y:S01]  /*2ed0*/  @P0 IADD3.X R9, R10, UR31, R9, P2, P3 ;  /* 0x0000001f0a090c10 */ /* 0x000fe200097e6409 */
[----:B------:R-:W-:-:S05]  /*2ee0*/  ULDC.64 UR30, c[0x0][0x258] ;  /* 0x00009600001e7ab9 */ /* 0x000fca0000000a00 */
[----:B------:R0:W3:Y:S01]  /*2ef0*/  @P0 LDG.E.U8 R9, desc[UR36][R8.64] ;  /* 0x0000002408090981 */ /* 0x0000e2000c1e1100 */
[----:B------:R-:W-:Y:S02]  /*2f00*/  IABS R10, R0 ;  /* 0x00000000000a7213 */ /* 0x000fe40000000000 */
[----:B------:R-:W-:Y:S02]  /*2f10*/  ISETP.GE.AND P3, PT, R5, RZ, PT ;  /* 0x000000ff0500720c */ /* 0x000fe40003f66270 */
[----:B0-----:R-:W-:Y:S01]  /*2f20*/  IABS R8, R5 ;  /* 0x0000000500087213 */ /* 0x001fe20000000000 */
[----:B------:R-:W0:Y:S01]  /*2f30*/  S2R R218, SR_CTAID.X ;  /* 0x0000000000da7919 */ /* 0x000e220000002500 */
[----:B------:R-:W-:Y:S03]  /*2f40*/  BSSY B1, `(.L_x_1008) ;  /* 0x0000043000017945 */ /* 0x000fe60003800000 */
[----:B--2---:R-:W-:-:S04]  /*2f50*/  IMAD.HI.U32 R11, R11, R8, RZ ;  /* 0x000000080b0b7227 */ /* 0x004fc800078e00ff */
[----:B------:R-:W-:-:S04]  /*2f60*/  IMAD.MOV R11, RZ, RZ, -R11 ;  /* 0x000000ffff0b7224 */ /* 0x000fc800078e0a0b */
[----:B------:R-:W-:-:S05]  /*2f70*/  IMAD R8, R10, R11, R8 ;  /* 0x0000000b0a087224 */ /* 0x000fca00078e0208 */
[----:B----4-:R-:W-:-:S13]  /*2f80*/  ISETP.GT.U32.AND P2, PT, R13, R8, PT ;  /* 0x000000080d00720c */ /* 0x010fda0003f44070 */
[----:B------:R-:W-:-:S04]  /*2f90*/  @!P2 IADD3 R8, R8, -R10, RZ ;  /* 0x8000000a0808a210 */ /* 0x000fc80007ffe0ff */
[----:B------:R-:W-:-:S13]  /*2fa0*/  ISETP.GT.U32.AND P2, PT, R13, R8, PT ;  /* 0x000000080d00720c */ /* 0x000fda0003f44070 */
[----:B------:R-:W-:Y:S01]  /*2fb0*/  @!P2 IMAD.IADD R8, R8, 0x1, -R10 ;  /* 0x000000010808a824 */ /* 0x000fe200078e0a0a */
[----:B------:R-:W-:-:S04]  /*2fc0*/  ISETP.NE.AND P2, PT, R0, RZ, PT ;  /* 0x000000ff0000720c */ /* 0x000fc80003f45270 */
[----:B------:R-:W-:Y:S02]  /*2fd0*/  @!P3 IADD3 R8, -R8, RZ, RZ ;  /* 0x000000ff0808b210 */ /* 0x000fe40007ffe1ff */
[----:B---3--:R-:W-:Y:S01]  /*2fe0*/  ISETP.NE.AND P0, PT, R9, RZ, P0 ;  /* 0x000000ff0900720c */ /* 0x008fe20000705270 */
[----:B------:R-:W-:-:S06]  /*2ff0*/  IMAD R9, R12, R0, RZ ;  /* 0x000000000c097224 */ /* 0x000fcc00078e02ff */
[----:B------:R-:W-:-:S04]  /*3000*/  @!P2 LOP3.LUT R8, RZ, R0, RZ, 0x33, !PT ;  /* 0x00000000ff08a212 */ /* 0x000fc800078e33ff */
[----:B------:R-:W-:Y:S02]  /*3010*/  IADD3 R11, P2, R8, R9, RZ ;  /* 0x00000009080b7210 */ /* 0x000fe40007f5e0ff */
[----:B------:R-:W-:Y:S02]  /*3020*/  SHF.R.S32.HI R12, RZ, 0x1f, R8 ;  /* 0x0000001fff0c7819 */ /* 0x000fe40000011408 */
[----:B------:R-:W-:Y:S01]  /*3030*/  LEA R10, P3, R11, UR30, 0x2 ;  /* 0x0000001e0b0a7c11 */ /* 0x000fe2000f8610ff */
[----:B------:R-:W-:Y:S01]  /*3040*/  UIADD3 UR30, UR39, -0x1, URZ ;  /* 0xffffffff271e7890 */ /* 0x000fe2000fffe03f */
[----:B------:R-:W-:-:S05]  /*3050*/  LEA.HI.X.SX32 R9, R9, R12, 0x1, P2 ;  /* 0x0000000c09097211 */ /* 0x000fca00010f0eff */
[----:B------:R-:W-:Y:S02]  /*3060*/  ISETP.GE.AND P2, PT, R5, UR30, PT ;  /* 0x0000001e05007c0c */ /* 0x000fe4000bf46270 */
[----:B------:R-:W-:-:S11]  /*3070*/  LEA.HI.X R11, R11, UR31, R9, 0x2, P3 ;  /* 0x0000001f0b0b7c11 */ /* 0x000fd600098f1409 */
[----:B0-----:R-:W-:Y:S05]  /*3080*/  @P2 BRA `(.L_x_1009) ;  /* 0x0000000000b82947 */ /* 0x001fea0003800000 */
[----:B------:R-:W-:Y:S01]  /*3090*/  IMAD.SHL.U32 R9, R8, 0x4, RZ ;  /* 0x0000000408097824 */ /* 0x000fe200078e00ff */
[----:B------:R-:W-:Y:S01]  /*30a0*/  CS2R R94, SRZ ;  /* 0x00000000005e7805 */ /* 0x000fe2000001ff00 */
[----:B------:R-:W-:-:S03]  /*30b0*/  ULDC UR30, c[0x0][0x29c] ;  /* 0x0000a700001e7ab9 */ /* 0x000fc60000000800 */
[----:B------:R-:W-:-:S13]  /*30c0*/  ISETP.GE.AND P3, PT, R9, R6, PT ;  /* 0x000000060900720c */ /* 0x000fda0003f66270 */
[----:B------:R-:W2:Y:S01]  /*30d0*/  @!P3 LDG.E R14, desc[UR36][R10.64] ;  /* 0x000000240a0eb981 */ /* 0x000ea2000c1e1900 */
[----:B------:R-:W2:Y:S02]  /*30e0*/  @!P3 LDC R12, c[0x0][0x288] ;  /* 0x0000a200ff0cbb82 */ /* 0x000ea40000000800 */
[----:B--2---:R-:W-:-:S06]  /*30f0*/  @!P3 IMAD R14, R14, R12, RZ ;  /* 0x0000000c0e0eb224 */ /* 0x004fcc00078e02ff */
[----:B------:R-:W0:Y:S01]  /*3100*/  @!P3 LDC.64 R12, c[0x0][0x248] ;  /* 0x00009200ff0cbb82 */ /* 0x000e220000000a00 */
[----:B------:R-:W-:-:S04]  /*3110*/  @!P3 IMAD R14, R14, 0x70, RZ ;  /* 0x000000700e0eb824 */ /* 0x000fc800078e02ff */
[-C--:B------:R-:W-:Y:S02]  /*3120*/  @!P3 IMAD R15, R14, R0.reuse, R9 ;  /* 0x000000000e0fb224 */ /* 0x080fe400078e0209 */
[----:B------:R-:W-:-:S05]  /*3130*/  @!P3 IMAD R14, R3, R0, RZ ;  /* 0x00000000030eb224 */ /* 0x000fca00078e02ff */
[----:B------:R-:W-:Y:S02]  /*3140*/  @!P3 SHF.R.S32.HI R92, RZ, 0x1f, R14 ;  /* 0x0000001fff5cb819 */ /* 0x000fe4000001140e */
[----:B------:R-:W-:-:S04]  /*3150*/  @!P3 IADD3 R14, P1, R15, R14, RZ ;  /* 0x0000000e0f0eb210 */ /* 0x000fc80007f3e0ff */
[----:B------:R-:W-:Y:S02]  /*3160*/  @!P3 LEA.HI.X.SX32 R15, R15, R92, 0x1, P1 ;  /* 0x0000005c0f0fb211 */ /* 0x000fe400008f0eff */
[----:B------:R-:W-:Y:S02]  /*3170*/  CS2R R92, SRZ ;  /* 0x00000000005c7805 */ /* 0x000fe4000001ff00 */
[----:B0-----:R-:W-:-:S04]  /*3180*/  @!P3 LEA R12, P1, R14, R12, 0x2 ;  /* 0x0000000c0e0cb211 */ /* 0x001fc800078210ff */
[----:B------:R-:W-:-:S05]  /*3190*/  @!P3 LEA.HI.X R13, R14, R13, R15, 0x2, P1 ;  /* 0x0000000d0e0db211 */ /* 0x000fca00008f140f */
[----:B------:R0:W5:Y:S01]  /*31a0*/  @!P3 LDG.E.128 R92, desc[UR36][R12.64] ;  /* 0x000000240c5cb981 */ /* 0x000162000c1e1d00 */
[----:B------:R-:W-:-:S06]  /*31b0*/  UISETP.NE.AND UP0, UPT, UR30, URZ, UPT ;  /* 0x0000003f1e00728c */ /* 0x000fcc000bf05270 */
[----:B------:R-:W-:-:S13]  /*31c0*/  PLOP3.LUT P1, PT, PT, PT, UP0, 0x80, 0x0 ;  /* 0x000000000000781c */ /* 0x000fda0003f2f008 */
[----:B0-----:R-:W-:Y:S05]  /*31d0*/  @P1 BRA `(.L_x_1009) ;  /* 0x0000000000641947 */ /* 0x001fea0003800000 */
[----:B------:R-:W-:Y:S01]  /*31e0*/  LOP3.LUT P4, RZ, R2, 0x8, RZ, 0xc0, !PT ;  /* 0x0000000802ff7812 */ /* 0x000fe2000788c0ff */
[----:B------:R-:W2:Y:S04]  /*31f0*/  LDL R225, [R1+0x60] ;  /* 0x0000600001e17983 */ /* 0x000ea80000100800 */
[----:B------:R-:W3:Y:S04]  /*3200*/  LDL R224, [R1+0x64] ;  /* 0x0000640001e07983 */ /* 0x000ee80000100800 */
[----:B------:R-:W4:Y:S04]  /*3210*/  LDL R219, [R1+0x68] ;  /* 0x0000680001db7983 */ /* 0x000f280000100800 */
[----:B------:R-:W0:Y:S01]  /*3220*/  @P4 LDC R14, c[0x0][0x288] ;  /* 0x0000a200ff0e4b82 */ /* 0x000e220000000800 */
[----:B------:R-:W4:Y:S07]  /*3230*/  LDL R217, [R1+0x6c] ;  /* 0x00006c0001d97983 */ /* 0x000f2e0000100800 */
[----:B------:R-:W1:Y:S01]  /*3240*/  @P4 LDC.64 R12, c[0x0][0x2e0] ;  /* 0x0000b800ff0c4b82 */ /* 0x000e620000000a00 */
[----:B0----5:R-:W-:-:S04]  /*3250*/  @P4 IMAD R14, R216, R14, R218 ;  /* 0x0000000ed80e4224 */ /* 0x021fc800078e02da */
[----:B------:R-:W-:-:S04]  /*3260*/  @P4 IMAD R14, R14, 0x70, RZ ;  /* 0x000000700e0e4824 */ /* 0x000fc800078e02ff */
[----:B-1----:R-:W-:-:S06]  /*3270*/  @P4 IMAD.WIDE R12, R14, 0x4, R12 ;  /* 0x000000040e0c4825 */ /* 0x002fcc00078e020c */
[----:B------:R-:W4:Y:S01]  /*3280*/  @P4 LDG.E.128 R12, desc[UR36][R12.64] ;  /* 0x000000240c0c4981 */ /* 0x000f22000c1e1d00 */
[----:B--2---:R-:W-:Y:S01]  /*3290*/  FADD.FTZ R92, R225, R92 ;  /* 0x0000005ce15c7221 */ /* 0x004fe20000010000 */
[----:B---3--:R-:W-:Y:S01]  /*32a0*/  FADD.FTZ R93, R224, R93 ;  /* 0x0000005de05d7221 */ /* 0x008fe20000010000 */
[----:B----4-:R-:W-:Y:S01]  /*32b0*/  FADD.FTZ R94, R219, R94 ;  /* 0x0000005edb5e7221 */ /* 0x010fe20000010000 */
[----:B------:R-:W-:Y:S01]  /*32c0*/  FADD.FTZ R95, R217, R95 ;  /* 0x0000005fd95f7221 */ /* 0x000fe20000010000 */
[----:B------:R-:W-:Y:S01]  /*32d0*/  @P4 FMUL.FTZ R92, R92, R12 ;  /* 0x0000000c5c5c4220 */ /* 0x000fe20000410000 */
[----:B------:R-:W-:Y:S01]  /*32e0*/  @P4 FMUL.FTZ R93, R93, R13 ;  /* 0x0000000d5d5d4220 */ /* 0x000fe20000410000 */
[----:B------:R-:W-:Y:S01]  /*32f0*/  @P4 FMUL.FTZ R94, R94, R14 ;  /* 0x0000000e5e5e4220 */ /* 0x000fe20000410000 */
[----:B------:R-:W0:Y:S01]  /*3300*/  @!P3 LDC.64 R12, c[0x0][0x248] ;  /* 0x00009200ff0cbb82 */ /* 0x000e220000000a00 */
[----:B------:R-:W-:Y:S01]  /*3310*/  @P4 FMUL.FTZ R95, R95, R15 ;  /* 0x0000000f5f5f4220 */ /* 0x000fe20000410000 */
[----:B------:R-:W-:-:S04]  /*3320*/  @!P3 IADD3 R14, P4, R4, R9, RZ ;  /* 0x00000009040eb210 */ /* 0x000fc80007f9e0ff */
[----:B------:R-:W-:Y:S02]  /*3330*/  @!P3 LEA.HI.X.SX32 R9, R9, R7, 0x1, P4 ;  /* 0x000000070909b211 */ /* 0x000fe400020f0eff */
[----:B0-----:R-:W-:-:S04]  /*3340*/  @!P3 LEA R12, P4, R14, R12, 0x2 ;  /* 0x0000000c0e0cb211 */ /* 0x001fc800078810ff */
[----:B------:R-:W-:-:S05]  /*3350*/  @!P3 LEA.HI.X R13, R14, R13, R9, 0x2, P4 ;  /* 0x0000000d0e0db211 */ /* 0x000fca00020f1409 */
[----:B------:R0:W-:Y:S04]  /*3360*/  @!P3 STG.E.128 desc[UR36][R12.64], R92 ;  /* 0x0000005c0c00b986 */ /* 0x0001e8000c101d24 */
.L_x_1009:
[----:B------:R-:W-:Y:S05]  /*3370*/  BSYNC B1 ;  /* 0x0000000000017941 */ /* 0x000fea0003800000 */
.L_x_1008:
[----:B------:R-:W2:Y:S01]  /*3380*/  LDC R217, c[0x0][0x288] ;  /* 0x0000a200ffd97b82 */ /* 0x000ea20000000800 */
[----:B0-----:R-:W-:Y:S01]  /*3390*/  MOV R12, 0x70 ;  /* 0x00000070000c7802 */ /* 0x001fe20000000f00 */
[----:B------:R-:W-:Y:S01]  /*33a0*/  BSSY B1, `(.L_x_1010) ;  /* 0x000003b000017945 */ /* 0x000fe20003800000 */
[----:B--2--5:R-:W-:-:S04]  /*33b0*/  IMAD R9, R216, R217, R218 ;  /* 0x000000d9d8097224 */ /* 0x024fc800078e02da */
[----:B------:R-:W-:Y:S02]  /*33c0*/  IMAD R9, R9, R12, 0x4 ;  /* 0x0000000409097424 */ /* 0x000fe400078e020c */
[----:B------:R-:W0:Y:S02]  /*33d0*/  LDC.64 R12, c[0x0][0x2e0] ;  /* 0x0000b800ff0c7b82 */ /* 0x000e240000000a00 */
[----:B0-----:R-:W-:Y:S01]  /*33e0*/  IMAD.WIDE R12, R9, 0x4, R12 ;  /* 0x00000004090c7825 */ /* 0x001fe200078e020c */
[----:B------:R-:W-:Y:S06]  /*33f0*/  @P2 BRA `(.L_x_1011) ;  /* 0x0000000000d42947 */ /* 0x000fec0003800000 */
[----:B------:R-:W-:Y:S01]  /*3400*/  IMAD.IADD R9, R8, 0x1, R0 ;  /* 0x0000000108097824 */ /* 0x000fe200078e0200 */
[----:B------:R-:W-:Y:S02]  /*3410*/  CS2R R222, SRZ ;  /* 0x0000000000de7805 */ /* 0x000fe4000001ff00 */
[----:B------:R-:W-:Y:S01]  /*3420*/  CS2R R220, SRZ ;  /* 0x0000000000dc7805 */ /* 0x000fe2000001ff00 */
[----:B------:R-:W-:Y:S01]  /*3430*/  ULDC UR30, c[0x0][0x29c] ;  /* 0x0000a700001e7ab9 */ /* 0x000fe20000000800 */
[----:B------:R-:W-:-:S04]  /*3440*/  SHF.L.U32 R9, R9, 0x2, RZ ;  /* 0x0000000209097819 */ /* 0x000fc800000006ff */
[----:B------:R-:W-:-:S13]  /*3450*/  ISETP.GE.AND P3, PT, R9, R6, PT ;  /* 0x000000060900720c */ /* 0x000fda0003f66270 */
[----:B------:R-:W2:Y:S01]  /*3460*/  @!P3 LDG.E R216, desc[UR36][R10.64] ;  /* 0x000000240ad8b981 */ /* 0x000ea2000c1e1900 */
[----:B------:R-:W0:Y:S01]  /*3470*/  @!P3 LDC.64 R14, c[0x0][0x248] ;  /* 0x00009200ff0ebb82 */ /* 0x000e220000000a00 */
[----:B--2---:R-:W-:Y:S02]  /*3480*/  @!P3 IMAD R216, R216, R217, RZ ;  /* 0x000000d9d8d8b224 */ /* 0x004fe400078e02ff */
[----:B------:R-:W-:Y:S02]  /*3490*/  @!P3 IMAD R217, R3, R0, RZ ;  /* 0x0000000003d9b224 */ /* 0x000fe400078e02ff */
[----:B------:R-:W-:-:S04]  /*34a0*/  @!P3 IMAD R216, R216, 0x70, RZ ;  /* 0x00000070d8d8b824 */ /* 0x000fc800078e02ff */
[----:B------:R-:W-:-:S05]  /*34b0*/  @!P3 IMAD R216, R216, R0, R9 ;  /* 0x00000000d8d8b224 */ /* 0x000fca00078e0209 */
[----:B------:R-:W-:Y:S02]  /*34c0*/  @!P3 SHF.R.S32.HI R218, RZ, 0x1f, R216 ;  /* 0x0000001fffdab819 */ /* 0x000fe400000114d8 */
[----:B------:R-:W-:-:S04]  /*34d0*/  @!P3 IADD3 R216, P1, R217, R216, RZ ;  /* 0x000000d8d9d8b210 */ /* 0x000fc80007f3e0ff */
[----:B------:R-:W-:Y:S02]  /*34e0*/  @!P3 LEA.HI.X.SX32 R217, R217, R218, 0x1, P1 ;  /* 0x000000dad9d9b211 */ /* 0x000fe400008f0eff */
        /* <DEDUP_REMOVED lines=10> */
[----:B------:R-:W4:Y:S04]  /*3590*/  @P5 LDG.E.128 R216, desc[UR36][R12.64] ;  /* 0x000000240cd85981 */ /* 0x000f28000c1e1d00 */
[----:B------:R-:W4:Y:S01]  /*35a0*/  LDL R227, [R1+0x5c] ;  /* 0x00005c0001e37983 */ /* 0x000f220000100800 */
[----:B--2--5:R-:W-:Y:S01]  /*35b0*/  FADD.FTZ R15, R224, R221 ;  /* 0x000000dde00f7221 */ /* 0x024fe20000010000 */
[----:B---3--:R-:W-:-:S04]  /*35c0*/  FADD.FTZ R14, R225, R220 ;  /* 0x000000dce10e7221 */ /* 0x008fc80000010000 */
[----:B------:R-:W-:Y:S01]  /*35d0*/  MOV R225, R15 ;  /* 0x0000000f00e17202 */ /* 0x000fe20000000f00 */
[----:B------:R-:W-:Y:S02]  /*35e0*/  IMAD.MOV.U32 R224, RZ, RZ, R14 ;  /* 0x000000ffffe07224 */ /* 0x000fe400078e000e */
[----:B----4-:R-:W-:Y:S01]  /*35f0*/  @P5 FMUL.FTZ R224, R14, R216 ;  /* 0x000000d80ee05220 */ /* 0x010fe20000410000 */
[----:B------:R-:W-:Y:S02]  /*3600*/  @P5 FMUL.FTZ R225, R15, R217 ;  /* 0x000000d90fe15220 */ /* 0x000fe40000410000 */
[----:B------:R-:W0:Y:S01]  /*3610*/  @!P3 LDC.64 R14, c[0x0][0x248] ;  /* 0x00009200ff0ebb82 */ /* 0x000e220000000a00 */
[----:B------:R-:W-:-:S04]  /*3620*/  FADD.FTZ R216, R226, R222 ;  /* 0x000000dee2d87221 */ /* 0x000fc80000010000 */
[----:B------:R-:W-:Y:S02]  /*3630*/  IMAD.MOV.U32 R226, RZ, RZ, R216 ;  /* 0x000000ffffe27224 */ /* 0x000fe400078e00d8 */
[----:B------:R-:W-:Y:S01]  /*3640*/  @P5 FMUL.FTZ R226, R216, R218 ;  /* 0x000000dad8e25220 */ /* 0x000fe20000410000 */
[----:B------:R-:W-:-:S04]  /*3650*/  @!P3 IADD3 R216, P4, R4, R9, RZ ;  /* 0x0000000904d8b210 */ /* 0x000fc80007f9e0ff */
[----:B------:R-:W-:Y:S02]  /*3660*/  @!P3 LEA.HI.X.SX32 R9, R9, R7, 0x1, P4 ;  /* 0x000000070909b211 */ /* 0x000fe400020f0eff */
[----:B0-----:R-:W-:-:S04]  /*3670*/  @!P3 LEA R14, P4, R216, R14, 0x2 ;  /* 0x0000000ed80eb211 */ /* 0x001fc800078810ff */
[----:B------:R-:W-:Y:S01]  /*3680*/  @!P3 LEA.HI.X R15, R216, R15, R9, 0x2, P4 ;  /* 0x0000000fd80fb211 */ /* 0x000fe200020f1409 */
[----:B------:R-:W-:-:S05]  /*3690*/  FADD.FTZ R9, R227, R223 ;  /* 0x000000dfe3097221 */ /* 0x000fca0000010000 */
[----:B------:R-:W-:Y:S01]  /*36a0*/  MOV R227, R9 ;  /* 0x0000000900e37202 */ /* 0x000fe20000000f00 */
[----:B------:R-:W-:-:S05]  /*36b0*/  @P5 FMUL.FTZ R227, R9, R219 ;  /* 0x000000db09e35220 */ /* 0x000fca0000410000 */
[----:B------:R0:W-:Y:S01]  /*36c0*/  @!P3 STG.E.128 desc[UR36][R14.64], R224 ;  /* 0x000000e00e00b986 */ /* 0x0001e2000c101d24 */
[----:B------:R-:W-:Y:S01]  /*36d0*/  IMAD.MOV.U32 R223, RZ, RZ, R227 ;  /* 0x000000ffffdf7224 */ /* 0x000fe200078e00e3 */
[----:B------:R-:W-:Y:S01]  /*36e0*/  @!P3 MOV R223, R227 ;  /* 0x000000e300dfb202 */ /* 0x000fe20000000f00 */
[----:B------:R-:W-:Y:S01]  /*36f0*/  IMAD.MOV.U32 R222, RZ, RZ, R226 ;  /* 0x000000ffffde7224 */ /* 0x000fe200078e00e2 */
[----:B------:R-:W-:Y:S01]  /*3700*/  @!P3 MOV R222, R226 ;  /* 0x000000e200deb202 */ /* 0x000fe20000000f00 */
[----:B------:R-:W-:Y:S01]  /*3710*/  IMAD.MOV.U32 R221, RZ, RZ, R225 ;  /* 0x000000ffffdd7224 */ /* 0x000fe200078e00e1 */
[----:B------:R-:W-:Y:S01]  /*3720*/  @!P3 MOV R221, R225 ;  /* 0x000000e100ddb202 */ /* 0x000fe20000000f00 */
[----:B------:R-:W-:Y:S01]  /*3730*/  IMAD.MOV.U32 R220, RZ, RZ, R224 ;  /* 0x000000ffffdc7224 */ /* 0x000fe200078e00e0 */
[----:B------:R-:W-:-:S07]  /*3740*/  @!P3 MOV R220, R224 ;  /* 0x000000e000dcb202 */ /* 0x000fce0000000f00 */
.L_x_1011:
[----:B------:R-:W-:Y:S05]  /*3750*/  BSYNC B1 ;  /* 0x0000000000017941 */ /* 0x000fea0003800000 */
.L_x_1010:
[----:B------:R-:W-:Y:S04]  /*3760*/  BSSY B1, `(.L_x_1012) ;  /* 0x000002c000017945 */ /* 0x000fe80003800000 */
[----:B------:R-:W-:Y:S05]  /*3770*/  @P2 BRA `(.L_x_1013) ;  /* 0x0000000000a82947 */ /* 0x000fea0003800000 */
[----:B------:R-:W-:Y:S01]  /*3780*/  IMAD R9, R0, 0x2, R8 ;  /* 0x0000000200097824 */ /* 0x000fe200078e0208 */
[----:B------:R-:W2:Y:S01]  /*3790*/  LDC R216, c[0x0][0x288] ;  /* 0x0000a200ffd87b82 */ /* 0x000ea20000000800 */
[----:B------:R-:W-:-:S03]  /*37a0*/  ULDC UR30, c[0x0][0x29c] ;  /* 0x0000a700001e7ab9 */ /* 0x000fc60000000800 */
[----:B------:R-:W-:-:S04]  /*37b0*/  SHF.L.U32 R9, R9, 0x2, RZ ;  /* 0x0000000209097819 */ /* 0x000fc800000006ff */
[----:B------:R-:W-:-:S13]  /*37c0*/  ISETP.GE.AND P3, PT, R9, R6, PT ;  /* 0x000000060900720c */ /* 0x000fda0003f66270 */
[----:B------:R-:W2:Y:S01]  /*37d0*/  @!P3 LDG.E R96, desc[UR36][R10.64] ;  /* 0x000000240a60b981 */ /* 0x000ea2000c1e1900 */
[----:B0-----:R-:W0:Y:S01]  /*37e0*/  @!P3 LDC.64 R14, c[0x0][0x248] ;  /* 0x00009200ff0ebb82 */ /* 0x001e220000000a00 */
[----:B------:R-:W-:Y:S02]  /*37f0*/  @!P3 IMAD R97, R3, R0, RZ ;  /* 0x000000000361b224 */ /* 0x000fe400078e02ff */
        /* <DEDUP_REMOVED lines=11> */
[----:B------:R-:W-:-:S06]  /*38b0*/  UISETP.NE.AND UP0, UPT, UR30, URZ, UPT ;  /* 0x0000003f1e00728c */ /* 0x000fcc000bf05270 */
[----:B------:R-:W-:-:S13]  /*38c0*/  PLOP3.LUT P1, PT, PT, PT, UP0, 0x80, 0x0 ;  /* 0x000000000000781c */ /* 0x000fda0003f2f008 */
[----:B--2---:R-:W-:Y:S05]  /*38d0*/  @P1 BRA `(.L_x_1013) ;  /* 0x0000000000501947 */ /* 0x004fea0003800000 */
[----:B------:R-:W-:Y:S01]  /*38e0*/  LOP3.LUT P5, RZ, R2, 0x8, RZ, 0xc0, !PT ;  /* 0x0000000802ff7812 */ /* 0x000fe200078ac0ff */
[----:B------:R-:W2:Y:S01]  /*38f0*/  LDL R227, [R1+0x40] ;  /* 0x0000400001e37983 */ /* 0x000ea20000100800 */
[----:B------:R-:W0:Y:S03]  /*3900*/  @!P3 LDC.64 R14, c[0x0][0x248] ;  /* 0x00009200ff0ebb82 */ /* 0x000e260000000a00 */
[----:B------:R-:W3:Y:S04]  /*3910*/  LDL R226, [R1+0x44] ;  /* 0x0000440001e27983 */ /* 0x000ee80000100800 */
[----:B------:R-:W4:Y:S04]  /*3920*/  LDL R225, [R1+0x48] ;  /* 0x0000480001e17983 */ /* 0x000f280000100800 */
[----:B------:R-:W4:Y:S04]  /*3930*/  @P5 LDG.E.128 R216, desc[UR36][R12.64+0x10] ;  /* 0x000010240cd85981 */ /* 0x000f28000c1e1d00 */
[----:B------:R-:W4:Y:S01]  /*3940*/  LDL R224, [R1+0x4c] ;  /* 0x00004c0001e07983 */ /* 0x000f220000100800 */
[----:B--2--5:R-:W-:Y:S01]  /*3950*/  FADD.FTZ R96, R227, R96 ;  /* 0x00000060e3607221 */ /* 0x024fe20000010000 */
[----:B---3--:R-:W-:-:S03]  /*3960*/  FADD.FTZ R97, R226, R97 ;  /* 0x00000061e2617221 */ /* 0x008fc60000010000 */
[----:B----4-:R-:W-:Y:S01]  /*3970*/  @P5 FMUL.FTZ R96, R96, R216 ;  /* 0x000000d860605220 */ /* 0x010fe20000410000 */
[----:B------:R-:W-:Y:S01]  /*3980*/  @!P3 IADD3 R216, P4, R4, R9, RZ ;  /* 0x0000000904d8b210 */ /* 0x000fe20007f9e0ff */
[----:B------:R-:W-:Y:S01]  /*3990*/  FADD.FTZ R98, R225, R98 ;  /* 0x00000062e1627221 */ /* 0x000fe20000010000 */
[----:B------:R-:W-:Y:S02]  /*39a0*/  FADD.FTZ R99, R224, R99 ;  /* 0x00000063e0637221 */ /* 0x000fe40000010000 */
[----:B------:R-:W-:Y:S02]  /*39b0*/  @!P3 LEA.HI.X.SX32 R9, R9, R7, 0x1, P4 ;  /* 0x000000070909b211 */ /* 0x000fe400020f0eff */
[----:B0-----:R-:W-:Y:S01]  /*39c0*/  @!P3 LEA R14, P4, R216, R14, 0x2 ;  /* 0x0000000ed80eb211 */ /* 0x001fe200078810ff */
[----:B------:R-:W-:Y:S01]  /*39d0*/  @P5 FMUL.FTZ R97, R97, R217 ;  /* 0x000000d961615220 */ /* 0x000fe20000410000 */
[----:B------:R-:W-:Y:S01]  /*39e0*/  @P5 FMUL.FTZ R98, R98, R218 ;  /* 0x000000da62625220 */ /* 0x000fe20000410000 */
[----:B------:R-:W-:Y:S01]  /*39f0*/  @P5 FMUL.FTZ R99, R99, R219 ;  /* 0x000000db63635220 */ /* 0x000fe20000410000 */
[----:B------:R-:W-:-:S05]  /*3a00*/  @!P3 LEA.HI.X R15, R216, R15, R9, 0x2, P4 ;  /* 0x0000000fd80fb211 */ /* 0x000fca00020f1409 */
[----:B------:R2:W-:Y:S04]  /*3a10*/  @!P3 STG.E.128 desc[UR36][R14.64], R96 ;  /* 0x000000600e00b986 */ /* 0x0005e8000c101d24 */
.L_x_1013:
[----:B------:R-:W-:Y:S05]  /*3a20*/  BSYNC B1 ;  /* 0x0000000000017941 */ /* 0x000fea0003800000 */
.L_x_1012:
[----:B------:R-:W-:Y:S04]  /*3a30*/  BSSY B1, `(.L_x_1014) ;  /* 0x000002c000017945 */ /* 0x000fe80003800000 */
[----:B------:R-:W-:Y:S05]  /*3a40*/  @P2 BRA `(.L_x_1015) ;  /* 0x0000000000a82947 */ /* 0x000fea0003800000 */
[----:B------:R-:W-:Y:S01]  /*3a50*/  IMAD R9, R0, 0x3, R8 ;  /* 0x0000000300097824 */ /* 0x000fe200078e0208 */
[----:B------:R-:W3:Y:S01]  /*3a60*/  LDC R216, c[0x0][0x288] ;  /* 0x0000a200ffd87b82 */ /* 0x000ee20000000800 */
[----:B------:R-:W-:Y:S02]  /*3a70*/  ULDC UR30, c[0x0][0x29c] ;  /* 0x0000a700001e7ab9 */ /* 0x000fe40000000800 */
[----:B------:R-:W-:-:S05]  /*3a80*/  IMAD.SHL.U32 R9, R9, 0x4, RZ ;  /* 0x0000000409097824 */ /* 0x000fca00078e00ff */
[----:B------:R-:W-:-:S13]  /*3a90*/  ISETP.GE.AND P3, PT, R9, R6, PT ;  /* 0x000000060900720c */ /* 0x000fda0003f66270 */
[----:B------:R-:W3:Y:S01]  /*3aa0*/  @!P3 LDG.E R100, desc[UR36][R10.64] ;  /* 0x000000240a64b981 */ /* 0x000ee2000c1e1900 */
[----:B0-2---:R-:W0:Y:S01]  /*3ab0*/  @!P3 LDC.64 R14, c[0x0][0x248] ;  /* 0x00009200ff0ebb82 */ /* 0x005e220000000a00 */
        /* <DEDUP_REMOVED lines=14> */
[----:B---3--:R-:W-:Y:S05]  /*3ba0*/  @P1 BRA `(.L_x_1015) ;  /* 0x0000000000501947 */ /* 0x008fea0003800000 */
        /* <DEDUP_REMOVED lines=20> */
.L_x_1015:
[----:B------:R-:W-:Y:S05]  /*3cf0*/  BSYNC B1 ;  /* 0x0000000000017941 */ /* 0x000fea0003800000 */
.L_x_1014:
[----:B------:R-:W-:Y:S04]  /*3d00*/  BSSY B1, `(.L_x_1016) ;  /* 0x000002c000017945 */ /* 0x000fe80003800000 */
[----:B------:R-:W-:Y:S05]  /*3d10*/  @P2 BRA `(.L_x_1017) ;  /* 0x0000000000a82947 */ /* 0x000fea0003800000 */
[----:B------:R-:W-:Y:S01]  /*3d20*/  LEA R9, R0, R8, 0x2 ;  /* 0x0000000800097211 */ /* 0x000fe200078e10ff */
[----:B------:R-:W4:Y:S01]  /*3d30*/  LDC R216, c[0x0][0x288] ;  /* 0x0000a200ffd87b82 */ /* 0x000f220000000800 */
[----:B------:R-:W-:-:S03]  /*3d40*/  ULDC UR30, c[0x0][0x29c] ;  /* 0x0000a700001e7ab9 */ /* 0x000fc60000000800 */
[----:B------:R-:W-:-:S05]  /*3d50*/  IMAD.SHL.U32 R9, R9, 0x4, RZ ;  /* 0x0000000409097824 */ /* 0x000fca00078e00ff */
[----:B------:R-:W-:-:S13]  /*3d60*/  ISETP.GE.AND P3, PT, R9, R6, PT ;  /* 0x000000060900720c */ /* 0x000fda0003f66270 */
[----:B------:R-:W4:Y:S01]  /*3d70*/  @!P3 LDG.E R104, desc[UR36][R10.64] ;  /* 0x000000240a68b981 */ /* 0x000f22000c1e1900 */
[----:B0-23--:R-:W0:Y:S01]  /*3d80*/  @!P3 LDC.64 R14, c[0x0][0x248] ;  /* 0x00009200ff0ebb82 */ /* 0x00de220000000a00 */
[----:B------:R-:W-:Y:S02]  /*3d90*/  @!P3 IMAD R105, R3, R0, RZ ;  /* 0x000000000369b224 */ /* 0x000fe400078e02ff */
        /* <DEDUP_REMOVED lines=13> */
[----:B----4-:R-:W-:Y:S05]  /*3e70*/  @P1 BRA `(.L_x_1017) ;  /* 0x0000000000501947 */ /* 0x010fea0003800000 */
        /* <DEDUP_REMOVED lines=20> */
.L_x_1017:
[----:B------:R-:W-:Y:S05]  /*3fc0*/  BSYNC B1 ;  /* 0x0000000000017941 */ /* 0x000fea0003800000 */
.L_x_1016:
[----:B------:R-:W-:Y:S04]  /*3fd0*/  BSSY B1, `(.L_x_1018) ;  /* 0x000002c000017945 */ /* 0x000fe80003800000 */
[----:B------:R-:W-:Y:S05]  /*3fe0*/  @P2 BRA `(.L_x_1019) ;  /* 0x0000000000a82947 */ /* 0x000fea0003800000 */
[----:B------:R-:W-:Y:S01]  /*3ff0*/  IMAD R9, R0, 0x5, R8 ;  /* 0x0000000500097824 */ /* 0x000fe200078e0208 */
[----:B------:R-:W1:Y:S01]  /*4000*/  LDC R216, c[0x0][0x288] ;  /* 0x0000a200ffd87b82 */ /* 0x000e620000000800 */
[----:B------:R-:W-:-:S03]  /*4010*/  ULDC UR30, c[0x0][0x29c] ;  /* 0x0000a700001e7ab9 */ /* 0x000fc60000000800 */
[----:B------:R-:W-:-:S04]  /*4020*/  SHF.L.U32 R9, R9, 0x2, RZ ;  /* 0x0000000209097819 */ /* 0x000fc800000006ff */
[----:B------:R-:W-:-:S13]  /*4030*/  ISETP.GE.AND P3, PT, R9, R6, PT ;  /* 0x000000060900720c */ /* 0x000fda0003f66270 */
[----:B------:R-:W1:Y:S01]  /*4040*/  @!P3 LDG.E R108, desc[UR36][R10.64] ;  /* 0x000000240a6cb981 */ /* 0x000e62000c1e1900 */
[----:B0-234-:R-:W0:Y:S01]  /*4050*/  @!P3 LDC.64 R14, c[0x0][0x248] ;  /* 0x00009200ff0ebb82 */ /* 0x01de220000000a00 */
[----:B------:R-:W-:Y:S02]  /*4060*/  @!P3 IMAD R109, R3, R0, RZ ;  /* 0x00000000036db224 */ /* 0x000fe400078e02ff */
[----:B-1----:R-:W-:-:S04]  /*4070*/  @!P3 IMAD R108, R108, R216, RZ ;  /* 0x000000d86c6cb224 */ /* 0x002fc800078e02ff */
        /* <DEDUP_REMOVED lines=12> */
[----:B0-----:R-:W-:Y:S05]  /*4140*/  @P1 BRA `(.L_x_1019) ;  /* 0x0000000000501947 */ /* 0x001fea0003800000 */
        /* <DEDUP_REMOVED lines=20> */
.L_x_1019:
[----:B------:R-:W-:Y:S05]  /*4290*/  BSYNC B1 ;  /* 0x0000000000017941 */ /* 0x000fea0003800000 */
.L_x_1018:
[----:B------:R-:W-:Y:S04]  /*42a0*/  BSSY B1, `(.L_x_1020) ;  /* 0x000002c000017945 */ /* 0x000fe80003800000 */
[----:B------:R-:W-:Y:S05]  /*42b0*/  @P2 BRA `(.L_x_1021) ;  /* 0x0000000000a82947 */ /* 0x000fea0003800000 */
[----:B------:R-:W-:Y:S01]  /*42c0*/  IMAD R9, R0, 0x6, R8 ;  /* 0x0000000600097824 */ /* 0x000fe200078e0208 */
[----:B------:R-:W1:Y:S01]  /*42d0*/  LDC R216, c[0x0][0x288] ;  /* 0x0000a200ffd87b82 */ /* 0x000e620000000800 */
[----:B------:R-:W-:Y:S02]  /*42e0*/  ULDC UR30, c[0x0][0x29c] ;  /* 0x0000a700001e7ab9 */ /* 0x000fe40000000800 */
[----:B------:R-:W-:-:S05]  /*42f0*/  IMAD.SHL.U32 R9, R9, 0x4, RZ ;  /* 0x0000000409097824 */ /* 0x000fca00078e00ff */
        /* <DEDUP_REMOVED lines=19> */
[----:B------:R-:W2:Y:S01]  /*4430*/  LDL R227, [R1] ;  /* 0x0000000001e37983 */ /* 0x000ea20000100800 */
        /* <DEDUP_REMOVED lines=18> */
.L_x_1021:
[----:B------:R-:W-:Y:S05]  /*4560*/  BSYNC B1 ;  /* 0x0000000000017941 */ /* 0x000fea0003800000 */
.L_x_1020:
        /* <DEDUP_REMOVED lines=25> */
[----:B------:R-:W0:-:S12]  /*4700*/  @!P3 LDC.64 R14, c[0x0][0x248] ;  /* 0x00009200ff0ebb82 */ /* 0x000e180000000a00 */
[----:B------:R-:W2:Y:S01]  /*4710*/  @P5 LDG.E.128 R216, desc[UR36][R12.64+0x60] ;  /* 0x000060240cd85981 */ /* 0x000ea2000c1e1d00 */
[----:B-----5:R-:W-:Y:S01]  /*4720*/  FADD.FTZ R116, R248, R116 ;  /* 0x00000074f8747221 */ /* 0x020fe20000010000 */
[----:B------:R-:W-:Y:S01]  /*4730*/  FADD.FTZ R117, R249, R117 ;  /* 0x00000075f9757221 */ /* 0x000fe20000010000 */
[----:B------:R-:W-:Y:S01]  /*4740*/  FADD.FTZ R118, R250, R118 ;  /* 0x00000076fa767221 */ /* 0x000fe20000010000 */
[----:B------:R-:W-:Y:S01]  /*4750*/  FADD.FTZ R119, R251, R119 ;  /* 0x00000077fb777221 */ /* 0x000fe20000010000 */
[----:B--2---:R-:W-:Y:S01]  /*4760*/  @P5 FMUL.FTZ R116, R116, R216 ;  /* 0x000000d874745220 */ /* 0x004fe20000410000 */
[----:B------:R-:W-:Y:S01]  /*4770*/  @!P3 IADD3 R216, P4, R4, R9, RZ ;  /* 0x0000000904d8b210 */ /* 0x000fe20007f9e0ff */
[----:B------:R-:W-:Y:S01]  /*4780*/  @P5 FMUL.FTZ R117, R117, R217 ;  /* 0x000000d975755220 */ /* 0x000fe20000410000 */
[----:B------:R-:W-:Y:S01]  /*4790*/  @P5 FMUL.FTZ R118, R118, R218 ;  /* 0x000000da76765220 */ /* 0x000fe20000410000 */
[----:B------:R-:W-:Y:S01]  /*47a0*/  @P5 FMUL.FTZ R119, R119, R219 ;  /* 0x000000db77775220 */ /* 0x000fe20000410000 */
[----:B------:R-:W-:-:S02]  /*47b0*/  @!P3 LEA.HI.X.SX32 R9, R9, R7, 0x1, P4 ;  /* 0x000000070909b211 */ /* 0x000fc400020f0eff */
[----:B0-----:R-:W-:-:S04]  /*47c0*/  @!P3 LEA R14, P4, R216, R14, 0x2 ;  /* 0x0000000ed80eb211 */ /* 0x001fc800078810ff */
[----:B------:R-:W-:-:S05]  /*47d0*/  @!P3 LEA.HI.X R15, R216, R15, R9, 0x2, P4 ;  /* 0x0000000fd80fb211 */ /* 0x000fca00020f1409 */
[----:B------:R0:W-:Y:S04]  /*47e0*/  @!P3 STG.E.128 desc[UR36][R14.64], R116 ;  /* 0x000000740e00b986 */ /* 0x0001e8000c101d24 */
.L_x_1023:
[----:B------:R-:W-:Y:S05]  /*47f0*/  BSYNC B1 ;  /* 0x0000000000017941 */ /* 0x000fea0003800000 */
.L_x_1022:
        /* <DEDUP_REMOVED lines=40> */
.L_x_1025:
[----:B------:R-:W-:Y:S05]  /*4a80*/  BSYNC B1 ;  /* 0x0000000000017941 */ /* 0x000fea0003800000 */
.L_x_1024:
        /* <DEDUP_REMOVED lines=40> */
.L_x_1027:
[----:B------:R-:W-:Y:S05]  /*4d10*/  BSYNC B1 ;  /* 0x0000000000017941 */ /* 0x000fea0003800000 */
.L_x_1026:
        /* <DEDUP_REMOVED lines=40> */
.L_x_1029:
[----:B------:R-:W-:Y:S05]  /*4fa0*/  BSYNC B1 ;  /* 0x0000000000017941 */ /* 0x000fea0003800000 */
.L_x_1028:
        /* <DEDUP_REMOVED lines=40> */
.L_x_1031:
[----:B------:R-:W-:Y:S05]  /*5230*/  BSYNC B1 ;  /* 0x0000000000017941 */ /* 0x000fea0003800000 */
.L_x_1030:
        /* <DEDUP_REMOVED lines=40> */
.L_x_1033:
[----:B------:R-:W-:Y:S05]  /*54c0*/  BSYNC B1 ;  /* 0x0000000000017941 */ /* 0x000fea0003800000 */
.L_x_1032:
        /* <DEDUP_REMOVED lines=40> */
.L_x_1035:
[----:B------:R-:W-:Y:S05]  /*5750*/  BSYNC B1 ;  /* 0x0000000000017941 */ /* 0x000fea0003800000 */
.L_x_1034:
        /* <DEDUP_REMOVED lines=40> */
.L_x_1037:
[----:B------:R-:W-:Y:S05]  /*59e0*/  BSYNC B1 ;  /* 0x0000000000017941 */ /* 0x000fea0003800000 */
.L_x_1036:
        /* <DEDUP_REMOVED lines=40> */
.L_x_1039:
[----:B------:R-:W-:Y:S05]  /*5c70*/  BSYNC B1 ;  /* 0x0000000000017941 */ /* 0x000fea0003800000 */
.L_x_1038:
[----:B------:R-:W-:Y:S04]  /*5c80*/  BSSY B1, `(.L_x_1040) ;  /* 0x0000028000017945 */ /* 0x000fe80003800000 */
[----:B------:R-:W-:Y:S05]  /*5c90*/  @P2 BRA `(.L_x_1041) ;  /* 0x0000000000982947 */ /* 0x000fea0003800000 */
[----:B------:R-:W-:Y:S01]  /*5ca0*/  LEA R9, R0, R8, 0x4 ;  /* 0x0000000800097211 */ /* 0x000fe200078e20ff */
[----:B------:R-:W1:Y:S01]  /*5cb0*/  LDC R216, c[0x0][0x288] ;  /* 0x0000a200ffd87b82 */ /* 0x000e620000000800 */
[----:B------:R-:W-:-:S03]  /*5cc0*/  ULDC UR30, c[0x0][0x29c] ;  /* 0x0000a700001e7ab9 */ /* 0x000fc60000000800 */
        /* <DEDUP_REMOVED lines=35> */
.L_x_1041:
[----:B------:R-:W-:Y:S05]  /*5f00*/  BSYNC B1 ;  /* 0x0000000000017941 */ /* 0x000fea0003800000 */
.L_x_1040:
        /* <DEDUP_REMOVED lines=40> */
.L_x_1043:
[----:B------:R-:W-:Y:S05]  /*6190*/  BSYNC B1 ;  /* 0x0000000000017941 */ /* 0x000fea0003800000 */
.L_x_1042:
        /* <DEDUP_REMOVED lines=40> */
.L_x_1045:
[----:B------:R-:W-:Y:S05]  /*6420*/  BSYNC B1 ;  /* 0x0000000000017941 */ /* 0x000fea0003800000 */
.L_x_1044:
        /* <DEDUP_REMOVED lines=40> */
.L_x_1047:
[----:B------:R-:W-:Y:S05]  /*66b0*/  BSYNC B1 ;  /* 0x0000000000017941 */ /* 0x000fea0003800000 */
.L_x_1046:
        /* <DEDUP_REMOVED lines=40> */
.L_x_1049:
[----:B------:R-:W-:Y:S05]  /*6940*/  BSYNC B1 ;  /* 0x0000000000017941 */ /* 0x000fea0003800000 */
.L_x_1048:
        /* <DEDUP_REMOVED lines=40> */
.L_x_1051:
[----:B------:R-:W-:Y:S05]  /*6bd0*/  BSYNC B1 ;  /* 0x0000000000017941 */ /* 0x000fea0003800000 */
.L_x_1050:
        /* <DEDUP_REMOVED lines=40> */
.L_x_1053:
[----:B------:R-:W-:Y:S05]  /*6e60*/  BSYNC B1 ;  /* 0x0000000000017941 */ /* 0x000fea0003800000 */
.L_x_1052:
        /* <DEDUP_REMOVED lines=40> */
.L_x_1055:
[----:B------:R-:W-:Y:S05]  /*70f0*/  BSYNC B1 ;  /* 0x0000000000017941 */ /* 0x000fea0003800000 */
.L_x_1054:
        /* <DEDUP_REMOVED lines=40> */
.L_x_1057:
[----:B------:R-:W-:Y:S05]  /*7380*/  BSYNC B1 ;  /* 0x0000000000017941 */ /* 0x000fea0003800000 */
.L_x_1056:
        /* <DEDUP_REMOVED lines=40> */
.L_x_1059:
[----:B------:R-:W-:Y:S05]  /*7610*/  BSYNC B1 ;  /* 0x0000000000017941 */ /* 0x000fea0003800000 */
.L_x_1058:
        /* <DEDUP_REMOVED lines=40> */
.L_x_1061:
[----:B------:R-:W-:Y:S05]  /*78a0*/  BSYNC B1 ;  /* 0x0000000000017941 */ /* 0x000fea0003800000 */
.L_x_1060:
        /* <DEDUP_REMOVED lines=40> */
.L_x_1063:
[----:B------:R-:W-:Y:S05]  /*7b30*/  BSYNC B1 ;  /* 0x0000000000017941 */ /* 0x000fea0003800000 */
.L_x_1062:
        /* <DEDUP_REMOVED lines=40> */
.L_x_1065:
[----:B------:R-:W-:Y:S05]  /*7dc0*/  BSYNC B1 ;  /* 0x0000000000017941 */ /* 0x000fea0003800000 */
.L_x_1064:
        /* <DEDUP_REMOVED lines=40> */
.L_x_1067:
[----:B------:R-:W-:Y:S05]  /*8050*/  BSYNC B1 ;  /* 0x0000000000017941 */ /* 0x000fea0003800000 */
.L_x_1066:
        /* <DEDUP_REMOVED lines=40> */
.L_x_1069:
[----:B------:R-:W-:Y:S05]  /*82e0*/  BSYNC B1 ;  /* 0x0000000000017941 */ /* 0x000fea0003800000 */
.L_x_1068:
[----:B------:R-:W-:Y:S04]  /*82f0*/  BSSY B1, `(.L_x_1070) ;  /* 0x0000028000017945 */ /* 0x000fe80003800000 */
[----:B------:R-:W-:Y:S05]  /*8300*/  @P2 BRA `(.L_x_1071) ;  /* 0x0000000000982947 */ /* 0x000fea0003800000 */
[----:B------:R-:W-:Y:S01]  /*8310*/  IMAD R8, R0, 0x1f, R8 ;  /* 0x0000001f00087824 */ /* 0x000fe200078e0208 */
[----:B------:R-:W0:Y:S01]  /*8320*/  LDC R9, c[0x0][0x288] ;  /* 0x0000a200ff097b82 */ /* 0x000e220000000800 */
[----:B------:R-:W-:Y:S02]  /*8330*/  CS2R R214, SRZ ;  /* 0x0000000000d67805 */ /* 0x000fe4000001ff00 */
[----:B------:R-:W-:Y:S01]  /*8340*/  CS2R R212, SRZ ;  /* 0x0000000000d47805 */ /* 0x000fe2000001ff00 */
[----:B------:R-:W-:Y:S01]  /*8350*/  ULDC UR30, c[0x0][0x29c] ;  /* 0x0000a700001e7ab9 */ /* 0x000fe20000000800 */
[----:B------:R-:W-:-:S04]  /*8360*/  SHF.L.U32 R216, R8, 0x2, RZ ;  /* 0x0000000208d87819 */ /* 0x000fc800000006ff */
[----:B------:R-:W-:-:S13]  /*8370*/  ISETP.GE.AND P3, PT, R216, R6, PT ;  /* 0x00000006d800720c */ /* 0x000fda0003f66270 */
[----:B------:R1:W0:Y:S02]  /*8380*/  @!P3 LDG.E R10, desc[UR36][R10.64] ;  /* 0x000000240a0ab981 */ /* 0x000224000c1e1900 */
[----:B-1----:R-:W-:Y:S02]  /*8390*/  @!P3 IMAD R11, R3, R0, RZ ;  /* 0x00000000030bb224 */ /* 0x002fe400078e02ff */
[----:B0-----:R-:W-:Y:S02]  /*83a0*/  @!P3 IMAD R10, R10, R9, RZ ;  /* 0x000000090a0ab224 */ /* 0x001fe400078e02ff */
[----:B------:R-:W0:Y:S02]  /*83b0*/  @!P3 LDC.64 R8, c[0x0][0x248] ;  /* 0x00009200ff08bb82 */ /* 0x000e240000000a00 */
[----:B------:R-:W-:-:S04]  /*83c0*/  @!P3 IMAD R10, R10, 0x70, RZ ;  /* 0x000000700a0ab824 */ /* 0x000fc800078e02ff */
[----:B------:R-:W-:-:S05]  /*83d0*/  @!P3 IMAD R10, R10, R0, R216 ;  /* 0x000000000a0ab224 */ /* 0x000fca00078e02d8 */
[----:B--234-:R-:W-:Y:S02]  /*83e0*/  @!P3 SHF.R.S32.HI R14, RZ, 0x1f, R10 ;  /* 0x0000001fff0eb819 */ /* 0x01cfe4000001140a */
        /* <DEDUP_REMOVED lines=16> */
[----:B------:R-:W-:Y:S01]  /*84f0*/  @P4 FMUL.FTZ R213, R213, R13 ;  /* 0x0000000dd5d54220 */ /* 0x000fe20000410000 */
[----:B------:R-:W-:Y:S01]  /*8500*/  @P4 FMUL.FTZ R214, R214, R14 ;  /* 0x0000000ed6d64220 */ /* 0x000fe20000410000 */
[----:B------:R-:W-:Y:S01]  /*8510*/  @P4 FMUL.FTZ R215, R215, R15 ;  /* 0x0000000fd7d74220 */ /* 0x000fe20000410000 */
[----:B------:R-:W-:-:S04]  /*8520*/  @!P3 IADD3 R10, P4, R4, R216, RZ ;  /* 0x000000d8040ab210 */ /* 0x000fc80007f9e0ff */
[----:B------:R-:W-:Y:S02]  /*8530*/  @!P3 LEA.HI.X.SX32 R11, R216, R7, 0x1, P4 ;  /* 0x00000007d80bb211 */ /* 0x000fe400020f0eff */
[----:B0-----:R-:W-:-:S04]  /*8540*/  @!P3 LEA R8, P4, R10, R8, 0x2 ;  /* 0x000000080a08b211 */ /* 0x001fc800078810ff */
[----:B------:R-:W-:-:S05]  /*8550*/  @!P3 LEA.HI.X R9, R10, R9, R11, 0x2, P4 ;  /* 0x000000090a09b211 */ /* 0x000fca00020f140b */
[----:B------:R0:W-:Y:S04]  /*8560*/  @!P3 STG.E.128 desc[UR36][R8.64], R212 ;  /* 0x000000d40800b986 */ /* 0x0001e8000c101d24 */
.L_x_1071:
[----:B------:R-:W-:Y:S05]  /*8570*/  BSYNC B1 ;  /* 0x0000000000017941 */ /* 0x000fea0003800000 */
.L_x_1070:
[----:B------:R-:W-:Y:S04]  /*8580*/  BSSY B1, `(.L_x_1072) ;  /* 0x0000111000017945 */ /* 0x000fe80003800000 */
[----:B------:R-:W-:Y:S05]  /*8590*/  @P2 BRA `(.L_x_1073) ;  /* 0x00000010003c2947 */ /* 0x000fea0003800000 */
[----:B0-----:R-:W2:Y:S01]  /*85a0*/  LDL R9, [R1+0x180] ;  /* 0x0001800001097983 */ /* 0x001ea20000100800 */
[----:B------:R-:W-:-:S03]  /*85b0*/  ULDC.64 UR30, c[0x0][0x2c8] ;  /* 0x0000b200001e7ab9 */ /* 0x000fc60000000a00 */
[----:B------:R-:W2:Y:S04]  /*85c0*/  LDL R219, [R1+0x190] ;  /* 0x0001900001db7983 */ /* 0x000ea80000100800 */
[----:B------:R-:W2:Y:S04]  /*85d0*/  LDL R10, [R1+0x184] ;  /* 0x00018400010a7983 */ /* 0x000ea80000100800 */
[----:B------:R-:W2:Y:S04]  /*85e0*/  LDL R217, [R1+0x170] ;  /* 0x0001700001d97983 */ /* 0x000ea80000100800 */
[----:B------:R-:W2:Y:S04]  /*85f0*/  LDL R218, [R1+0x194] ;  /* 0x0001940001da7983 */ /* 0x000ea80000100800 */
[----:B--234-:R-:W2:Y:S04]  /*8600*/  LDL R15, [R1+0x160] ;  /* 0x00016000010f7983 */ /* 0x01cea80000100800 */
[----:B------:R-:W3:Y:S04]  /*8610*/  LDL R216, [R1+0x174] ;  /* 0x0001740001d87983 */ /* 0x000ee80000100800 */
[----:B------:R-:W4:Y:S04]  /*8620*/  LDL R12, [R1+0x150] ;  /* 0x00015000010c7983 */ /* 0x000f280000100800 */
[----:B------:R-:W4:Y:S04]  /*8630*/  LDL R14, [R1+0x140] ;  /* 0x00014000010e7983 */ /* 0x000f280000100800 */
[----:B------:R-:W4:Y:S04]  /*8640*/  LDL R8, [R1+0x164] ;  /* 0x0001640001087983 */ /* 0x000f280000100800 */
[----:B------:R-:W4:Y:S04]  /*8650*/  LDL R11, [R1+0x154] ;  /* 0x00015400010b7983 */ /* 0x000f280000100800 */
[----:B------:R-:W4:Y:S04]  /*8660*/  LDL R13, [R1+0x144] ;  /* 0x00014400010d7983 */ /* 0x000f280000100800 */
[----:B------:R0:W-:Y:S04]  /*8670*/  STL [R1+0x1f4], R23 ;  /* 0x0001f41701007387 */ /* 0x0001e80000100800 */
[----:B------:R-:W-:Y:S04]  /*8680*/  STL [R1+0x1f0], R22 ;  /* 0x0001f01601007387 */ /* 0x000fe80000100800 */
[----:B------:R1:W-:Y:S04]  /*8690*/  STL [R1+0x1ec], R21 ;  /* 0x0001ec1501007387 */ /* 0x0003e80000100800 */
[----:B------:R-:W-:Y:S04]  /*86a0*/  STL [R1+0x1e8], R20 ;  /* 0x0001e81401007387 */ /* 0x000fe80000100800 */
[----:B------:R1:W-:Y:S04]  /*86b0*/  STL [R1+0x1e4], R19 ;  /* 0x0001e41301007387 */ /* 0x0003e80000100800 */
[----:B------:R-:W-:Y:S04]  /*86c0*/  STL [R1+0x1e0], R18 ;  /* 0x0001e01201007387 */ /* 0x000fe80000100800 */
[----:B------:R1:W-:Y:S04]  /*86d0*/  STL [R1+0x1dc], R17 ;  /* 0x0001dc1101007387 */ /* 0x0003e80000100800 */
[----:B------:R-:W-:Y:S04]  /*86e0*/  STL [R1+0x1d8], R16 ;  /* 0x0001d81001007387 */ /* 0x000fe80000100800 */
[----:B------:R1:W-:Y:S04]  /*86f0*/  STL [R1+0x1d4], R7 ;  /* 0x0001d40701007387 */ /* 0x0003e80000100800 */
[----:B------:R1:W-:Y:S04]  /*8700*/  STL [R1+0x1d0], R6 ;  /* 0x0001d00601007387 */ /* 0x0003e80000100800 */
[----:B------:R1:W-:Y:S04]  /*8710*/  STL [R1+0x1cc], R4 ;  /* 0x0001cc0401007387 */ /* 0x0003e80000100800 */
[----:B------:R1:W-:Y:S04]  /*8720*/  STL [R1+0x1c8], R3 ;  /* 0x0001c80301007387 */ /* 0x0003e80000100800 */
[----:B------:R1:W-:Y:S04]  /*8730*/  STL [R1+0x1c4], R2 ;  /* 0x0001c40201007387 */ /* 0x0003e80000100800 */
[----:B------:R1:W-:Y:S04]  /*8740*/  STL [R1+0x1c0], R0 ;  /* 0x0001c00001007387 */ /* 0x0003e80000100800 */
[----:B0-----:R-:W4:Y:S04]  /*8750*/  LDL R23, [R1+0x130] ;  /* 0x0001300001177983 */ /* 0x001f280000100800 */
[----:B-1----:R-:W4:Y:S04]  /*8760*/  LDL R21, [R1+0x120] ;  /* 0x0001200001157983 */ /* 0x002f280000100800 */
[----:B------:R-:W4:Y:S04]  /*8770*/  LDL R19, [R1+0x110] ;  /* 0x0001100001137983 */ /* 0x000f280000100800 */
        /* <DEDUP_REMOVED lines=14> */
[----:B------:R-:W4:Y:S01]  /*8860*/  LDL R0, [R1+0x1b4] ;  /* 0x0001b40001007983 */ /* 0x000f220000100800 */
[----:B-----5:R-:W-:-:S04]  /*8870*/  FMUL.FTZ R9, R9, R220 ;  /* 0x000000dc09097220 */ /* 0x020fc80000410000 */
[----:B------:R-:W-:Y:S02]  /*8880*/  FFMA.FTZ R9, R219, R92, R9 ;  /* 0x0000005cdb097223 */ /* 0x000fe40000010009 */
[----:B------:R-:W4:Y:S01]  /*8890*/  LDL R219, [R1+0xd4] ;  /* 0x0000d40001db7983 */ /* 0x000f220000100800 */
[----:B------:R-:W-:Y:S01]  /*88a0*/  FMUL.FTZ R10, R10, R221 ;  /* 0x000000dd0a0a7220 */ /* 0x000fe20000410000 */
[----:B------:R-:W-:Y:S02]  /*88b0*/  FFMA.FTZ R9, R217, R96, R9 ;  /* 0x00000060d9097223 */ /* 0x000fe40000010009 */
[----:B------:R-:W4:Y:S01]  /*88c0*/  LDL R217, [R1+0xc4] ;  /* 0x0000c40001d97983 */ /* 0x000f220000100800 */
[----:B------:R-:W-:-:S03]  /*88d0*/  FFMA.FTZ R10, R218, R93, R10 ;  /* 0x0000005dda0a7223 */ /* 0x000fc6000001000a */
[----:B------:R-:W4:Y:S01]  /*88e0*/  LDL R218, [R1+0xc0] ;  /* 0x0000c00001da7983 */ /* 0x000f220000100800 */
[----:B--2---:R-:W-:-:S03]  /*88f0*/  FFMA.FTZ R9, R15, R100, R9 ;  /* 0x000000640f097223 */ /* 0x004fc60000010009 */
[----:B------:R-:W2:Y:S01]  /*8900*/  LDL R15, [R1+0xb4] ;  /* 0x0000b400010f7983 */ /* 0x000ea20000100800 */
[----:B---3--:R-:W-:-:S03]  /*8910*/  FFMA.FTZ R10, R216, R97, R10 ;  /* 0x00000061d80a7223 */ /* 0x008fc6000001000a */
[----:B------:R-:W3:Y:S01]  /*8920*/  LDL R216, [R1+0xb0] ;  /* 0x0000b00001d87983 */ /* 0x000ee20000100800 */
[----:B----4-:R-:W-:-:S03]  /*8930*/  FFMA.FTZ R9, R12, R104, R9 ;  /* 0x000000680c097223 */ /* 0x010fc60000010009 */
[----:B------:R-:W4:Y:S01]  /*8940*/  LDL R12, [R1+0x90] ;  /* 0x00009000010c7983 */ /* 0x000f220000100800 */
[----:B------:R-:W-:-:S03]  /*8950*/  FFMA.FTZ R9, R14, R108, R9 ;  /* 0x0000006c0e097223 */ /* 0x000fc60000010009 */
[----:B------:R-:W2:Y:S01]  /*8960*/  LDL R14, [R1+0xa0] ;  /* 0x0000a000010e7983 */ /* 0x000ea20000100800 */
[----:B------:R-:W-:-:S03]  /*8970*/  FFMA.FTZ R10, R8, R101, R10 ;  /* 0x00000065080a7223 */ /* 0x000fc6000001000a */
[----:B------:R-:W4:Y:S01]  /*8980*/  LDL R8, [R1+0x80] ;  /* 0x0000800001087983 */ /* 0x000f220000100800 */
[----:B------:R-:W-:-:S03]  /*8990*/  FFMA.FTZ R10, R11, R105, R10 ;  /* 0x000000690b0a7223 */ /* 0x000fc6000001000a */
[----:B------:R-:W4:Y:S01]  /*89a0*/  LDL R11, [R1+0x94] ;  /* 0x00009400010b7983 */ /* 0x000f220000100800 */
[----:B------:R-:W-:-:S03]  /*89b0*/  FFMA.FTZ R10, R13, R109, R10 ;  /* 0x0000006d0d0a7223 */ /* 0x000fc6000001000a */
[----:B------:R-:W4:Y:S01]  /*89c0*/  LDL R13, [R1+0xa4] ;  /* 0x0000a400010d7983 */ /* 0x000f220000100800 */
[----:B------:R-:W-:-:S03]  /*89d0*/  FFMA.FTZ R9, R23, R112, R9 ;  /* 0x0000007017097223 */ /* 0x000fc60000010009 */
[----:B------:R0:W5:Y:S01]  /*89e0*/  LDL.LU R23, [R1+0x1f4] ;  /* 0x0001f40001177983 */ /* 0x0001620000300800 */
[----:B------:R-:W-:-:S04]  /*89f0*/  FFMA.FTZ R9, R21, R116, R9 ;  /* 0x0000007415097223 */ /* 0x000fc80000010009 */
[----:B------:R-:W-:-:S04]  /*8a00*/  FFMA.FTZ R9, R19, R120, R9 ;  /* 0x0000007813097223 */ /* 0x000fc80000010009 */
[----:B------:R-:W-:-:S04]  /*8a10*/  FFMA.FTZ R9, R17, R124, R9 ;  /* 0x0000007c11097223 */ /* 0x000fc80000010009 */
[----:B------:R-:W-:-:S04]  /*8a20*/  FFMA.FTZ R9, R7, R128, R9 ;  /* 0x0000008007097223 */ /* 0x000fc80000010009 */
[----:B------:R-:W-:-:S04]  /*8a30*/  FFMA.FTZ R9, R226, R132, R9 ;  /* 0x00000084e2097223 */ /* 0x000fc80000010009 */
[----:B------:R-:W-:Y:S01]  /*8a40*/  FFMA.FTZ R9, R224, R136, R9 ;  /* 0x00000088e0097223 */ /* 0x000fe20000010009 */
[----:B------:R-:W-:Y:S02]  /*8a50*/  FFMA.FTZ R10, R22, R113, R10 ;  /* 0x00000071160a7223 */ /* 0x000fe4000001000a */
[----:B------:R0:W5:Y:S02]  /*8a60*/  LDL.LU R22, [R1+0x1f0] ;  /* 0x0001f00001167983 */ /* 0x0001640000300800 */
[----:B------:R-:W-:Y:S02]  /*8a70*/  FFMA.FTZ R10, R20, R117, R10 ;  /* 0x00000075140a7223 */ /* 0x000fe4000001000a */
[----:B------:R0:W5:Y:S02]  /*8a80*/  LDL.LU R21, [R1+0x1ec] ;  /* 0x0001ec0001157983 */ /* 0x0001640000300800 */
[----:B------:R-:W-:Y:S02]  /*8a90*/  FFMA.FTZ R10, R18, R121, R10 ;  /* 0x00000079120a7223 */ /* 0x000fe4000001000a */
[----:B------:R0:W5:Y:S02]  /*8aa0*/  LDL.LU R20, [R1+0x1e8] ;  /* 0x0001e80001147983 */ /* 0x0001640000300800 */
[----:B------:R-:W-:-:S02]  /*8ab0*/  FFMA.FTZ R10, R16, R125, R10 ;  /* 0x0000007d100a7223 */ /* 0x000fc4000001000a */
[----:B------:R0:W5:Y:S04]  /*8ac0*/  LDL.LU R19, [R1+0x1e4] ;  /* 0x0001e40001137983 */ /* 0x0001680000300800 */
[----:B------:R0:W5:Y:S04]  /*8ad0*/  LDL.LU R18, [R1+0x1e0] ;  /* 0x0001e00001127983 */ /* 0x0001680000300800 */
[----:B------:R0:W5:Y:S04]  /*8ae0*/  LDL.LU R17, [R1+0x1dc] ;  /* 0x0001dc0001117983 */ /* 0x0001680000300800 */
[----:B------:R0:W5:Y:S04]  /*8af0*/  LDL.LU R16, [R1+0x1d8] ;  /* 0x0001d80001107983 */ /* 0x0001680000300800 */
[----:B------:R0:W5:Y:S01]  /*8b00*/  LDL.LU R7, [R1+0x1d4] ;  /* 0x0001d40001077983 */ /* 0x0001620000300800 */
[----:B------:R-:W-:Y:S01]  /*8b10*/  FFMA.FTZ R9, R218, R140, R9 ;  /* 0x0000008cda097223 */ /* 0x000fe20000010009 */
[----:B------:R-:W-:-:S02]  /*8b20*/  FFMA.FTZ R10, R227, R129, R10 ;  /* 0x00000081e30a7223 */ /* 0x000fc4000001000a */
[----:B------:R-:W4:Y:S04]  /*8b30*/  LDL R218, [R1+0x198] ;  /* 0x0001980001da7983 */ /* 0x000f280000100800 */
[----:B------:R-:W4:Y:S01]  /*8b40*/  LDL R226, [R1+0x148] ;  /* 0x0001480001e27983 */ /* 0x000f220000100800 */
[----:B---3--:R-:W-:Y:S01]  /*8b50*/  FFMA.FTZ R9, R216, R144, R9 ;  /* 0x00000090d8097223 */ /* 0x008fe20000010009 */
[----:B------:R-:W-:Y:S02]  /*8b60*/  FFMA.FTZ R10, R225, R133, R10 ;  /* 0x00000085e10a7223 */ /* 0x000fe4000001000a */
[----:B------:R-:W3:Y:S04]  /*8b70*/  LDL R227, [R1+0x158] ;  /* 0x0001580001e37983 */ /* 0x000ee80000100800 */
[----:B------:R-:W3:Y:S01]  /*8b80*/  LDL R224, [R1+0x18c] ;  /* 0x00018c0001e07983 */ /* 0x000ee20000100800 */
[----:B--2---:R-:W-:Y:S01]  /*8b90*/  FFMA.FTZ R9, R14, R148, R9 ;  /* 0x000000940e097223 */ /* 0x004fe20000010009 */
[----:B------:R-:W-:-:S02]  /*8ba0*/  FFMA.FTZ R10, R219, R137, R10 ;  /* 0x00000089db0a7223 */ /* 0x000fc4000001000a */
[----:B------:R-:W2:Y:S01]  /*8bb0*/  LDL R225, [R1+0x138] ;  /* 0x0001380001e17983 */ /* 0x000ea20000100800 */
[----:B----4-:R-:W-:Y:S01]  /*8bc0*/  FFMA.FTZ R9, R12, R152, R9 ;  /* 0x000000980c097223 */ /* 0x010fe20000010009 */
[----:B------:R-:W-:Y:S02]  /*8bd0*/  FFMA.FTZ R10, R217, R141, R10 ;  /* 0x0000008dd90a7223 */ /* 0x000fe4000001000a */
[----:B------:R-:W4:Y:S01]  /*8be0*/  LDL R219, [R1+0x128] ;  /* 0x0001280001db7983 */ /* 0x000f220000100800 */
[----:B------:R-:W-:-:S03]  /*8bf0*/  FFMA.FTZ R9, R8, R156, R9 ;  /* 0x0000009c08097223 */ /* 0x000fc60000010009 */
[----:B------:R-:W3:Y:S01]  /*8c00*/  LDL R8, [R1+0x188] ;  /* 0x0001880001087983 */ /* 0x000ee20000100800 */
[----:B------:R-:W-:Y:S01]  /*8c10*/  FFMA.FTZ R10, R15, R145, R10 ;  /* 0x000000910f0a7223 */ /* 0x000fe2000001000a */
[----:B------:R-:W-:Y:S02]  /*8c20*/  FFMA.FTZ R9, R4, R160, R9 ;  /* 0x000000a004097223 */ /* 0x000fe40000010009 */
[----:B------:R-:W2:Y:S01]  /*8c30*/  LDL R4, [R1+0x168] ;  /* 0x0001680001047983 */ /* 0x000ea20000100800 */
[----:B------:R-:W-:-:S03]  /*8c40*/  FFMA.FTZ R10, R13, R149, R10 ;  /* 0x000000950d0a7223 */ /* 0x000fc6000001000a */
[----:B------:R-:W4:Y:S01]  /*8c50*/  LDL R217, [R1+0x118] ;  /* 0x0001180001d97983 */ /* 0x000f220000100800 */
[----:B------:R-:W-:-:S03]  /*8c60*/  FFMA.FTZ R10, R11, R153, R10 ;  /* 0x000000990b0a7223 */ /* 0x000fc6000001000a */
[----:B------:R-:W4:Y:S01]  /*8c70*/  LDL R216, [R1+0x17c] ;  /* 0x00017c0001d87983 */ /* 0x000f220000100800 */
[----:B------:R-:W-:-:S03]  /*8c80*/  FFMA.FTZ R10, R6, R157, R10 ;  /* 0x0000009d060a7223 */ /* 0x000fc6000001000a */
[----:B------:R-:W2:Y:S04]  /*8c90*/  LDL R6, [R1+0x178] ;  /* 0x0001780001067983 */ /* 0x000ea80000100800 */
[----:B------:R-:W4:Y:S04]  /*8ca0*/  LDL R15, [R1+0x108] ;  /* 0x00010800010f7983 */ /* 0x000f280000100800 */
[----:B------:R-:W4:Y:S04]  /*8cb0*/  LDL R14, [R1+0x16c] ;  /* 0x00016c00010e7983 */ /* 0x000f280000100800 */
[----:B------:R-:W4:Y:S04]  /*8cc0*/  LDL R13, [R1+0xf8] ;  /* 0x0000f800010d7983 */ /* 0x000f280000100800 */
[----:B------:R-:W4:Y:S01]  /*8cd0*/  LDL R12, [R1+0x15c] ;  /* 0x00015c00010c7983 */ /* 0x000f220000100800 */
[----:B------:R-:W-:Y:S01]  /*8ce0*/  FFMA.FTZ R10, R3, R161, R10 ;  /* 0x000000a1030a7223 */ /* 0x000fe2000001000a */
[----:B------:R-:W-:-:S02]  /*8cf0*/  FFMA.FTZ R9, R2, R164, R9 ;  /* 0x000000a402097223 */ /* 0x000fc40000010009 */
[----:B------:R-:W4:Y:S01]  /*8d00*/  LDL R11, [R1+0xe8] ;  /* 0x0000e800010b7983 */ /* 0x000f220000100800 */
[----:B------:R-:W-:Y:S01]  /*8d10*/  FFMA.FTZ R10, R0, R165, R10 ;  /* 0x000000a5000a7223 */ /* 0x000fe2000001000a */
[----:B------:R-:W-:Y:S02]  /*8d20*/  FFMA.FTZ R9, R168, UR59, R9 ;  /* 0x0000003ba8097c23 */ /* 0x000fe40008010009 */
[----:B------:R-:W4:Y:S01]  /*8d30*/  LDL R2, [R1+0xd8] ;  /* 0x0000d80001027983 */ /* 0x000f220000100800 */
[----:B------:R-:W-:Y:S01]  /*8d40*/  FFMA.FTZ R10, R169, UR58, R10 ;  /* 0x0000003aa90a7c23 */ /* 0x000fe2000801000a */
[----:B------:R-:W-:Y:S02]  /*8d50*/  FFMA.FTZ R9, R172, UR10, R9 ;  /* 0x0000000aac097c23 */ /* 0x000fe40008010009 */
[----:B------:R-:W4:Y:S01]  /*8d60*/  LDL R3, [R1+0x14c] ;  /* 0x00014c0001037983 */ /* 0x000f220000100800 */
[----:B------:R-:W-:Y:S01]  /*8d70*/  FFMA.FTZ R10, R173, UR9, R10 ;  /* 0x00000009ad0a7c23 */ /* 0x000fe2000801000a */
[----:B---3--:R-:W-:-:S02]  /*8d80*/  FMUL.FTZ R8, R8, R222 ;  /* 0x000000de08087220 */ /* 0x008fc40000410000 */
[----:B------:R-:W3:Y:S02]  /*8d90*/  LDL R0, [R1+0x13c] ;  /* 0x00013c0001007983 */ /* 0x000ee40000100800 */
[----:B------:R-:W-:Y:S02]  /*8da0*/  FFMA.FTZ R8, R218, R94, R8 ;  /* 0x0000005eda087223 */ /* 0x000fe40000010008 */
[----:B------:R-:W3:Y:S01]  /*8db0*/  LDL R218, [R1+0x19c] ;  /* 0x00019c0001da7983 */ /* 0x000ee20000100800 */
[----:B------:R-:W-:Y:S01]  /*8dc0*/  FFMA.FTZ R9, R176, UR14, R9 ;  /* 0x0000000eb0097c23 */ /* 0x000fe20008010009 */
[----:B------:R-:W-:-:S03]  /*8dd0*/  FFMA.FTZ R10, R177, UR13, R10 ;  /* 0x0000000db10a7c23 */ /* 0x000fc6000801000a */
        /* <DEDUP_REMOVED lines=9> */
[----:B------:R-:W-:Y:S01]  /*8e70*/  FFMA.FTZ R10, R197, UR35, R10 ;  /* 0x00000023c50a7c23 */ /* 0x000fe2000801000a */
[----:B--2---:R-:W-:Y:S02]  /*8e80*/  FFMA.FTZ R8, R6, R98, R8 ;  /* 0x0000006206087223 */ /* 0x004fe40000010008 */
[----:B------:R-:W-:Y:S01]  /*8e90*/  FFMA.FTZ R9, R200, UR44, R9 ;  /* 0x0000002cc8097c23 */ /* 0x000fe20008010009 */
[----:B------:R-:W-:Y:S01]  /*8ea0*/  FFMA.FTZ R10, R201, UR43, R10 ;  /* 0x0000002bc90a7c23 */ /* 0x000fe2000801000a */
[----:B------:R-:W-:Y:S01]  /*8eb0*/  FFMA.FTZ R8, R4, R102, R8 ;  /* 0x0000006604087223 */ /* 0x000fe20000010008 */
[----:B------:R0:W5:Y:S01]  /*8ec0*/  LDL.LU R6, [R1+0x1d0] ;  /* 0x0001d00001067983 */ /* 0x0001620000300800 */
[----:B------:R-:W-:Y:S01]  /*8ed0*/  FFMA.FTZ R9, R204, UR48, R9 ;  /* 0x00000030cc097c23 */ /* 0x000fe20008010009 */
[----:B------:R-:W-:Y:S01]  /*8ee0*/  FFMA.FTZ R10, R205, UR47, R10 ;  /* 0x0000002fcd0a7c23 */ /* 0x000fe2000801000a */
[----:B------:R-:W-:Y:S01]  /*8ef0*/  FFMA.FTZ R8, R227, R106, R8 ;  /* 0x0000006ae3087223 */ /* 0x000fe20000010008 */
[----:B------:R0:W5:Y:S01]  /*8f00*/  LDL.LU R4, [R1+0x1cc] ;  /* 0x0001cc0001047983 */ /* 0x0001620000300800 */
[----:B------:R-:W-:Y:S01]  /*8f10*/  FFMA.FTZ R9, R208, UR52, R9 ;  /* 0x00000034d0097c23 */ /* 0x000fe20008010009 */
[----:B------:R-:W-:Y:S01]  /*8f20*/  FFMA.FTZ R10, R209, UR51, R10 ;  /* 0x00000033d10a7c23 */ /* 0x000fe2000801000a */
[----:B------:R-:W-:Y:S01]  /*8f30*/  FFMA.FTZ R8, R226, R110, R8 ;  /* 0x0000006ee2087223 */ /* 0x000fe20000010008 */
[----:B------:R-:W2:Y:S01]  /*8f40*/  LDL R227, [R1+0x10c] ;  /* 0x00010c0001e37983 */ /* 0x000ea20000100800 */
[----:B------:R-:W-:Y:S01]  /*8f50*/  FFMA.FTZ R9, R212, UR57, R9 ;  /* 0x00000039d4097c23 */ /* 0x000fe20008010009 */
[----:B------:R-:W-:-:S02]  /*8f60*/  FFMA.FTZ R10, R213, UR55, R10 ;  /* 0x00000037d50a7c23 */ /* 0x000fc4000801000a */
[----:B------:R-:W2:Y:S02]  /*8f70*/  LDL R226, [R1+0x98] ;  /* 0x0000980001e27983 */ /* 0x000ea40000100800 */
[----:B------:R-:W-:Y:S01]  /*8f80*/  FADD.FTZ R9, R9, R10 ;  /* 0x0000000a09097221 */ /* 0x000fe20000010000 */
[----:B------:R-:W-:Y:S01]  /*8f90*/  FFMA.FTZ R10, R225, R114, R8 ;  /* 0x00000072e10a7223 */ /* 0x000fe20000010008 */
[----:B------:R-:W-:Y:S01]  /*8fa0*/  FMUL.FTZ R8, R224, R223 ;  /* 0x000000dfe0087220 */ /* 0x000fe20000410000 */
[----:B------:R-:W2:Y:S02]  /*8fb0*/  LDL R225, [R1+0xfc] ;  /* 0x0000fc0001e17983 */ /* 0x000ea40000100800 */
[----:B----4-:R-:W-:Y:S02]  /*8fc0*/  FFMA.FTZ R10, R219, R118, R10 ;  /* 0x00000076db0a7223 */ /* 0x010fe4000001000a */
[----:B------:R-:W4:Y:S02]  /*8fd0*/  LDL R219, [R1+0xec] ;  /* 0x0000ec0001db7983 */ /* 0x000f240000100800 */
[----:B------:R-:W-:-:S02]  /*8fe0*/  FFMA.FTZ R10, R217, R122, R10 ;  /* 0x0000007ad90a7223 */ /* 0x000fc4000001000a */
[----:B------:R-:W4:Y:S02]  /*8ff0*/  LDL R217, [R1+0xdc] ;  /* 0x0000dc0001d97983 */ /* 0x000f240000100800 */
[----:B------:R-:W-:Y:S02]  /*9000*/  FFMA.FTZ R10, R15, R126, R10 ;  /* 0x0000007e0f0a7223 */ /* 0x000fe4000001000a */
[----:B------:R-:W4:Y:S02]  /*9010*/  LDL R15, [R1+0xbc] ;  /* 0x0000bc00010f7983 */ /* 0x000f240000100800 */
[----:B------:R-:W-:Y:S02]  /*9020*/  FFMA.FTZ R10, R13, R130, R10 ;  /* 0x000000820d0a7223 */ /* 0x000fe4000001000a */
[----:B------:R-:W2:Y:S04]  /*9030*/  LDL R13, [R1+0xc8] ;  /* 0x0000c800010d7983 */ /* 0x000ea80000100800 */
[----:B------:R-:W4:Y:S01]  /*9040*/  LDL R224, [R1+0x88] ;  /* 0x0000880001e07983 */ /* 0x000f220000100800 */
[----:B---3--:R-:W-:Y:S01]  /*9050*/  FFMA.FTZ R8, R218, R95, R8 ;  /* 0x0000005fda087223 */ /* 0x008fe20000010008 */
[----:B------:R-:W-:-:S02]  /*9060*/  FFMA.FTZ R10, R11, R134, R10 ;  /* 0x000000860b0a7223 */ /* 0x000fc4000001000a */
[----:B------:R-:W3:Y:S01]  /*9070*/  LDL R218, [R1+0x78] ;  /* 0x0000780001da7983 */ /* 0x000ee20000100800 */
[----:B------:R-:W-:Y:S01]  /*9080*/  FFMA.FTZ R8, R216, R99, R8 ;  /* 0x00000063d8087223 */ /* 0x000fe20000010008 */
[----:B------:R-:W-:Y:S02]  /*9090*/  FFMA.FTZ R10, R2, R138, R10 ;  /* 0x0000008a020a7223 */ /* 0x000fe4000001000a */
[----:B------:R-:W3:Y:S01]  /*90a0*/  LDL R216, [R1+0xcc] ;  /* 0x0000cc0001d87983 */ /* 0x000ee20000100800 */
[----:B------:R-:W-:-:S03]  /*90b0*/  FFMA.FTZ R8, R14, R103, R8 ;  /* 0x000000670e087223 */ /* 0x000fc60000010008 */
[----:B------:R-:W4:Y:S01]  /*90c0*/  LDL R2, [R1+0x11c] ;  /* 0x00011c0001027983 */ /* 0x000f220000100800 */
[----:B------:R-:W-:-:S03]  /*90d0*/  FFMA.FTZ R8, R12, R107, R8 ;  /* 0x0000006b0c087223 */ /* 0x000fc60000010008 */
[----:B------:R-:W3:Y:S01]  /*90e0*/  LDL R12, [R1+0x12c] ;  /* 0x00012c00010c7983 */ /* 0x000ee20000100800 */
[----:B------:R-:W-:-:S03]  /*90f0*/  FFMA.FTZ R8, R3, R111, R8 ;  /* 0x0000006f03087223 */ /* 0x000fc60000010008 */
[----:B------:R-:W4:Y:S01]  /*9100*/  LDL R3, [R1+0xb8] ;  /* 0x0000b80001037983 */ /* 0x000f220000100800 */
[----:B------:R-:W-:-:S03]  /*9110*/  FFMA.FTZ R8, R0, R115, R8 ;  /* 0x0000007300087223 */ /* 0x000fc60000010008 */
[----:B------:R-:W4:Y:S04]  /*9120*/  LDL R0, [R1+0xa8] ;  /* 0x0000a80001007983 */ /* 0x000f280000100800 */
[----:B------:R-:W4:Y:S04]  /*9130*/  LDL R14, [R1+0xac] ;  /* 0x0000ac00010e7983 */ /* 0x000f280000100800 */
[----:B------:R-:W4:Y:S01]  /*9140*/  LDL R11, [R1+0x7c] ;  /* 0x00007c00010b7983 */ /* 0x000f220000100800 */
[----:B--2---:R-:W-:-:S03]  /*9150*/  FFMA.FTZ R10, R13, R142, R10 ;  /* 0x0000008e0d0a7223 */ /* 0x004fc6000001000a */
[----:B------:R-:W2:Y:S01]  /*9160*/  LDL R13, [R1+0x9c] ;  /* 0x00009c00010d7983 */ /* 0x000ea20000100800 */
[----:B---3--:R-:W-:-:S03]  /*9170*/  FFMA.FTZ R8, R12, R119, R8 ;  /* 0x000000770c087223 */ /* 0x008fc60000010008 */
[----:B------:R-:W3:Y:S01]  /*9180*/  LDL R12, [R1+0x8c] ;  /* 0x00008c00010c7983 */ /* 0x000ee20000100800 */
[----:B----4-:R-:W-:-:S04]  /*9190*/  FFMA.FTZ R8, R2, R123, R8 ;  /* 0x0000007b02087223 */ /* 0x010fc80000010008 */
[----:B------:R-:W-:-:S04]  /*91a0*/  FFMA.FTZ R8, R227, R127, R8 ;  /* 0x0000007fe3087223 */ /* 0x000fc80000010008 */
[----:B------:R-:W-:-:S04]  /*91b0*/  FFMA.FTZ R8, R225, R131, R8 ;  /* 0x00000083e1087223 */ /* 0x000fc80000010008 */
[----:B------:R-:W-:-:S04]  /*91c0*/  FFMA.FTZ R8, R219, R135, R8 ;  /* 0x00000087db087223 */ /* 0x000fc80000010008 */
[----:B------:R-:W-:Y:S01]  /*91d0*/  FFMA.FTZ R8, R217, R139, R8 ;  /* 0x0000008bd9087223 */ /* 0x000fe20000010008 */
[----:B------:R-:W-:Y:S01]  /*91e0*/  FFMA.FTZ R10, R3, R146, R10 ;  /* 0x00000092030a7223 */ /* 0x000fe2000001000a */
[----:B------:R-:W-:Y:S01]  /*91f0*/  ISETP.NE.U32.AND P2, PT, RZ, UR30, PT ;  /* 0x0000001eff007c0c */ /* 0x000fe2000bf45070 */
[----:B------:R0:W5:Y:S01]  /*9200*/  LDL.LU R3, [R1+0x1c8] ;  /* 0x0001c80001037983 */ /* 0x0001620000300800 */
[----:B------:R-:W-:Y:S01]  /*9210*/  FFMA.FTZ R8, R216, R143, R8 ;  /* 0x0000008fd8087223 */ /* 0x000fe20000010008 */
[----:B------:R-:W-:Y:S01]  /*9220*/  FFMA.FTZ R10, R0, R150, R10 ;  /* 0x00000096000a7223 */ /* 0x000fe2000001000a */
[----:B------:R-:W-:Y:S01]  /*9230*/  ISETP.NE.AND.EX P2, PT, RZ, UR31, PT, P2 ;  /* 0x0000001fff007c0c */ /* 0x000fe2000bf45320 */
[----:B------:R0:W5:Y:S01]  /*9240*/  LDL.LU R2, [R1+0x1c4] ;  /* 0x0001c40001027983 */ /* 0x0001620000300800 */
[----:B------:R-:W-:Y:S01]  /*9250*/  FFMA.FTZ R8, R15, R147, R8 ;  /* 0x000000930f087223 */ /* 0x000fe20000010008 */
[----:B------:R-:W-:Y:S01]  /*9260*/  FFMA.FTZ R10, R226, R154, R10 ;  /* 0x0000009ae20a7223 */ /* 0x000fe2000001000a */
[----:B------:R-:W-:Y:S01]  /*9270*/  ULDC UR30, c[0x0][0x2a0] ;  /* 0x0000a800001e7ab9 */ /* 0x000fe20000000800 */
[----:B------:R0:W5:Y:S01]  /*9280*/  LDL.LU R0, [R1+0x1c0] ;  /* 0x0001c00001007983 */ /* 0x0001620000300800 */
[----:B------:R-:W-:Y:S01]  /*9290*/  FFMA.FTZ R8, R14, R151, R8 ;  /* 0x000000970e087223 */ /* 0x000fe20000010008 */
[----:B------:R-:W-:-:S02]  /*92a0*/  FFMA.FTZ R10, R224, R158, R10 ;  /* 0x0000009ee00a7223 */ /* 0x000fc4000001000a */
[----:B------:R-:W4:Y:S02]  /*92b0*/  LDL R15, [R1+0x1bc] ;  /* 0x0001bc00010f7983 */ /* 0x000f240000100800 */
[----:B------:R-:W-:Y:S02]  /*92c0*/  FFMA.FTZ R10, R218, R162, R10 ;  /* 0x000000a2da0a7223 */ /* 0x000fe4000001000a */
[----:B------:R-:W4:Y:S02]  /*92d0*/  LDL R14, [R1+0x1ac] ;  /* 0x0001ac00010e7983 */ /* 0x000f240000100800 */
[----:B------:R-:W-:Y:S01]  /*92e0*/  FFMA.FTZ R10, R166, UR61, R10 ;  /* 0x0000003da60a7c23 */ /* 0x000fe2000801000a */
[----:B--2---:R-:W-:-:S03]  /*92f0*/  FFMA.FTZ R8, R13, R155, R8 ;  /* 0x0000009b0d087223 */ /* 0x004fc60000010008 */
[----:B------:R-:W-:-:S04]  /*9300*/  FFMA.FTZ R10, R170, UR4, R10 ;  /* 0x00000004aa0a7c23 */ /* 0x000fc8000801000a */
[----:B------:R-:W-:-:S04]  /*9310*/  FFMA.FTZ R10, R174, UR8, R10 ;  /* 0x00000008ae0a7c23 */ /* 0x000fc8000801000a */
[----:B------:R-:W-:-:S04]  /*9320*/  FFMA.FTZ R10, R178, UR12, R10 ;  /* 0x0000000cb20a7c23 */ /* 0x000fc8000801000a */
[----:B------:R-:W-:-:S04]  /*9330*/  FFMA.FTZ R10, R182, UR16, R10 ;  /* 0x00000010b60a7c23 */ /* 0x000fc8000801000a */
[----:B------:R-:W-:Y:S01]  /*9340*/  FFMA.FTZ R10, R186, UR20, R10 ;  /* 0x00000014ba0a7c23 */ /* 0x000fe2000801000a */
[----:B------:R-:W1:Y:S03]  /*9350*/  S2R R13, SR_CTAID.X ;  /* 0x00000000000d7919 */ /* 0x000e660000002500 */
[----:B------:R-:W-:-:S04]  /*9360*/  FFMA.FTZ R10, R190, UR24, R10 ;  /* 0x00000018be0a7c23 */ /* 0x000fc8000801000a */
[----:B------:R-:W-:-:S04]  /*9370*/  FFMA.FTZ R10, R194, UR28, R10 ;  /* 0x0000001cc20a7c23 */ /* 0x000fc8000801000a */
[----:B------:R-:W-:-:S04]  /*9380*/  FFMA.FTZ R10, R198, UR34, R10 ;  /* 0x00000022c60a7c23 */ /* 0x000fc8000801000a */
[----:B------:R-:W-:-:S04]  /*9390*/  FFMA.FTZ R10, R202, UR42, R10 ;  /* 0x0000002aca0a7c23 */ /* 0x000fc8000801000a */
[----:B------:R-:W-:-:S04]  /*93a0*/  FFMA.FTZ R10, R206, UR46, R10 ;  /* 0x0000002ece0a7c23 */ /* 0x000fc8000801000a */
[----:B------:R-:W-:-:S04]  /*93b0*/  FFMA.FTZ R10, R210, UR50, R10 ;  /* 0x00000032d20a7c23 */ /* 0x000fc8000801000a */
[----:B------:R-:W-:-:S04]  /*93c0*/  FFMA.FTZ R10, R214, UR54, R10 ;  /* 0x00000036d60a7c23 */ /* 0x000fc8000801000a */
[----:B------:R-:W-:Y:S01]  /*93d0*/  FADD.FTZ R9, R10, R9 ;  /* 0x000000090a097221 */ /* 0x000fe20000010000 */
[----:B---3--:R-:W-:Y:S02]  /*93e0*/  FFMA.FTZ R8, R12, R159, R8 ;  /* 0x0000009f0c087223 */ /* 0x008fe40000010008 */
[----:B------:R-:W2:Y:S02]  /*93f0*/  LDL R12, [R1+0x1a8] ;  /* 0x0001a800010c7983 */ /* 0x000ea40000100800 */
[----:B------:R-:W-:Y:S02]  /*9400*/  FFMA.FTZ R8, R11, R163, R8 ;  /* 0x000000a30b087223 */ /* 0x000fe40000010008 */
[----:B------:R-:W1:Y:S02]  /*9410*/  @P2 LDC R11, c[0x0][0x2d0] ;  /* 0x0000b400ff0b2b82 */ /* 0x000e640000000800 */
[----:B------:R-:W-:-:S04]  /*9420*/  FFMA.FTZ R8, R167, UR60, R8 ;  /* 0x0000003ca7087c23 */ /* 0x000fc80008010008 */
        /* <DEDUP_REMOVED lines=13> */
[----:B-1----:R-:W-:-:S04]  /*9500*/  @P2 IMAD R8, R13, R11, UR39 ;  /* 0x000000270d082e24 */ /* 0x002fc8000f8e020b */
[----:B------:R-:W-:-:S04]  /*9510*/  @P2 VIADD R8, R8, 0xffffffff ;  /* 0xffffffff08082836 */ /* 0x000fc80000000000 */
[----:B------:R-:W-:Y:S02]  /*9520*/  @P2 IMAD R11, R8, R11, R5 ;  /* 0x0000000b080b2224 */ /* 0x000fe400078e0205 */
[----:B------:R-:W1:Y:S02]  /*9530*/  @P2 LDC.64 R8, c[0x0][0x2c8] ;  /* 0x0000b200ff082b82 */ /* 0x000e640000000a00 */
[----:B-1----:R-:W-:-:S06]  /*9540*/  @P2 IMAD.WIDE R8, R11, 0x4, R8 ;  /* 0x000000040b082825 */ /* 0x002fcc00078e0208 */
[----:B------:R-:W3:Y:S01]  /*9550*/  @P2 LDG.E R8, desc[UR36][R8.64] ;  /* 0x0000002408082981 */ /* 0x000ee2000c1e1900 */
[----:B------:R-:W-:Y:S01]  /*9560*/  FMUL.FTZ R10, R10, UR30 ;  /* 0x0000001e0a0a7c20 */ /* 0x000fe20008410000 */
[----:B------:R-:W-:-:S03]  /*9570*/  MOV R11, UR39 ;  /* 0x00000027000b7c02 */ /* 0x000fc60008000f00 */
[----:B---3--:R-:W-:Y:S02]  /*9580*/  @P2 FADD.FTZ R10, R10, R8 ;  /* 0x000000080a0a2221 */ /* 0x008fe40000010000 */
[----:B------:R-:W1:Y:S02]  /*9590*/  LDC.64 R8, c[0x0][0x2d8] ;  /* 0x0000b600ff087b82 */ /* 0x000e640000000a00 */
[----:B-1----:R-:W-:-:S04]  /*95a0*/  ISETP.NE.U32.AND P2, PT, R8, RZ, PT ;  /* 0x000000ff0800720c */ /* 0x002fc80003f45070 */
[----:B------:R-:W-:-:S13]  /*95b0*/  ISETP.NE.AND.EX P2, PT, R9, RZ, PT, P2 ;  /* 0x000000ff0900720c */ /* 0x000fda0003f45320 */
[C---:B----4-:R-:W-:Y:S02]  /*95c0*/  @P2 ISETP.GE.AND P3, PT, R5.reuse, R15, PT ;  /* 0x0000000f0500220c */ /* 0x050fe40003f66270 */
[----:B------:R-:W-:Y:S02]  /*95d0*/  @P2 IADD3 R11, R5, 0x1, -R11 ;  /* 0x00000001050b2810 */ /* 0x000fe40007ffe80b */
[----:B------:R-:W-:-:S05]  /*95e0*/  @P2 SEL R8, R14, RZ, !P3 ;  /* 0x000000ff0e082207 */ /* 0x000fca0005800000 */
[----:B------:R-:W-:Y:S02]  /*95f0*/  @P2 IMAD.IADD R11, R8, 0x1, R11 ;  /* 0x00000001080b2824 */ /* 0x000fe400078e020b */
[----:B------:R-:W1:Y:S02]  /*9600*/  @P2 LDC.64 R8, c[0x0][0x2d8] ;  /* 0x0000b600ff082b82 */ /* 0x000e640000000a00 */
[----:B-1----:R-:W-:-:S06]  /*9610*/  @P2 IMAD.WIDE R8, R13, 0x4, R8 ;  /* 0x000000040d082825 */ /* 0x002fcc00078e0208 */
[----:B------:R-:W3:Y:S01]  /*9620*/  @P2 LDG.E R8, desc[UR36][R8.64] ;  /* 0x0000002408082981 */ /* 0x000ee2000c1e1900 */
[----:B------:R-:W-:-:S05]  /*9630*/  @P2 I2FP.F32.S32 R11, R11 ;  /* 0x0000000b000b2245 */ /* 0x000fca0000201400 */
[----:B---3--:R-:W-:Y:S01]  /*9640*/  @P2 FFMA.FTZ R10, R11, R8, R10 ;  /* 0x000000080b0a2223 */ /* 0x008fe2000001000a */
[----:B------:R-:W-:-:S05]  /*9650*/  IADD3 R8, R5, -UR6, RZ ;  /* 0x8000000605087c10 */ /* 0x000fca000fffe0ff */
[----:B--2---:R-:W-:-:S05]  /*9660*/  IMAD R8, R8, 0x4, R12 ;  /* 0x0000000408087824 */ /* 0x004fca00078e020c */
[----:B------:R0:W-:Y:S01]  /*9670*/  STS [R8], R10 ;  /* 0x0000000a08007388 */ /* 0x0001e20000000800 */
[----:B------:R-:W-:-:S07]  /*9680*/  @!P0 FMNMX.FTZ R252, R252, R10, !PT ;  /* 0x0000000afcfc8209 */ /* 0x000fce0007810000 */
.L_x_1073:
[----:B------:R-:W-:Y:S05]  /*9690*/  BSYNC B1 ;  /* 0x0000000000017941 */ /* 0x000fea0003800000 */
.L_x_1072:
[----:B------:R-:W-:-:S04]  /*96a0*/  IADD3 R5, R5, 0x100, RZ ;  /* 0x0000010005057810 */ /* 0x000fc80007ffe0ff */
[----:B------:R-:W-:-:S13]  /*96b0*/  ISETP.GE.AND P0, PT, R5, UR56, PT ;  /* 0x0000003805007c0c */ /* 0x000fda000bf06270 */
[----:B------:R-:W-:Y:S05]  /*96c0*/  @!P0 BRA `(.L_x_1074) ;  /* 0xffffff9400cc8947 */ /* 0x000fea000383ffff */
.L_x_1007:
[----:B------:R-:W-:Y:S05]  /*96d0*/  BSYNC B0 ;  /* 0x0000000000007941 */ /* 0x000fea0003800000 */
.L_x_1006:
[----:B------:R-:W2:Y:S01]  /*96e0*/  SHFL.BFLY PT, R5, R252, 0x10, 0x1f ;  /* 0x0e001f00fc057f89 */ /* 0x000ea200000e0000 */
[----:B------:R-:W-:Y:S01]  /*96f0*/  BSSY B0, `(.L_x_1075) ;  /* 0x000009f000007945 */ /* 0x000fe20003800000 */
[----:B0-----:R-:W-:Y:S01]  /*9700*/  HFMA2.MMA R10, -RZ, RZ, 0, 0 ;  /* 0x00000000ff0a7435 */ /* 0x001fe200000001ff */
[----:B------:R-:W0:Y:S01]  /*9710*/  S2R R12, SR_TID.X ;  /* 0x00000000000c7919 */ /* 0x000e220000002100 */
[----:B--2---:R-:W-:-:S05]  /*9720*/  FMNMX.FTZ R5, R5, R252, !PT ;  /* 0x000000fc05057209 */ /* 0x004fca0007810000 */
[----:B-----5:R-:W2:Y:S01]  /*9730*/  SHFL.BFLY PT, R4, R5, 0x8, 0x1f ;  /* 0x0d001f0005047f89 */ /* 0x020ea200000e0000 */
[----:B0-----:R-:W-:-:S04]  /*9740*/  SHF.R.S32.HI R9, RZ, 0x1f, R12 ;  /* 0x0000001fff097819 */ /* 0x001fc8000001140c */
[----:B------:R-:W-:-:S04]  /*9750*/  LEA.HI R9, R9, R12, RZ, 0x5 ;  /* 0x0000000c09097211 */ /* 0x000fc800078f28ff */
[----:B------:R-:W-:-:S05]  /*9760*/  LOP3.LUT R13, R9, 0xffffffe0, RZ, 0xc0, !PT ;  /* 0xffffffe0090d7812 */ /* 0x000fca00078ec0ff */
[----:B------:R-:W-:Y:S01]  /*9770*/  IMAD.IADD R13, R12, 0x1, -R13 ;  /* 0x000000010c0d7824 */ /* 0x000fe200078e0a0d */
[----:B--2---:R-:W-:-:S04]  /*9780*/  FMNMX.FTZ R4, R5, R4, !PT ;  /* 0x0000000405047209 */ /* 0x004fc80007810000 */
[C---:B------:R-:W-:Y:S02]  /*9790*/  ISETP.NE.AND P0, PT, R13.reuse, RZ, PT ;  /* 0x000000ff0d00720c */ /* 0x040fe40003f05270 */
[----:B------:R-:W-:Y:S01]  /*97a0*/  ISETP.GT.AND P2, PT, R13, 0x7, PT ;  /* 0x000000070d00780c */ /* 0x000fe20003f44270 */
[----:B------:R-:W0:Y:S10]  /*97b0*/  SHFL.BFLY PT, R7, R4, 0x4, 0x1f ;  /* 0x0c801f0004077f89 */ /* 0x000e3400000e0000 */
[----:B------:R-:W2:Y:S02]  /*97c0*/  @!P0 S2R R11, SR_CgaCtaId ;  /* 0x00000000000b8919 */ /* 0x000ea40000008800 */
[----:B------:R-:W-:Y:S01]  /*97d0*/  @!P2 MOV R8, 0x400 ;  /* 0x000004000008a802 */ /* 0x000fe20000000f00 */
[----:B---34-:R-:W3:Y:S01]  /*97e0*/  @!P2 S2R R15, SR_CgaCtaId ;  /* 0x00000000000fa919 */ /* 0x018ee20000008800 */
[----:B0-----:R-:W-:-:S02]  /*97f0*/  FMNMX.FTZ R7, R4, R7, !PT ;  /* 0x0000000704077209 */ /* 0x001fc40007810000 */
[----:B------:R-:W-:-:S03]  /*9800*/  @!P0 MOV R4, 0x400 ;  /* 0x0000040000048802 */ /* 0x000fc60000000f00 */
[----:B------:R-:W0:Y:S01]  /*9810*/  SHFL.BFLY PT, R6, R7, 0x2, 0x1f ;  /* 0x0c401f0007067f89 */ /* 0x000e2200000e0000 */
[----:B--2---:R-:W-:Y:S02]  /*9820*/  @!P0 LEA R11, R11, R4, 0x18 ;  /* 0x000000040b0b8211 */ /* 0x004fe400078ec0ff */
[----:B------:R-:W-:Y:S02]  /*9830*/  @!P0 SHF.R.S32.HI R4, RZ, 0x5, R9 ;  /* 0x00000005ff048819 */ /* 0x000fe40000011409 */
[----:B---3--:R-:W-:Y:S02]  /*9840*/  @!P2 LEA R8, R15, R8, 0x18 ;  /* 0x000000080f08a211 */ /* 0x008fe400078ec0ff */
[----:B------:R-:W-:Y:S02]  /*9850*/  @!P0 LEA R4, R4, R11, 0x2 ;  /* 0x0000000b04048211 */ /* 0x000fe400078e10ff */
[----:B0-----:R-:W-:Y:S02]  /*9860*/  FMNMX.FTZ R6, R7, R6, !PT ;  /* 0x0000000607067209 */ /* 0x001fe40007810000 */
[----:B------:R-:W-:-:S03]  /*9870*/  @!P2 LEA R7, R13, R8, 0x2 ;  /* 0x000000080d07a211 */ /* 0x000fc600078e10ff */
[----:B------:R-:W0:Y:S02]  /*9880*/  SHFL.BFLY PT, R5, R6, 0x1, 0x1f ;  /* 0x0c201f0006057f89 */ /* 0x000e2400000e0000 */
[----:B0-----:R-:W-:Y:S01]  /*9890*/  FMNMX.FTZ R15, R6, R5, !PT ;  /* 0x00000005060f7209 */ /* 0x001fe20007810000 */
[----:B------:R-:W-:-:S04]  /*98a0*/  IMAD.MOV.U32 R5, RZ, RZ, -0x800001 ;  /* 0xff7fffffff057424 */ /* 0x000fc800078e00ff */
[----:B------:R-:W-:Y:S01]  /*98b0*/  @!P0 STS [R4], R15 ;  /* 0x0000000f04008388 */ /* 0x000fe20000000800 */
[----:B------:R-:W-:Y:S06]  /*98c0*/  BAR.SYNC.DEFER_BLOCKING 0x0 ;  /* 0x0000000000007b1d */ /* 0x000fec0000010000 */
[----:B------:R0:W2:Y:S02]  /*98d0*/  @!P2 LDS R5, [R7] ;  /* 0x000000000705a984 */ /* 0x0000a40000000800 */
[----:B0-----:R-:W-:-:S05]  /*98e0*/  VIADD R7, R12, UR6 ;  /* 0x000000060c077c36 */ /* 0x001fca0008000000 */
[----:B------:R-:W-:Y:S01]  /*98f0*/  ISETP.GE.AND P2, PT, R7, UR39, PT ;  /* 0x0000002707007c0c */ /* 0x000fe2000bf46270 */
[----:B--2---:R-:W0:Y:S02]  /*9900*/  SHFL.BFLY PT, R6, R5, 0x4, 0x1f ;  /* 0x0c801f0005067f89 */ /* 0x004e2400000e0000 */
[----:B0-----:R-:W-:-:S05]  /*9910*/  FMNMX.FTZ R6, R6, R5, !PT ;  /* 0x0000000506067209 */ /* 0x001fca0007810000 */
[----:B------:R-:W0:Y:S02]  /*9920*/  SHFL.BFLY PT, R11, R6, 0x2, 0x1f ;  /* 0x0c401f00060b7f89 */ /* 0x000e2400000e0000 */
[----:B0-----:R-:W-:-:S05]  /*9930*/  FMNMX.FTZ R11, R6, R11, !PT ;  /* 0x0000000b060b7209 */ /* 0x001fca0007810000 */
[----:B------:R-:W0:Y:S02]  /*9940*/  SHFL.BFLY PT, R8, R11, 0x1, 0x1f ;  /* 0x0c201f000b087f89 */ /* 0x000e2400000e0000 */
[----:B0-----:R-:W-:-:S05]  /*9950*/  FMNMX.FTZ R8, R11, R8, !PT ;  /* 0x000000080b087209 */ /* 0x001fca0007810000 */
[----:B------:R0:W2:Y:S01]  /*9960*/  SHFL.IDX PT, R17, R8, RZ, 0x1f ;  /* 0x00001fff08117589 */ /* 0x0000a200000e0000 */
[----:B------:R-:W-:Y:S05]  /*9970*/  @P2 BRA `(.L_x_1076) ;  /* 0x0000000400d82947 */ /* 0x000fea0003800000 */
[----:B------:R-:W-:Y:S01]  /*9980*/  LOP3.LUT R5, RZ, UR6, RZ, 0x33, !PT ;  /* 0x00000006ff057c12 */ /* 0x000fe2000f8e33ff */
[----:B------:R-:W-:Y:S01]  /*9990*/  BSSY B1, `(.L_x_1077) ;  /* 0x0000028000017945 */ /* 0x000fe20003800000 */
[----:B------:R-:W-:Y:S02]  /*99a0*/  IMAD.MOV.U32 R10, RZ, RZ, RZ ;  /* 0x000000ffff0a7224 */ /* 0x000fe400078e00ff */
[----:B------:R-:W-:-:S04]  /*99b0*/  IADD3 R6, -R12, UR39, R5 ;  /* 0x000000270c067c10 */ /* 0x000fc8000fffe105 */
[----:B------:R-:W-:-:S04]  /*99c0*/  LEA.HI R4, R6, 0x1, RZ, 0x18 ;  /* 0x0000000106047811 */ /* 0x000fc800078fc0ff */
[----:B------:R-:W-:-:S13]  /*99d0*/  LOP3.LUT P0, R4, R4, 0x3, RZ, 0xc0, !PT ;  /* 0x0000000304047812 */ /* 0x000fda000780c0ff */
[----:B------:R-:W-:Y:S05]  /*99e0*/  @!P0 BRA `(.L_x_1078) ;  /* 0x0000000000888947 */ /* 0x000fea0003800000 */
[----:B------:R-:W3:Y:S01]  /*99f0*/  LDL R216, [R1+0x1a8] ;  /* 0x0001a80001d87983 */ /* 0x000ee20000100800 */
[----:B------:R-:W-:Y:S01]  /*9a00*/  ULDC.64 UR4, c[0x0][0x2b0] ;  /* 0x0000ac0000047ab9 */ /* 0x000fe20000000a00 */
[----:B------:R-:W-:Y:S01]  /*9a10*/  SHF.R.S32.HI R5, RZ, 0x1f, R7 ;  /* 0x0000001fff057819 */ /* 0x000fe20000011407 */
[----:B------:R-:W-:Y:S01]  /*9a20*/  HFMA2.MMA R10, -RZ, RZ, 0, 0 ;  /* 0x00000000ff0a7435 */ /* 0x000fe200000001ff */
[----:B------:R-:W4:Y:S01]  /*9a30*/  S2R R14, SR_CTAID.Y ;  /* 0x00000000000e7919 */ /* 0x000f220000002600 */
[----:B------:R-:W-:-:S04]  /*9a40*/  ISETP.NE.U32.AND P0, PT, RZ, UR4, PT ;  /* 0x00000004ff007c0c */ /* 0x000fc8000bf05070 */
[----:B------:R-:W-:Y:S01]  /*9a50*/  ISETP.NE.AND.EX P0, PT, RZ, UR5, PT, P0 ;  /* 0x00000005ff007c0c */ /* 0x000fe2000bf05300 */
[----:B----4-:R-:W-:-:S05]  /*9a60*/  IMAD R0, R14, R0, RZ ;  /* 0x000000000e007224 */ /* 0x010fca00078e02ff */
[----:B0-----:R-:W-:Y:S02]  /*9a70*/  SHF.R.S32.HI R8, RZ, 0x1f, R0 ;  /* 0x0000001fff087819 */ /* 0x001fe40000011400 */
[----:B------:R-:W-:Y:S02]  /*9a80*/  IADD3 R14, P3, P4, R0, UR4, R7 ;  /* 0x00000004000e7c10 */ /* 0x000fe4000fc7e007 */
[----:B------:R-:W-:Y:S02]  /*9a90*/  MOV R0, R4 ;  /* 0x0000000400007202 */ /* 0x000fe40000000f00 */
[----:B------:R-:W-:Y:S01]  /*9aa0*/  IADD3.X R5, R8, UR5, R5, P3, P4 ;  /* 0x0000000508057c10 */ /* 0x000fe20009fe8405 */
[----:B---3--:R-:W-:-:S08]  /*9ab0*/  IMAD R8, R12, 0x4, R216 ;  /* 0x000000040c087824 */ /* 0x008fd000078e02d8 */
.L_x_1082:
[----:B------:R-:W-:Y:S04]  /*9ac0*/  BSSY B2, `(.L_x_1079) ;  /* 0x000000b000027945 */ /* 0x000fe80003800000 */
[----:B0-----:R-:W-:Y:S05]  /*9ad0*/  @!P0 BRA `(.L_x_1080) ;  /* 0x0000000000148947 */ /* 0x001fea0003800000 */
[----:B------:R-:W-:-:S06]  /*9ae0*/  IMAD.MOV.U32 R4, RZ, RZ, R14 ;  /* 0x000000ffff047224 */ /* 0x000fcc00078e000e */
[----:B------:R-:W3:Y:S01]  /*9af0*/  LDG.E.U8 R4, desc[UR36][R4.64] ;  /* 0x0000002404047981 */ /* 0x000ee2000c1e1100 */
[----:B------:R-:W-:Y:S02]  /*9b00*/  MOV R11, RZ ;  /* 0x000000ff000b7202 */ /* 0x000fe40000000f00 */
[----:B---3--:R-:W-:-:S13]  /*9b10*/  ISETP.NE.AND P3, PT, R4, RZ, PT ;  /* 0x000000ff0400720c */ /* 0x008fda0003f65270 */
[----:B------:R-:W-:Y:S05]  /*9b20*/  @P3 BRA `(.L_x_1081) ;  /* 0x0000000000103947 */ /* 0x000fea0003800000 */
.L_x_1080:
[----:B------:R-:W2:Y:S02]  /*9b30*/  LDS R4, [R8] ;  /* 0x0000000008047984 */ /* 0x000ea40000000800 */
[----:B--2---:R-:W-:-:S04]  /*9b40*/  FADD.FTZ R4, -R17, R4 ;  /* 0x0000000411047221 */ /* 0x004fc80000010100 */
[----:B------:R-:W-:-:S04]  /*9b50*/  FMUL.FTZ R4, R4, 1.4426950216293334961 ;  /* 0x3fb8aa3b04047820 */ /* 0x000fc80000410000 */
[----:B------:R0:W3:Y:S03]  /*9b60*/  MUFU.EX2 R11, R4 ;  /* 0x00000004000b7308 */ /* 0x0000e60000000800 */
.L_x_1081:
[----:B------:R-:W-:Y:S05]  /*9b70*/  BSYNC B2 ;  /* 0x0000000000027941 */ /* 0x000fea0003800000 */
.L_x_1079:
[----:B------:R-:W-:Y:S01]  /*9b80*/  VIADD R0, R0, 0xffffffff ;  /* 0xffffffff00007836 */ /* 0x000fe20000000000 */
[----:B------:R-:W-:Y:S01]  /*9b90*/  IADD3 R14, P4, R14, 0x100, RZ ;  /* 0x000001000e0e7810 */ /* 0x000fe20007f9e0ff */
[----:B---3--:R3:W-:Y:S01]  /*9ba0*/  STS [R8], R11 ;  /* 0x0000000b08007388 */ /* 0x0087e20000000800 */
[----:B------:R-:W-:Y:S01]  /*9bb0*/  FADD.FTZ R10, R11, R10 ;  /* 0x0000000a0b0a7221 */ /* 0x000fe20000010000 */
[----:B------:R-:W-:Y:S02]  /*9bc0*/  IADD3 R7, R7, 0x100, RZ ;  /* 0x0000010007077810 */ /* 0x000fe40007ffe0ff */
[----:B------:R-:W-:Y:S02]  /*9bd0*/  ISETP.NE.AND P3, PT, R0, RZ, PT ;  /* 0x000000ff0000720c */ /* 0x000fe40003f65270 */
[----:B------:R-:W-:Y:S01]  /*9be0*/  IADD3.X R5, RZ, R5, RZ, P4, !PT ;  /* 0x00000005ff057210 */ /* 0x000fe200027fe4ff */
[----:B---3--:R-:W-:-:S10]  /*9bf0*/  VIADD R8, R8, 0x400 ;  /* 0x0000040008087836 */ /* 0x008fd40000000000 */
[----:B------:R-:W-:Y:S05]  /*9c00*/  @P3 BRA `(.L_x_1082) ;  /* 0xfffffffc00ac3947 */ /* 0x000fea000383ffff */
.L_x_1078:
[----:B------:R-:W-:Y:S05]  /*9c10*/  BSYNC B1 ;  /* 0x0000000000017941 */ /* 0x000fea0003800000 */
.L_x_1077:
[----:B------:R-:W-:-:S13]  /*9c20*/  ISETP.GE.U32.AND P0, PT, R6, 0x300, PT ;  /* 0x000003000600780c */ /* 0x000fda0003f06070 */
[----:B------:R-:W-:Y:S05]  /*9c30*/  @!P0 BRA `(.L_x_1076) ;  /* 0x0000000400288947 */ /* 0x000fea0003800000 */
[----:B------:R-:W3:Y:S01]  /*9c40*/  LDL R11, [R1+0x1a8] ;  /* 0x0001a800010b7983 */ /* 0x000ee20000100800 */
[----:B------:R-:W-:Y:S01]  /*9c50*/  ULDC UR4, c[0x0][0x284] ;  /* 0x0000a10000047ab9 */ /* 0x000fe20000000800 */
[----:B------:R-:W-:Y:S01]  /*9c60*/  LEA R0, R7, 0x800, 0x2 ;  /* 0x0000080007007811 */ /* 0x000fe200078e10ff */
[----:B------:R-:W-:Y:S01]  /*9c70*/  IMAD.U32 R5, RZ, RZ, UR6 ;  /* 0x00000006ff057e24 */ /* 0x000fe2000f8e00ff */
[----:B0-----:R-:W0:Y:S01]  /*9c80*/  S2R R4, SR_CTAID.Y ;  /* 0x0000000000047919 */ /* 0x001e220000002600 */
[----:B------:R-:W-:Y:S02]  /*9c90*/  ULDC.64 UR8, c[0x0][0x2b0] ;  /* 0x0000ac0000087ab9 */ /* 0x000fe40000000a00 */
[----:B------:R-:W-:Y:S01]  /*9ca0*/  IMAD R0, R5, -0x4, R0 ;  /* 0xfffffffc05007824 */ /* 0x000fe200078e0200 */
[----:B------:R-:W-:-:S04]  /*9cb0*/  ISETP.NE.U32.AND P0, PT, RZ, UR8, PT ;  /* 0x00000008ff007c0c */ /* 0x000fc8000bf05070 */
[----:B------:R-:W-:Y:S01]  /*9cc0*/  ISETP.NE.AND.EX P0, PT, RZ, UR9, PT, P0 ;  /* 0x00000009ff007c0c */ /* 0x000fe2000bf05300 */
[----:B0-----:R-:W-:Y:S01]  /*9cd0*/  IMAD R8, R4, UR4, RZ ;  /* 0x0000000404087c24 */ /* 0x001fe2000f8e02ff */
[----:B------:R-:W-:-:S04]  /*9ce0*/  SHF.R.S32.HI R4, RZ, 0x1f, R7 ;  /* 0x0000001fff047819 */ /* 0x000fc80000011407 */
[--C-:B------:R-:W-:Y:S02]  /*9cf0*/  IADD3 R6, P3, P4, R7, UR8, R8.reuse ;  /* 0x0000000807067c10 */ /* 0x100fe4000fc7e008 */
[----:B------:R-:W-:-:S04]  /*9d00*/  SHF.R.S32.HI R5, RZ, 0x1f, R8 ;  /* 0x0000001fff057819 */ /* 0x000fc80000011408 */
[----:B------:R-:W-:Y:S02]  /*9d10*/  IADD3.X R5, R4, UR9, R5, P3, P4 ;  /* 0x0000000904057c10 */ /* 0x000fe40009fe8405 */
[----:B---3--:R-:W-:-:S07]  /*9d20*/  IADD3 R0, R11, R0, RZ ;  /* 0x000000000b007210 */ /* 0x008fce0007ffe0ff */
.L_x_1095:
[----:B------:R-:W-:Y:S01]  /*9d30*/  BSSY B1, `(.L_x_1083) ;  /* 0x000000b000017945 */ /* 0x000fe20003800000 */
[----:B------:R-:W-:-:S03]  /*9d40*/  IMAD.MOV.U32 R4, RZ, RZ, R6 ;  /* 0x000000ffff047224 */ /* 0x000fc600078e0006 */
[----:B------:R-:W-:Y:S05]  /*9d50*/  @!P0 BRA `(.L_x_1084) ;  /* 0x0000000000108947 */ /* 0x000fea0003800000 */
[----:B------:R-:W3:Y:S02]  /*9d60*/  LDG.E.U8 R6, desc[UR36][R4.64] ;  /* 0x0000002404067981 */ /* 0x000ee4000c1e1100 */
[----:B---3--:R-:W-:-:S13]  /*9d70*/  ISETP.NE.AND P3, PT, R6, RZ, PT ;  /* 0x000000ff0600720c */ /* 0x008fda0003f65270 */
[----:B------:R-:W-:Y:S01]  /*9d80*/  @P3 MOV R11, RZ ;  /* 0x000000ff000b3202 */ /* 0x000fe20000000f00 */
[----:B------:R-:W-:Y:S06]  /*9d90*/  @P3 BRA `(.L_x_1085) ;  /* 0x0000000000103947 */ /* 0x000fec0003800000 */
.L_x_1084:
[----:B------:R-:W2:Y:S02]  /*9da0*/  LDS R6, [R0+-0x800] ;  /* 0xfff8000000067984 */ /* 0x000ea40000000800 */
[----:B--2---:R-:W-:-:S04]  /*9db0*/  FADD.FTZ R6, -R17, R6 ;  /* 0x0000000611067221 */ /* 0x004fc80000010100 */
[----:B------:R-:W-:-:S04]  /*9dc0*/  FMUL.FTZ R6, R6, 1.4426950216293334961 ;  /* 0x3fb8aa3b06067820 */ /* 0x000fc80000410000 */
[----:B------:R0:W3:Y:S03]  /*9dd0*/  MUFU.EX2 R11, R6 ;  /* 0x00000006000b7308 */ /* 0x0000e60000000800 */
.L_x_1085:
[----:B------:R-:W-:Y:S05]  /*9de0*/  BSYNC B1 ;  /* 0x0000000000017941 */ /* 0x000fea0003800000 */
.L_x_1083:
[----:B---3--:R3:W-:Y:S01]  /*9df0*/  STS [R0+-0x800], R11 ;  /* 0xfff8000b00007388 */ /* 0x0087e20000000800 */
[----:B------:R-:W-:Y:S01]  /*9e00*/  BSSY B1, `(.L_x_1086) ;  /* 0x000000b000017945 */ /* 0x000fe20003800000 */
[----:B------:R-:W-:-:S03]  /*9e10*/  FADD.FTZ R10, R11, R10 ;  /* 0x0000000a0b0a7221 */ /* 0x000fc60000010000 */
[----:B------:R-:W-:Y:S05]  /*9e20*/  @!P0 BRA `(.L_x_1087) ;  /* 0x0000000000108947 */ /* 0x000fea0003800000 */
[----:B0-----:R-:W4:Y:S02]  /*9e30*/  LDG.E.U8 R6, desc[UR36][R4.64+0x100] ;  /* 0x0001002404067981 */ /* 0x001f24000c1e1100 */
[----:B----4-:R-:W-:-:S13]  /*9e40*/  ISETP.NE.AND P3, PT, R6, RZ, PT ;  /* 0x000000ff0600720c */ /* 0x010fda0003f65270 */
[----:B---3--:R-:W-:Y:S01]  /*9e50*/  @P3 IMAD.MOV.U32 R11, RZ, RZ, RZ ;  /* 0x000000ffff0b3224 */ /* 0x008fe200078e00ff */
[----:B------:R-:W-:Y:S06]  /*9e60*/  @P3 BRA `(.L_x_1088) ;  /* 0x0000000000103947 */ /* 0x000fec0003800000 */
.L_x_1087:
[----:B0-----:R-:W2:Y:S02]  /*9e70*/  LDS R6, [R0+-0x400] ;  /* 0xfffc000000067984 */ /* 0x001ea40000000800 */
[----:B--2---:R-:W-:-:S04]  /*9e80*/  FADD.FTZ R6, -R17, R6 ;  /* 0x0000000611067221 */ /* 0x004fc80000010100 */
[----:B------:R-:W-:-:S04]  /*9e90*/  FMUL.FTZ R6, R6, 1.4426950216293334961 ;  /* 0x3fb8aa3b06067820 */ /* 0x000fc80000410000 */
[----:B---3--:R0:W3:Y:S03]  /*9ea0*/  MUFU.EX2 R11, R6 ;  /* 0x00000006000b7308 */ /* 0x0080e60000000800 */
.L_x_1088:
[----:B------:R-:W-:Y:S05]  /*9eb0*/  BSYNC B1 ;  /* 0x0000000000017941 */ /* 0x000fea0003800000 */
.L_x_1086:
[----:B---3--:R3:W-:Y:S01]  /*9ec0*/  STS [R0+-0x400], R11 ;  /* 0xfffc000b00007388 */ /* 0x0087e20000000800 */
[----:B------:R-:W-:Y:S01]  /*9ed0*/  BSSY B1, `(.L_x_1089) ;  /* 0x000000b000017945 */ /* 0x000fe20003800000 */
[----:B------:R-:W-:-:S03]  /*9ee0*/  FADD.FTZ R10, R10, R11 ;  /* 0x0000000b0a0a7221 */ /* 0x000fc60000010000 */
[----:B------:R-:W-:Y:S05]  /*9ef0*/  @!P0 BRA `(.L_x_1090) ;  /* 0x0000000000108947 */ /* 0x000fea0003800000 */
[----:B0-----:R-:W4:Y:S01]  /*9f00*/  LDG.E.U8 R6, desc[UR36][R4.64+0x200] ;  /* 0x0002002404067981 */ /* 0x001f22000c1e1100 */
[----:B---3--:R-:W-:Y:S01]  /*9f10*/  HFMA2.MMA R11, -RZ, RZ, 0, 0 ;  /* 0x00000000ff0b7435 */ /* 0x008fe200000001ff */
[----:B----4-:R-:W-:-:S13]  /*9f20*/  ISETP.NE.AND P3, PT, R6, RZ, PT ;  /* 0x000000ff0600720c */ /* 0x010fda0003f65270 */
[----:B------:R-:W-:Y:S05]  /*9f30*/  @P3 BRA `(.L_x_1091) ;  /* 0x0000000000103947 */ /* 0x000fea0003800000 */
.L_x_1090:
[----:B0-----:R-:W2:Y:S02]  /*9f40*/  LDS R6, [R0] ;  /* 0x0000000000067984 */ /* 0x001ea40000000800 */
[----:B--2---:R-:W-:-:S04]  /*9f50*/  FADD.FTZ R6, -R17, R6 ;  /* 0x0000000611067221 */ /* 0x004fc80000010100 */
[----:B------:R-:W-:-:S04]  /*9f60*/  FMUL.FTZ R6, R6, 1.4426950216293334961 ;  /* 0x3fb8aa3b06067820 */ /* 0x000fc80000410000 */
[----:B---3--:R0:W3:Y:S03]  /*9f70*/  MUFU.EX2 R11, R6 ;  /* 0x00000006000b7308 */ /* 0x0080e60000000800 */
.L_x_1091:
[----:B------:R-:W-:Y:S05]  /*9f80*/  BSYNC B1 ;  /* 0x0000000000017941 */ /* 0x000fea0003800000 */
.L_x_1089:
[----:B---3--:R3:W-:Y:S01]  /*9f90*/  STS [R0], R11 ;  /* 0x0000000b00007388 */ /* 0x0087e20000000800 */
[----:B------:R-:W-:Y:S01]  /*9fa0*/  BSSY B1, `(.L_x_1092) ;  /* 0x000000b000017945 */ /* 0x000fe20003800000 */
[----:B------:R-:W-:-:S03]  /*9fb0*/  FADD.FTZ R10, R10, R11 ;  /* 0x0000000b0a0a7221 */ /* 0x000fc60000010000 */
[----:B------:R-:W-:Y:S05]  /*9fc0*/  @!P0 BRA `(.L_x_1093) ;  /* 0x0000000000108947 */ /* 0x000fea0003800000 */
[----:B0-----:R-:W4:Y:S02]  /*9fd0*/  LDG.E.U8 R6, desc[UR36][R4.64+0x300] ;  /* 0x0003002404067981 */ /* 0x001f24000c1e1100 */
[----:B----4-:R-:W-:-:S13]  /*9fe0*/  ISETP.NE.AND P3, PT, R6, RZ, PT ;  /* 0x000000ff0600720c */ /* 0x010fda0003f65270 */
[----:B---3--:R-:W-:Y:S01]  /*9ff0*/  @P3 IMAD.MOV.U32 R11, RZ, RZ, RZ ;  /* 0x000000ffff0b3224 */ /* 0x008fe200078e00ff */
[----:B------:R-:W-:Y:S06]  /*a000*/  @P3 BRA `(.L_x_1094) ;  /* 0x0000000000103947 */ /* 0x000fec0003800000 */
.L_x_1093:
[----:B0-----:R-:W2:Y:S02]  /*a010*/  LDS R6, [R0+0x400] ;  /* 0x0004000000067984 */ /* 0x001ea40000000800 */
[----:B--2---:R-:W-:-:S04]  /*a020*/  FADD.FTZ R6, -R17, R6 ;  /* 0x0000000611067221 */ /* 0x004fc80000010100 */
[----:B------:R-:W-:-:S04]  /*a030*/  FMUL.FTZ R6, R6, 1.4426950216293334961 ;  /* 0x3fb8aa3b06067820 */ /* 0x000fc80000410000 */
[----:B---3--:R0:W3:Y:S03]  /*a040*/  MUFU.EX2 R11, R6 ;  /* 0x00000006000b7308 */ /* 0x0080e60000000800 */
.L_x_1094:
[----:B------:R-:W-:Y:S05]  /*a050*/  BSYNC B1 ;  /* 0x0000000000017941 */ /* 0x000fea0003800000 */
.L_x_1092:
[----:B------:R-:W-:Y:S01]  /*a060*/  IADD3 R7, R7, 0x400, RZ ;  /* 0x0000040007077810 */ /* 0x000fe20007ffe0ff */
[----:B---3--:R3:W-:Y:S01]  /*a070*/  STS [R0+0x400], R11 ;  /* 0x0004000b00007388 */ /* 0x0087e20000000800 */
[----:B0-----:R-:W-:Y:S01]  /*a080*/  IADD3 R6, P4, R4, 0x400, RZ ;  /* 0x0000040004067810 */ /* 0x001fe20007f9e0ff */
[----:B------:R-:W-:Y:S01]  /*a090*/  FADD.FTZ R10, R10, R11 ;  /* 0x0000000b0a0a7221 */ /* 0x000fe20000010000 */
[----:B------:R-:W-:-:S03]  /*a0a0*/  ISETP.GE.AND P3, PT, R7, UR39, PT ;  /* 0x0000002707007c0c */ /* 0x000fc6000bf66270 */
[----:B------:R-:W-:Y:S01]  /*a0b0*/  IMAD.X R5, RZ, RZ, R5, P4 ;  /* 0x000000ffff057224 */ /* 0x000fe200020e0605 */
[----:B---3--:R-:W-:-:S09]  /*a0c0*/  IADD3 R0, R0, 0x1000, RZ ;  /* 0x0000100000007810 */ /* 0x008fd20007ffe0ff */
[----:B------:R-:W-:Y:S05]  /*a0d0*/  @!P3 BRA `(.L_x_1095) ;  /* 0xfffffffc0014b947 */ /* 0x000fea000383ffff */
.L_x_1076:
[----:B------:R-:W-:Y:S05]  /*a0e0*/  BSYNC B0 ;  /* 0x0000000000007941 */ /* 0x000fea0003800000 */
.L_x_1075:
[----:B------:R-:W3:Y:S01]  /*a0f0*/  SHFL.BFLY PT, R5, R10, 0x10, 0x1f ;  /* 0x0e001f000a057f89 */ /* 0x000ee200000e0000 */
[----:B------:R-:W-:Y:S01]  /*a100*/  LOP3.LUT P0, R6, R12, 0x1f, RZ, 0xc0, !PT ;  /* 0x0000001f0c067812 */ /* 0x000fe2000780c0ff */
[----:B------:R-:W-:-:S03]  /*a110*/  ULDC.U8 UR4, c[0x0][0x31c] ;  /* 0x0000c70000047ab9 */ /* 0x000fc60000000000 */
[----:B------:R-:W-:-:S09]  /*a120*/  ISETP.GT.U32.AND P3, PT, R6, 0x7, PT ;  /* 0x000000070600780c */ /* 0x000fd20003f64070 */
[----:B------:R-:W4:Y:S01]  /*a130*/  @!P0 S2R R15, SR_CgaCtaId ;  /* 0x00000000000f8919 */ /* 0x000f220000008800 */
[----:B0-----:R-:W-:-:S03]  /*a140*/  @!P0 MOV R8, 0x400 ;  /* 0x0000040000088802 */ /* 0x001fc60000000f00 */
[----:B--2---:R-:W0:Y:S01]  /*a150*/  @!P3 S2R R17, SR_CgaCtaId ;  /* 0x000000000011b919 */ /* 0x004e220000008800 */
[----:B---3--:R-:W-:-:S05]  /*a160*/  FADD.FTZ R5, R5, R10 ;  /* 0x0000000a05057221 */ /* 0x008fca0000010000 */
[----:B------:R-:W2:Y:S02]  /*a170*/  SHFL.BFLY PT, R0, R5, 0x8, 0x1f ;  /* 0x0d001f0005007f89 */ /* 0x000ea400000e0000 */
[----:B--2---:R-:W-:Y:S01]  /*a180*/  FADD.FTZ R0, R5, R0 ;  /* 0x0000000005007221 */ /* 0x004fe20000010000 */
[----:B------:R-:W-:-:S04]  /*a190*/  @!P0 SHF.R.U32.HI R5, RZ, 0x3, R12 ;  /* 0x00000003ff058819 */ /* 0x000fc8000001160c */
[----:B------:R-:W2:Y:S01]  /*a1a0*/  SHFL.BFLY PT, R7, R0, 0x4, 0x1f ;  /* 0x0c801f0000077f89 */ /* 0x000ea200000e0000 */
[----:B------:R-:W-:Y:S01]  /*a1b0*/  @!P0 LOP3.LUT R5, R5, 0x1ffffffc, RZ, 0xc0, !PT ;  /* 0x1ffffffc05058812 */ /* 0x000fe200078ec0ff */
[----:B--2---:R-:W-:Y:S01]  /*a1c0*/  FADD.FTZ R7, R0, R7 ;  /* 0x0000000700077221 */ /* 0x004fe20000010000 */
[----:B----4-:R-:W-:Y:S02]  /*a1d0*/  @!P0 LEA R0, R15, R8, 0x18 ;  /* 0x000000080f008211 */ /* 0x010fe400078ec0ff */
[----:B------:R-:W-:Y:S02]  /*a1e0*/  @!P3 MOV R8, 0x400 ;  /* 0x000004000008b802 */ /* 0x000fe40000000f00 */
[----:B------:R-:W2:Y:S01]  /*a1f0*/  SHFL.BFLY PT, R4, R7, 0x2, 0x1f ;  /* 0x0c401f0007047f89 */ /* 0x000ea200000e0000 */
[----:B------:R-:W-:Y:S01]  /*a200*/  @!P0 IMAD.IADD R0, R5, 0x1, R0 ;  /* 0x0000000105008824 */ /* 0x000fe200078e0200 */
[----:B0-----:R-:W-:-:S04]  /*a210*/  @!P3 LEA R17, R17, R8, 0x18 ;  /* 0x000000081111b211 */ /* 0x001fc800078ec0ff */
[----:B------:R-:W-:Y:S01]  /*a220*/  @!P3 LEA R6, R6, R17, 0x2 ;  /* 0x000000110606b211 */ /* 0x000fe200078e10ff */
[----:B--2---:R-:W-:-:S05]  /*a230*/  FADD.FTZ R4, R7, R4 ;  /* 0x0000000407047221 */ /* 0x004fca0000010000 */
        /* <DEDUP_REMOVED lines=15> */
[----:B------:R0:W2:Y:S01]  /*a330*/  MUFU.RCP R17, R14 ;  /* 0x0000000e00117308 */ /* 0x0000a20000001000 */
[----:B------:R-:W-:Y:S05]  /*a340*/  @!P0 BRA `(.L_x_1096) ;  /* 0x0000000000288947 */ /* 0x000fea0003800000 */
[----:B------:R-:W3:Y:S01]  /*a350*/  S2R R16, SR_CTAID.Y ;  /* 0x0000000000107919 */ /* 0x000ee20000002600 */
[----:B------:R-:W4:Y:S01]  /*a360*/  LDC R0, c[0x0][0x318] ;  /* 0x0000c600ff007b82 */ /* 0x000f220000000800 */
[----:B------:R-:W-:Y:S01]  /*a370*/  ULDC UR5, c[0x0][0x288] ;  /* 0x0000a20000057ab9 */ /* 0x000fe20000000800 */
[----:B------:R-:W3:Y:S06]  /*a380*/  S2R R18, SR_CTAID.X ;  /* 0x0000000000127919 */ /* 0x000eec0000002500 */
[----:B------:R-:W4:Y:S08]  /*a390*/  LDC R5, c[0x0][0x29c] ;  /* 0x0000a700ff057b82 */ /* 0x000f300000000800 */
[----:B------:R-:W5:Y:S01]  /*a3a0*/  LDC R7, c[0x0][0x284] ;  /* 0x0000a100ff077b82 */ /* 0x000f620000000800 */
[----:B---3--:R-:W-:-:S04]  /*a3b0*/  IMAD R4, R16, UR5, R18 ;  /* 0x0000000510047c24 */ /* 0x008fc8000f8e0212 */
[----:B----4-:R-:W-:-:S04]  /*a3c0*/  IMAD R0, R4, R0, R5 ;  /* 0x0000000004007224 */ /* 0x010fc800078e0205 */
[----:B-----5:R-:W-:-:S05]  /*a3d0*/  IMAD R4, R0, R7, RZ ;  /* 0x0000000700047224 */ /* 0x020fca00078e02ff */
[----:B------:R-:W-:-:S07]  /*a3e0*/  SHF.R.S32.HI R5, RZ, 0x1f, R4 ;  /* 0x0000001fff057819 */ /* 0x000fce0000011404 */
.L_x_1096:
[----:B------:R-:W-:Y:S04]  /*a3f0*/  BSSY B0, `(.L_x_1097) ;  /* 0x0000043000007945 */ /* 0x000fe80003800000 */
[----:B------:R-:W-:Y:S05]  /*a400*/  @P2 BRA `(.L_x_1098) ;  /* 0x0000000400042947 */ /* 0x000fea0003800000 */
[----:B------:R-:W-:Y:S01]  /*a410*/  LOP3.LUT R7, RZ, UR6, RZ, 0x33, !PT ;  /* 0x00000006ff077c12 */ /* 0x000fe2000f8e33ff */
[----:B------:R-:W-:Y:S01]  /*a420*/  BSSY B1, `(.L_x_1099) ;  /* 0x000001b000017945 */ /* 0x000fe20003800000 */
[C---:B------:R-:W-:Y:S02]  /*a430*/  VIADD R11, R12.reuse, UR6 ;  /* 0x000000060c0b7c36 */ /* 0x040fe40008000000 */
[----:B------:R-:W-:-:S04]  /*a440*/  IADD3 R7, -R12, UR39, R7 ;  /* 0x000000270c077c10 */ /* 0x000fc8000fffe107 */
[C---:B------:R-:W-:Y:S02]  /*a450*/  LEA.HI R0, R7.reuse, 0x1, RZ, 0x18 ;  /* 0x0000000107007811 */ /* 0x040fe400078fc0ff */
[----:B------:R-:W-:Y:S02]  /*a460*/  ISETP.GE.U32.AND P2, PT, R7, 0x300, PT ;  /* 0x000003000700780c */ /* 0x000fe40003f46070 */
[----:B------:R-:W-:-:S13]  /*a470*/  LOP3.LUT P3, R0, R0, 0x3, RZ, 0xc0, !PT ;  /* 0x0000000300007812 */ /* 0x000fda000786c0ff */
[----:B------:R-:W-:Y:S05]  /*a480*/  @!P3 BRA `(.L_x_1100) ;  /* 0x000000000050b947 */ /* 0x000fea0003800000 */
[----:B------:R-:W3:Y:S01]  /*a490*/  LDL R8, [R1+0x1a8] ;  /* 0x0001a80001087983 */ /* 0x000ee20000100800 */
[----:B------:R-:W-:Y:S01]  /*a4a0*/  IADD3 R15, P3, R11, R4, RZ ;  /* 0x000000040b0f7210 */ /* 0x000fe20007f7e0ff */
[----:B------:R-:W-:-:S03]  /*a4b0*/  ULDC.64 UR8, c[0x0][0x310] ;  /* 0x0000c40000087ab9 */ /* 0x000fc60000000a00 */
[----:B------:R-:W-:Y:S02]  /*a4c0*/  LEA R10, P4, R15, UR8, 0x2 ;  /* 0x000000080f0a7c11 */ /* 0x000fe4000f8810ff */
[----:B------:R-:W-:-:S04]  /*a4d0*/  LEA.HI.X.SX32 R6, R11, R5, 0x1, P3 ;  /* 0x000000050b067211 */ /* 0x000fc800018f0eff */
[----:B------:R-:W-:Y:S02]  /*a4e0*/  LEA.HI.X R15, R15, UR9, R6, 0x2, P4 ;  /* 0x000000090f0f7c11 */ /* 0x000fe4000a0f1406 */
[----:B---3--:R-:W-:-:S07]  /*a4f0*/  LEA R8, R12, R8, 0x2 ;  /* 0x000000080c087211 */ /* 0x008fce00078e10ff */
.L_x_1101:
[----:B---3--:R-:W2:Y:S01]  /*a500*/  LDS R6, [R8] ;  /* 0x0000000008067984 */ /* 0x008ea20000000800 */
[----:B------:R-:W-:Y:S01]  /*a510*/  @P0 MOV R7, R15 ;  /* 0x0000000f00070202 */ /* 0x000fe20000000f00 */
[----:B------:R-:W-:Y:S01]  /*a520*/  VIADD R0, R0, 0xffffffff ;  /* 0xffffffff00007836 */ /* 0x000fe20000000000 */
[----:B------:R-:W-:-:S04]  /*a530*/  IADD3 R11, R11, 0x100, RZ ;  /* 0x000001000b0b7810 */ /* 0x000fc80007ffe0ff */
[----:B------:R-:W-:Y:S01]  /*a540*/  ISETP.NE.AND P4, PT, R0, RZ, PT ;  /* 0x000000ff0000720c */ /* 0x000fe20003f85270 */
[----:B--2---:R-:W-:Y:S01]  /*a550*/  FMUL.FTZ R19, R6, R17 ;  /* 0x0000001106137220 */ /* 0x004fe20000410000 */
[----:B------:R-:W-:Y:S01]  /*a560*/  @P0 IMAD.MOV.U32 R6, RZ, RZ, R10 ;  /* 0x000000ffff060224 */ /* 0x000fe200078e000a */
[----:B------:R-:W-:-:S03]  /*a570*/  IADD3 R10, P3, R10, 0x400, RZ ;  /* 0x000004000a0a7810 */ /* 0x000fc60007f7e0ff */
[----:B------:R2:W-:Y:S02]  /*a580*/  STS [R8], R19 ;  /* 0x0000001308007388 */ /* 0x0005e40000000800 */
[----:B------:R-:W-:Y:S02]  /*a590*/  IMAD.X R15, RZ, RZ, R15, P3 ;  /* 0x000000ffff0f7224 */ /* 0x000fe400018e060f */
[----:B------:R3:W-:Y:S01]  /*a5a0*/  @P0 STG.E desc[UR36][R6.64], R19 ;  /* 0x0000001306000986 */ /* 0x0007e2000c101924 */
[----:B--2---:R-:W-:Y:S02]  /*a5b0*/  IADD3 R8, R8, 0x400, RZ ;  /* 0x0000040008087810 */ /* 0x004fe40007ffe0ff */
[----:B------:R-:W-:Y:S05]  /*a5c0*/  @P4 BRA `(.L_x_1101) ;  /* 0xfffffffc00cc4947 */ /* 0x000fea000383ffff */
.L_x_1100:
[----:B------:R-:W-:Y:S05]  /*a5d0*/  BSYNC B1 ;  /* 0x0000000000017941 */ /* 0x000fea0003800000 */
.L_x_1099:
[----:B------:R-:W-:Y:S05]  /*a5e0*/  @!P2 BRA `(.L_x_1098) ;  /* 0x00000000008ca947 */ /* 0x000fea0003800000 */
[----:B---3--:R-:W3:Y:S01]  /*a5f0*/  LDL R6, [R1+0x1a8] ;  /* 0x0001a80001067983 */ /* 0x008ee20000100800 */
[C---:B------:R-:W-:Y:S01]  /*a600*/  LEA R0, R11.reuse, 0x800, 0x2 ;  /* 0x000008000b007811 */ /* 0x040fe200078e10ff */
[----:B------:R-:W-:Y:S01]  /*a610*/  IMAD.U32 R7, RZ, RZ, UR6 ;  /* 0x00000006ff077e24 */ /* 0x000fe2000f8e00ff */
[----:B------:R-:W-:Y:S01]  /*a620*/  IADD3 R15, P0, R11, R4, RZ ;  /* 0x000000040b0f7210 */ /* 0x000fe20007f1e0ff */
[----:B------:R-:W-:Y:S01]  /*a630*/  ULDC.64 UR8, c[0x0][0x310] ;  /* 0x0000c40000087ab9 */ /* 0x000fe20000000a00 */
[----:B------:R-:W-:Y:S01]  /*a640*/  ISETP.NE.AND P3, PT, RZ, UR4, PT ;  /* 0x00000004ff007c0c */ /* 0x000fe2000bf65270 */
[----:B------:R-:W-:Y:S01]  /*a650*/  IMAD R0, R7, -0x4, R0 ;  /* 0xfffffffc07007824 */ /* 0x000fe200078e0200 */
[----:B------:R-:W-:Y:S02]  /*a660*/  LEA.HI.X.SX32 R4, R11, R5, 0x1, P0 ;  /* 0x000000050b047211 */ /* 0x000fe400000f0eff */
[----:B------:R-:W-:-:S04]  /*a670*/  LEA R10, P0, R15, UR8, 0x2 ;  /* 0x000000080f0a7c11 */ /* 0x000fc8000f8010ff */
[----:B------:R-:W-:Y:S02]  /*a680*/  LEA.HI.X R15, R15, UR9, R4, 0x2, P0 ;  /* 0x000000090f0f7c11 */ /* 0x000fe400080f1404 */
[----:B---3--:R-:W-:-:S07]  /*a690*/  IADD3 R0, R6, R0, RZ ;  /* 0x0000000006007210 */ /* 0x008fce0007ffe0ff */
.L_x_1102:
[----:B------:R-:W2:Y:S01]  /*a6a0*/  LDS R4, [R0+-0x800] ;  /* 0xfff8000000047984 */ /* 0x000ea20000000800 */
[----:B------:R-:W-:Y:S01]  /*a6b0*/  MOV R5, R15 ;  /* 0x0000000f00057202 */ /* 0x000fe20000000f00 */
[----:B------:R-:W-:Y:S02]  /*a6c0*/  VIADD R11, R11, 0x400 ;  /* 0x000004000b0b7836 */ /* 0x000fe40000000000 */
[----:B------:R-:W3:Y:S03]  /*a6d0*/  LDS R6, [R0+-0x400] ;  /* 0xfffc000000067984 */ /* 0x000ee60000000800 */
[----:B------:R-:W-:Y:S01]  /*a6e0*/  ISETP.GE.AND P0, PT, R11, UR39, PT ;  /* 0x000000270b007c0c */ /* 0x000fe2000bf06270 */
[----:B------:R-:W4:Y:S04]  /*a6f0*/  LDS R7, [R0] ;  /* 0x0000000000077984 */ /* 0x000f280000000800 */
[----:B------:R-:W5:Y:S01]  /*a700*/  LDS R8, [R0+0x400] ;  /* 0x0004000000087984 */ /* 0x000f620000000800 */
[----:B--2---:R-:W-:Y:S01]  /*a710*/  FMUL.FTZ R19, R4, R17 ;  /* 0x0000001104137220 */ /* 0x004fe20000410000 */
[----:B------:R-:W-:-:S02]  /*a720*/  IMAD.MOV.U32 R4, RZ, RZ, R10 ;  /* 0x000000ffff047224 */ /* 0x000fc400078e000a */
[-C--:B---3--:R-:W-:Y:S02]  /*a730*/  FMUL.FTZ R21, R6, R17.reuse ;  /* 0x0000001106157220 */ /* 0x088fe40000410000 */
[----:B------:R-:W-:Y:S01]  /*a740*/  STS [R0+-0x800], R19 ;  /* 0xfff8001300007388 */ /* 0x000fe20000000800 */
[----:B------:R-:W-:Y:S01]  /*a750*/  IADD3 R10, P2, R4, 0x1000, RZ ;  /* 0x00001000040a7810 */ /* 0x000fe20007f5e0ff */
[----:B----4-:R-:W-:Y:S02]  /*a760*/  FMUL.FTZ R7, R7, R17 ;  /* 0x0000001107077220 */ /* 0x010fe40000410000 */
[----:B------:R-:W-:Y:S01]  /*a770*/  @P3 STG.E desc[UR36][R4.64], R19 ;  /* 0x0000001304003986 */ /* 0x000fe2000c101924 */
[----:B------:R-:W-:Y:S01]  /*a780*/  IADD3.X R15, RZ, R5, RZ, P2, !PT ;  /* 0x00000005ff0f7210 */ /* 0x000fe200017fe4ff */
[----:B-----5:R-:W-:Y:S02]  /*a790*/  FMUL.FTZ R23, R8, R17 ;  /* 0x0000001108177220 */ /* 0x020fe40000410000 */
[----:B------:R-:W-:Y:S04]  /*a7a0*/  @P3 STG.E desc[UR36][R4.64+0x400], R21 ;  /* 0x0004001504003986 */ /* 0x000fe8000c101924 */
[----:B------:R-:W-:Y:S04]  /*a7b0*/  @P3 STG.E desc[UR36][R4.64+0x800], R7 ;  /* 0x0008000704003986 */ /* 0x000fe8000c101924 */
[----:B------:R-:W-:Y:S04]  /*a7c0*/  @P3 STG.E desc[UR36][R4.64+0xc00], R23 ;  /* 0x000c001704003986 */ /* 0x000fe8000c101924 */
[----:B------:R-:W-:Y:S04]  /*a7d0*/  STS [R0+-0x400], R21 ;  /* 0xfffc001500007388 */ /* 0x000fe80000000800 */
[----:B------:R-:W-:Y:S04]  /*a7e0*/  STS [R0], R7 ;  /* 0x0000000700007388 */ /* 0x000fe80000000800 */
[----:B------:R2:W-:Y:S02]  /*a7f0*/  STS [R0+0x400], R23 ;  /* 0x0004001700007388 */ /* 0x0005e40000000800 */
[----:B--2---:R-:W-:Y:S01]  /*a800*/  VIADD R0, R0, 0x1000 ;  /* 0x0000100000007836 */ /* 0x004fe20000000000 */
[----:B------:R-:W-:Y:S06]  /*a810*/  @!P0 BRA `(.L_x_1102) ;  /* 0xfffffffc00a08947 */ /* 0x000fec000383ffff */
.L_x_1098:
[----:B------:R-:W-:Y:S05]  /*a820*/  BSYNC B0 ;  /* 0x0000000000007941 */ /* 0x000fea0003800000 */
.L_x_1097:
[----:B---3--:R-:W3:Y:S01]  /*a830*/  S2R R19, SR_CTAID.X ;  /* 0x0000000000137919 */ /* 0x008ee20000002500 */
[----:B------:R-:W-:Y:S01]  /*a840*/  UIADD3 UR9, UR39, -0x1, URZ ;  /* 0xffffffff27097890 */ /* 0x000fe2000fffe03f */
[----:B-1----:R-:W1:Y:S01]  /*a850*/  LDC R33, c[0x0][0x284] ;  /* 0x0000a100ff217b82 */ /* 0x002e620000000800 */
[----:B--2---:R-:W-:Y:S01]  /*a860*/  SHF.R.S32.HI R17, RZ, 0x5, R9 ;  /* 0x00000005ff117819 */ /* 0x004fe20000011409 */
[----:B------:R-:W3:Y:S01]  /*a870*/  S2R R27, SR_CTAID.Y ;  /* 0x00000000001b7919 */ /* 0x000ee20000002600 */
[----:B------:R-:W-:Y:S01]  /*a880*/  USHF.R.S32.HI UR4, URZ, 0x1f, UR9 ;  /* 0x0000001f3f047899 */ /* 0x000fe20008011409 */
[C---:B------:R-:W-:Y:S01]  /*a890*/  ISETP.GT.OR P2, PT, R13.reuse, 0x1b, P1 ;  /* 0x0000001b0d00780c */ /* 0x040fe20000f44670 */
[----:B------:R-:W-:Y:S01]  /*a8a0*/  ULDC UR8, c[0x0][0x288] ;  /* 0x0000a20000087ab9 */ /* 0x000fe20000000800 */
[----:B------:R-:W-:Y:S01]  /*a8b0*/  UMOV UR5, 0x400 ;  /* 0x0000040000057882 */ /* 0x000fe20000000000 */
[----:B------:R-:W-:Y:S01]  /*a8c0*/  ULEA.HI UR4, UR4, UR9, URZ, 0x3 ;  /* 0x0000000904047291 */ /* 0x000fe2000f8f183f */
[----:B------:R-:W2:Y:S01]  /*a8d0*/  S2UR UR7, SR_CgaCtaId ;  /* 0x00000000000779c3 */ /* 0x000ea20000008800 */
[C---:B0-----:R-:W-:Y:S01]  /*a8e0*/  SHF.L.U32 R14, R13.reuse, 0x2, RZ ;  /* 0x000000020d0e7819 */ /* 0x041fe200000006ff */
[----:B------:R-:W-:Y:S01]  /*a8f0*/  UIADD3 UR5, UR5, 0x240, URZ ;  /* 0x0000024005057890 */ /* 0x000fe2000fffe03f */
[----:B------:R-:W-:Y:S01]  /*a900*/  BSSY B0, `(.L_x_1103) ;  /* 0x000001d000007945 */ /* 0x000fe20003800000 */
[----:B------:R-:W-:Y:S01]  /*a910*/  ULOP3.LUT UR4, UR4, 0xfffffff8, URZ, 0xc0, !UPT ;  /* 0xfffffff804047892 */ /* 0x000fe2000f8ec03f */
[----:B------:R-:W-:Y:S01]  /*a920*/  ISETP.GT.AND P3, PT, R13, 0x1b, PT ;  /* 0x0000001b0d00780c */ /* 0x000fe20003f64270 */
[----:B------:R-:W-:Y:S01]  /*a930*/  IMAD.MOV.U32 R11, RZ, RZ, RZ ;  /* 0x000000ffff0b7224 */ /* 0x000fe200078e00ff */
[----:B------:R-:W-:Y:S01]  /*a940*/  CS2R R6, SRZ ;  /* 0x0000000000067805 */ /* 0x000fe2000001ff00 */
[----:B------:R-:W-:Y:S01]  /*a950*/  UIADD3 UR4, UR9, -UR4, URZ ;  /* 0x8000000409047290 */ /* 0x000fe2000fffe03f */
[----:B------:R-:W-:-:S05]  /*a960*/  CS2R R4, SRZ ;  /* 0x0000000000047805 */ /* 0x000fca000001ff00 */
[----:B------:R-:W-:Y:S01]  /*a970*/  ISETP.NE.OR P2, PT, R17, UR4, P2 ;  /* 0x0000000411007c0c */ /* 0x000fe20009745670 */
[----:B-1----:R-:W-:Y:S01]  /*a980*/  IMAD R18, R3, R33, R14 ;  /* 0x0000002103127224 */ /* 0x002fe200078e020e */
[----:B------:R-:W-:-:S04]  /*a990*/  ISETP.NE.AND P0, PT, R17, UR4, PT ;  /* 0x0000000411007c0c */ /* 0x000fc8000bf05270 */
[----:B------:R-:W-:Y:S01]  /*a9a0*/  SHF.R.S32.HI R22, RZ, 0x1f, R18 ;  /* 0x0000001fff167819 */ /* 0x000fe20000011412 */
[----:B--2---:R-:W-:Y:S01]  /*a9b0*/  ULEA UR5, UR7, UR5, 0x18 ;  /* 0x0000000507057291 */ /* 0x004fe2000f8ec03f */
[----:B---3--:R-:W-:-:S04]  /*a9c0*/  IMAD R15, R27, UR8, R19 ;  /* 0x000000081b0f7c24 */ /* 0x008fc8000f8e0213 */
[----:B------:R-:W-:Y:S01]  /*a9d0*/  IMAD R3, R15, 0x70, RZ ;  /* 0x000000700f037824 */ /* 0x000fe200078e02ff */
[----:B------:R-:W-:-:S03]  /*a9e0*/  LEA R23, R13, UR5, 0x4 ;  /* 0x000000050d177c11 */ /* 0x000fc6000f8e20ff */
[----:B------:R-:W-:-:S05]  /*a9f0*/  IMAD R16, R3, R33, R14 ;  /* 0x0000002103107224 */ /* 0x000fca00078e020e */
[----:B------:R-:W-:Y:S01]  /*aa00*/  SHF.R.S32.HI R3, RZ, 0x1f, R16 ;  /* 0x0000001fff037819 */ /* 0x000fe20000011410 */
[----:B------:R-:W-:Y:S06]  /*aa10*/  @P2 BRA `(.L_x_1104) ;  /* 0x00000000002c2947 */ /* 0x000fec0003800000 */
[----:B------:R-:W-:Y:S01]  /*aa20*/  ULDC.64 UR4, c[0x0][0x240] ;  /* 0x0000900000047ab9 */ /* 0x000fe20000000a00 */
[----:B------:R-:W-:Y:S02]  /*aa30*/  CS2R R6, SRZ ;  /* 0x0000000000067805 */ /* 0x000fe4000001ff00 */
[----:B------:R-:W-:Y:S02]  /*aa40*/  ISETP.NE.U32.AND P2, PT, RZ, UR4, PT ;  /* 0x00000004ff007c0c */ /* 0x000fe4000bf45070 */
[----:B------:R-:W-:Y:S02]  /*aa50*/  CS2R R4, SRZ ;  /* 0x0000000000047805 */ /* 0x000fe4000001ff00 */
[----:B------:R-:W-:-:S13]  /*aa60*/  ISETP.NE.AND.EX P2, PT, RZ, UR5, PT, P2 ;  /* 0x00000005ff007c0c */ /* 0x000fda000bf45320 */
[----:B------:R-:W-:Y:S05]  /*aa70*/  @!P2 BRA `(.L_x_1105) ;  /* 0x000000000010a947 */ /* 0x000fea0003800000 */
[----:B------:R-:W0:Y:S01]  /*aa80*/  LDC.64 R4, c[0x0][0x240] ;  /* 0x00009000ff047b82 */ /* 0x000e220000000a00 */
[----:B------:R-:W-:-:S04]  /*aa90*/  IMAD R7, R19, 0x70, R14 ;  /* 0x0000007013077824 */ /* 0x000fc800078e020e */
[----:B0-----:R-:W-:-:S06]  /*aaa0*/  IMAD.WIDE R4, R7, 0x4, R4 ;  /* 0x0000000407047825 */ /* 0x001fcc00078e0204 */
[----:B------:R-:W5:Y:S02]  /*aab0*/  LDG.E.128 R4, desc[UR36][R4.64] ;  /* 0x0000002404047981 */ /* 0x000f64000c1e1d00 */
.L_x_1105:
[----:B-----5:R0:W-:Y:S02]  /*aac0*/  STS.128 [R23], R4 ;  /* 0x0000000417007388 */ /* 0x0201e40000000c00 */
.L_x_1104:
[----:B------:R-:W-:Y:S05]  /*aad0*/  BSYNC B0 ;  /* 0x0000000000007941 */ /* 0x000fea0003800000 */
.L_x_1103:
[----:B------:R-:W-:Y:S01]  /*aae0*/  BAR.SYNC.DEFER_BLOCKING 0x0 ;  /* 0x0000000000007b1d */ /* 0x000fe20000010000 */
[----:B------:R-:W-:Y:S01]  /*aaf0*/  HFMA2.MMA R10, -RZ, RZ, 0, 0 ;  /* 0x00000000ff0a7435 */ /* 0x000fe200000001ff */
[----:B------:R-:W-:-:S04]  /*ab00*/  CS2R R8, SRZ ;  /* 0x0000000000087805 */ /* 0x000fc8000001ff00 */
[----:B------:R-:W-:Y:S04]  /*ab10*/  BSSY B0, `(.L_x_1106) ;  /* 0x0000189000007945 */ /* 0x000fe80003800000 */
[----:B------:R-:W-:Y:S05]  /*ab20*/  @P3 BRA `(.L_x_1107) ;  /* 0x00000018001c3947 */ /* 0x000fea0003800000 */
[----:B------:R-:W2:Y:S01]  /*ab30*/  LDL R44, [R1+0x1a8] ;  /* 0x0001a800012c7983 */ /* 0x000ea20000100800 */
[----:B------:R-:W-:Y:S01]  /*ab40*/  VIADD R24, R17, UR6 ;  /* 0x0000000611187c36 */ /* 0x000fe20008000000 */
[----:B------:R-:W-:Y:S01]  /*ab50*/  VIMNMX R25, R33, UR9, PT ;  /* 0x0000000921197c48 */ /* 0x000fe2000bfe0100 */
[----:B------:R-:W-:Y:S01]  /*ab60*/  ULDC.64 UR4, c[0x0][0x250] ;  /* 0x0000940000047ab9 */ /* 0x000fe20000000a00 */
[----:B------:R-:W-:Y:S01]  /*ab70*/  BSSY B1, `(.L_x_1108) ;  /* 0x0000098000017945 */ /* 0x000fe20003800000 */
[----:B------:R-:W-:Y:S01]  /*ab80*/  IMAD R0, R24, 0x70, RZ ;  /* 0x0000007018007824 */ /* 0x000fe200078e02ff */
[----:B------:R-:W-:Y:S01]  /*ab90*/  MOV R52, UR4 ;  /* 0x0000000400347c02 */ /* 0x000fe20008000f00 */
[----:B------:R-:W-:Y:S01]  /*aba0*/  IMAD.U32 R53, RZ, RZ, UR5 ;  /* 0x00000005ff357e24 */ /* 0x000fe2000f8e00ff */
[----:B------:R-:W-:Y:S02]  /*abb0*/  CS2R R10, SRZ ;  /* 0x00000000000a7805 */ /* 0x000fe4000001ff00 */
[----:B------:R-:W-:-:S04]  /*abc0*/  IADD3 R8, P2, R16, R0, RZ ;  /* 0x0000000010087210 */ /* 0x000fc80007f5e0ff */
[----:B------:R-:W-:Y:S02]  /*abd0*/  LEA.HI.X.SX32 R9, R0, R3, 0x1, P2 ;  /* 0x0000000300097211 */ /* 0x000fe400010f0eff */
[----:B------:R-:W-:Y:S02]  /*abe0*/  ISETP.GE.AND P2, PT, R24, R25, PT ;  /* 0x000000191800720c */ /* 0x000fe40003f46270 */
[----:B------:R-:W-:-:S04]  /*abf0*/  LEA R20, P4, R8, R52, 0x2 ;  /* 0x0000003408147211 */ /* 0x000fc800078810ff */
[----:B------:R-:W-:Y:S02]  /*ac00*/  LEA.HI.X R21, R8, R53, R9, 0x2, P4 ;  /* 0x0000003508157211 */ /* 0x000fe400020f1409 */
[----:B------:R-:W-:Y:S02]  /*ac10*/  CS2R R8, SRZ ;  /* 0x0000000000087805 */ /* 0x000fe4000001ff00 */
[----:B--2---:R-:W-:-:S03]  /*ac20*/  LEA R34, R17, R44, 0x2 ;  /* 0x0000002c11227211 */ /* 0x004fc600078e10ff */
[----:B------:R-:W-:Y:S05]  /*ac30*/  @P2 BRA `(.L_x_1109) ;  /* 0x00000008002c2947 */ /* 0x000fea0003800000 */
[----:B------:R-:W2:Y:S01]  /*ac40*/  LDL R26, [R1+0x1a0] ;  /* 0x0001a000011a7983 */ /* 0x000ea20000100800 */
[----:B------:R-:W-:Y:S01]  /*ac50*/  IMAD R11, RZ, RZ, -UR39 ;  /* 0x80000027ff0b7e24 */ /* 0x000fe2000f8e02ff */
[----:B------:R-:W-:Y:S01]  /*ac60*/  LOP3.LUT R0, RZ, R33, RZ, 0x33, !PT ;  /* 0x00000021ff007212 */ /* 0x000fe200078e33ff */
[----:B------:R-:W1:Y:S01]  /*ac70*/  LDC.64 R8, c[0x0][0x2e8] ;  /* 0x0000ba00ff087b82 */ /* 0x000e620000000a00 */
[----:B------:R-:W-:Y:S01]  /*ac80*/  MOV R10, UR6 ;  /* 0x00000006000a7c02 */ /* 0x000fe20008000f00 */
[----:B------:R-:W-:Y:S01]  /*ac90*/  BSSY B2, `(.L_x_1110) ;  /* 0x0000032000027945 */ /* 0x000fe20003800000 */
[----:B------:R-:W-:Y:S02]  /*aca0*/  VIMNMX R11, R0, R11, !PT ;  /* 0x0000000b000b7248 */ /* 0x000fe40007fe0100 */
[----:B------:R-:W-:Y:S01]  /*acb0*/  IADD3 R0, -R10, -0x2, -R17 ;  /* 0xfffffffe0a007810 */ /* 0x000fe20007ffe911 */
[----:B--2---:R-:W-:-:S04]  /*acc0*/  IMAD R31, R26, UR8, R19 ;  /* 0x000000081a1f7c24 */ /* 0x004fc8000f8e0213 */
[----:B------:R-:W-:Y:S01]  /*acd0*/  IMAD.IADD R26, R0, 0x1, -R11 ;  /* 0x00000001001a7824 */ /* 0x000fe200078e0a0b */
[----:B------:R-:W-:Y:S01]  /*ace0*/  MOV R0, R24 ;  /* 0x0000001800007202 */ /* 0x000fe20000000f00 */
[----:B------:R-:W-:Y:S01]  /*acf0*/  IMAD R31, R31, 0x70, R14 ;  /* 0x000000701f1f7824 */ /* 0x000fe200078e020e */
[----:B------:R-:W-:Y:S02]  /*ad00*/  CS2R R10, SRZ ;  /* 0x00000000000a7805 */ /* 0x000fe4000001ff00 */
[----:B------:R-:W-:Y:S01]  /*ad10*/  LOP3.LUT P2, RZ, R26, 0x8, RZ, 0xc0, !PT ;  /* 0x000000081aff7812 */ /* 0x000fe2000784c0ff */
[----:B-1----:R-:W-:Y:S01]  /*ad20*/  IMAD.WIDE R30, R31, 0x4, R8 ;  /* 0x000000041f1e7825 */ /* 0x002fe200078e0208 */
[----:B------:R-:W-:-:S11]  /*ad30*/  CS2R R8, SRZ ;  /* 0x0000000000087805 */ /* 0x000fd6000001ff00 */
        /* <DEDUP_REMOVED lines=10> */
[----:B--2---:R-:W-:-:S04]  /*ade0*/  IMAD R11, R8, UR8, RZ ;  /* 0x00000008080b7c24 */ /* 0x004fc8000f8e02ff */
[----:B------:R-:W-:-:S04]  /*adf0*/  IMAD R11, R11, R33, R24 ;  /* 0x000000210b0b7224 */ /* 0x000fc800078e0218 */
[----:B------:R-:W-:-:S05]  /*ae00*/  IMAD R11, R11, 0x70, RZ ;  /* 0x000000700b0b7824 */ /* 0x000fca00078e02ff */
[----:B------:R-:W-:-:S04]  /*ae10*/  IADD3 R0, P1, R18, R11, RZ ;  /* 0x0000000b12007210 */ /* 0x000fc80007f3e0ff */
[----:B------:R-:W-:Y:S02]  /*ae20*/  LEA.HI.X.SX32 R11, R11, R22, 0x1, P1 ;  /* 0x000000160b0b7211 */ /* 0x000fe400008f0eff */
[----:B------:R-:W-:-:S04]  /*ae30*/  LEA R10, P1, R0, R52, 0x2 ;  /* 0x00000034000a7211 */ /* 0x000fc800078210ff */
[----:B------:R-:W-:Y:S02]  /*ae40*/  LEA.HI.X R11, R0, R53, R11, 0x2, P1 ;  /* 0x00000035000b7211 */ /* 0x000fe400008f140b */
[----:B------:R1:W2:Y:S04]  /*ae50*/  LDS R0, [R34] ;  /* 0x0000000022007984 */ /* 0x0002a80000000800 */
[----:B------:R1:W5:Y:S01]  /*ae60*/  LDG.E.128 R36, desc[UR36][R10.64] ;  /* 0x000000240a247981 */ /* 0x000362000c1e1d00 */
[----:B------:R-:W-:-:S06]  /*ae70*/  UISETP.NE.AND UP0, UPT, UR4, URZ, UPT ;  /* 0x0000003f0400728c */ /* 0x000fcc000bf05270 */
[----:B------:R-:W-:-:S13]  /*ae80*/  PLOP3.LUT P1, PT, PT, PT, UP0, 0x80, 0x0 ;  /* 0x000000000000781c */ /* 0x000fda0003f2f008 */
[----:B-1----:R-:W-:Y:S05]  /*ae90*/  @P1 BRA `(.L_x_1112) ;  /* 0x0000000000301947 */ /* 0x002fea0003800000 */
[----:B------:R-:W-:Y:S01]  /*aea0*/  LOP3.LUT P5, RZ, R2, 0x8, RZ, 0xc0, !PT ;  /* 0x0000000802ff7812 */ /* 0x000fe200078ac0ff */
[----:B------:R-:W1:-:S12]  /*aeb0*/  LDS.128 R8, [R23] ;  /* 0x0000000017087984 */ /* 0x000e580000000c00 */
[----:B------:R-:W3:Y:S01]  /*aec0*/  @P5 LDG.E.128 R40, desc[UR36][R30.64] ;  /* 0x000000241e285981 */ /* 0x000ee2000c1e1d00 */
[----:B-1---5:R-:W-:Y:S01]  /*aed0*/  FADD.FTZ R36, R36, R8 ;  /* 0x0000000824247221 */ /* 0x022fe20000010000 */
[----:B------:R-:W-:Y:S01]  /*aee0*/  FADD.FTZ R37, R37, R9 ;  /* 0x0000000925257221 */ /* 0x000fe20000010000 */
[----:B------:R-:W-:Y:S01]  /*aef0*/  FADD.FTZ R38, R38, R10 ;  /* 0x0000000a26267221 */ /* 0x000fe20000010000 */
[----:B------:R-:W-:Y:S01]  /*af00*/  FADD.FTZ R39, R39, R11 ;  /* 0x0000000b27277221 */ /* 0x000fe20000010000 */
[----:B---3--:R-:W-:Y:S01]  /*af10*/  @P5 FMUL.FTZ R36, R36, R40 ;  /* 0x0000002824245220 */ /* 0x008fe20000410000 */
[----:B------:R-:W-:Y:S01]  /*af20*/  @P5 FMUL.FTZ R37, R37, R41 ;  /* 0x0000002925255220 */ /* 0x000fe20000410000 */
[----:B------:R-:W-:Y:S01]  /*af30*/  @P5 FMUL.FTZ R38, R38, R42 ;  /* 0x0000002a26265220 */ /* 0x000fe20000410000 */
[----:B------:R-:W-:-:S05]  /*af40*/  @P5 FMUL.FTZ R39, R39, R43 ;  /* 0x0000002b27275220 */ /* 0x000fca0000410000 */
[----:B------:R1:W-:Y:S02]  /*af50*/  STG.E.128 desc[UR36][R20.64], R36 ;  /* 0x0000002414007986 */ /* 0x0003e4000c101d24 */
.L_x_1112:
[C---:B--2--5:R-:W-:Y:S01]  /*af60*/  FFMA.FTZ R8, R0.reuse, R36, RZ ;  /* 0x0000002400087223 */ /* 0x064fe200000100ff */
[C---:B------:R-:W-:Y:S01]  /*af70*/  FFMA.FTZ R9, R0.reuse, R37, RZ ;  /* 0x0000002500097223 */ /* 0x040fe200000100ff */
[C---:B------:R-:W-:Y:S01]  /*af80*/  FFMA.FTZ R10, R0.reuse, R38, RZ ;  /* 0x00000026000a7223 */ /* 0x040fe200000100ff */
[----:B------:R-:W-:Y:S01]  /*af90*/  FFMA.FTZ R11, R0, R39, RZ ;  /* 0x00000027000b7223 */ /* 0x000fe200000100ff */
[----:B------:R-:W-:-:S07]  /*afa0*/  VIADD R0, R24, 0x8 ;  /* 0x0000000818007836 */ /* 0x000fce0000000000 */
.L_x_1111:
[----:B------:R-:W-:Y:S05]  /*afb0*/  BSYNC B2 ;  /* 0x0000000000027941 */ /* 0x000fea0003800000 */
.L_x_1110:
[----:B------:R-:W-:-:S13]  /*afc0*/  LOP3.LUT P2, RZ, R26, 0xfffffff8, RZ, 0xc0, !PT ;  /* 0xfffffff81aff7812 */ /* 0x000fda000784c0ff */
[----:B------:R-:W-:Y:S05]  /*afd0*/  @!P2 BRA `(.L_x_1109) ;  /* 0x000000040044a947 */ /* 0x000fea0003800000 */
[----:B------:R-:W2:Y:S01]  /*afe0*/  LDC.64 R52, c[0x0][0x250] ;  /* 0x00009400ff347b82 */ /* 0x000ea20000000a00 */
[----:B------:R-:W-:Y:S01]  /*aff0*/  IMAD R35, R27, R33, RZ ;  /* 0x000000211b237224 */ /* 0x000fe200078e02ff */
[C---:B------:R-:W-:Y:S01]  /*b000*/  LEA R26, R0.reuse, 0x20, 0x2 ;  /* 0x00000020001a7811 */ /* 0x040fe200078e10ff */
[----:B------:R-:W-:Y:S01]  /*b010*/  ULDC UR4, c[0x0][0x29c] ;  /* 0x0000a70000047ab9 */ /* 0x000fe20000000800 */
[----:B------:R-:W-:Y:S01]  /*b020*/  MOV R27, UR6 ;  /* 0x00000006001b7c02 */ /* 0x000fe20008000f00 */
[----:B------:R-:W-:Y:S01]  /*b030*/  UISETP.NE.AND UP0, UPT, UR4, URZ, UPT ;  /* 0x0000003f0400728c */ /* 0x000fe2000bf05270 */
[----:B------:R-:W-:Y:S01]  /*b040*/  SHF.R.S32.HI R28, RZ, 0x1f, R0 ;  /* 0x0000001fff1c7819 */ /* 0x000fe20000011400 */
[----:B-1----:R-:W-:Y:S01]  /*b050*/  IMAD R36, R0, 0x70, RZ ;  /* 0x0000007000247824 */ /* 0x002fe200078e02ff */
[----:B------:R-:W-:Y:S01]  /*b060*/  IADD3 R29, P1, R35, R0, RZ ;  /* 0x00000000231d7210 */ /* 0x000fe20007f3e0ff */
[----:B------:R-:W-:Y:S01]  /*b070*/  ULDC.64 UR4, c[0x0][0x258] ;  /* 0x0000960000047ab9 */ /* 0x000fe20000000a00 */
[----:B------:R-:W-:-:S02]  /*b080*/  IMAD R27, R27, -0x4, R26 ;  /* 0xfffffffc1b1b7824 */ /* 0x000fc400078e021a */
[----:B------:R-:W-:Y:S01]  /*b090*/  LEA.HI.X.SX32 R32, R35, R28, 0x1, P1 ;  /* 0x0000001c23207211 */ /* 0x000fe200008f0eff */
[----:B------:R-:W-:Y:S01]  /*b0a0*/  IMAD R26, R33, UR8, RZ ;  /* 0x00000008211a7c24 */ /* 0x000fe2000f8e02ff */
[C---:B------:R-:W-:Y:S01]  /*b0b0*/  LEA R28, P2, R29.reuse, UR4, 0x2 ;  /* 0x000000041d1c7c11 */ /* 0x040fe2000f8410ff */
[----:B------:R-:W-:Y:S01]  /*b0c0*/  IMAD.IADD R37, R44, 0x1, R27 ;  /* 0x000000012c257824 */ /* 0x000fe200078e021b */
[----:B------:R-:W-:Y:S01]  /*b0d0*/  PLOP3.LUT P1, PT, PT, PT, UP0, 0x80, 0x0 ;  /* 0x000000000000781c */ /* 0x000fe20003f2f008 */
[----:B------:R-:W-:Y:S01]  /*b0e0*/  IMAD R35, R26, 0x70, RZ ;  /* 0x000000701a237824 */ /* 0x000fe200078e02ff */
[----:B------:R-:W-:-:S11]  /*b0f0*/  LEA.HI.X R29, R29, UR5, R32, 0x2, P2 ;  /* 0x000000051d1d7c11 */ /* 0x000fd600090f1420 */
.L_x_1115:
[----:B------:R-:W-:Y:S01]  /*b100*/  MOV R26, R28 ;  /* 0x0000001c001a7202 */ /* 0x000fe20000000f00 */
[----:B------:R-:W-:Y:S01]  /*b110*/  IMAD.MOV.U32 R27, RZ, RZ, R29 ;  /* 0x000000ffff1b7224 */ /* 0x000fe200078e001d */
[----:B------:R-:W-:-:S04]  /*b120*/  LOP3.LUT P5, RZ, R2, 0x8, RZ, 0xc0, !PT ;  /* 0x0000000802ff7812 */ /* 0x000fc800078ac0ff */
[----:B------:R-:W3:Y:S01]  /*b130*/  LDG.E R28, desc[UR36][R26.64] ;  /* 0x000000241a1c7981 */ /* 0x000ee2000c1e1900 */
[----:B-1----:R-:W-:-:S04]  /*b140*/  IADD3 R33, P4, R16, R36, RZ ;  /* 0x0000002410217210 */ /* 0x002fc80007f9e0ff */
[----:B------:R-:W-:Y:S02]  /*b150*/  LEA.HI.X.SX32 R38, R36, R3, 0x1, P4 ;  /* 0x0000000324267211 */ /* 0x000fe400020f0eff */
[----:B--2---:R-:W-:-:S04]  /*b160*/  LEA R32, P4, R33, R52, 0x2 ;  /* 0x0000003421207211 */ /* 0x004fc800078810ff */
[----:B------:R-:W-:Y:S01]  /*b170*/  LEA.HI.X R33, R33, R53, R38, 0x2, P4 ;  /* 0x0000003521217211 */ /* 0x000fe200020f1426 */
[----:B---3--:R-:W-:-:S05]  /*b180*/  IMAD R29, R35, R28, R36 ;  /* 0x0000001c231d7224 */ /* 0x008fca00078e0224 */
[----:B------:R-:W-:-:S04]  /*b190*/  IADD3 R39, P2, R18, R29, RZ ;  /* 0x0000001d12277210 */ /* 0x000fc80007f5e0ff */
[----:B------:R-:W-:Y:S02]  /*b1a0*/  LEA.HI.X.SX32 R40, R29, R22, 0x1, P2 ;  /* 0x000000161d287211 */ /* 0x000fe400010f0eff */
[----:B------:R-:W-:-:S04]  /*b1b0*/  LEA R28, P2, R39, R52, 0x2 ;  /* 0x00000034271c7211 */ /* 0x000fc800078410ff */
[----:B------:R-:W-:-:S05]  /*b1c0*/  LEA.HI.X R29, R39, R53, R40, 0x2, P2 ;  /* 0x00000035271d7211 */ /* 0x000fca00010f1428 */
[----:B------:R1:W5:Y:S01]  /*b1d0*/  LDG.E.128 R40, desc[UR36][R28.64] ;  /* 0x000000241c287981 */ /* 0x000362000c1e1d00 */
[----:B------:R-:W-:Y:S05]  /*b1e0*/  @P1 BRA `(.L_x_1113) ;  /* 0x00000000002c1947 */ /* 0x000fea0003800000 */
[----:B------:R-:W2:Y:S04]  /*b1f0*/  @P5 LDG.E.128 R48, desc[UR36][R30.64] ;  /* 0x000000241e305981 */ /* 0x000ea8000c1e1d00 */
[----:B------:R-:W3:Y:S02]  /*b200*/  LDS.128 R44, [R23] ;  /* 0x00000000172c7984 */ /* 0x000ee40000000c00 */
[----:B---3-5:R-:W-:Y:S01]  /*b210*/  FADD.FTZ R40, R40, R44 ;  /* 0x0000002c28287221 */ /* 0x028fe20000010000 */
[----:B------:R-:W-:Y:S01]  /*b220*/  FADD.FTZ R41, R41, R45 ;  /* 0x0000002d29297221 */ /* 0x000fe20000010000 */
[----:B------:R-:W-:Y:S01]  /*b230*/  FADD.FTZ R42, R42, R46 ;  /* 0x0000002e2a2a7221 */ /* 0x000fe20000010000 */
[----:B------:R-:W-:Y:S01]  /*b240*/  FADD.FTZ R43, R43, R47 ;  /* 0x0000002f2b2b7221 */ /* 0x000fe20000010000 */
[----:B--2---:R-:W-:Y:S01]  /*b250*/  @P5 FMUL.FTZ R40, R40, R48 ;  /* 0x0000003028285220 */ /* 0x004fe20000410000 */
[----:B------:R-:W-:Y:S01]  /*b260*/  @P5 FMUL.FTZ R41, R41, R49 ;  /* 0x0000003129295220 */ /* 0x000fe20000410000 */
[----:B------:R-:W-:Y:S01]  /*b270*/  @P5 FMUL.FTZ R42, R42, R50 ;  /* 0x000000322a2a5220 */ /* 0x000fe20000410000 */
[----:B------:R-:W-:-:S05]  /*b280*/  @P5 FMUL.FTZ R43, R43, R51 ;  /* 0x000000332b2b5220 */ /* 0x000fca0000410000 */
[----:B------:R2:W-:Y:S02]  /*b290*/  STG.E.128 desc[UR36][R32.64], R40 ;  /* 0x0000002820007986 */ /* 0x0005e4000c101d24 */
.L_x_1113:
[----:B-1----:R-:W3:Y:S04]  /*b2a0*/  LDG.E R28, desc[UR36][R26.64+0x20] ;  /* 0x000020241a1c7981 */ /* 0x002ee8000c1e1900 */
[----:B------:R-:W1:Y:S01]  /*b2b0*/  LDS R39, [R37+-0x20] ;  /* 0xffffe00025277984 */ /* 0x000e620000000800 */
[----:B---3--:R-:W-:-:S05]  /*b2c0*/  IMAD R28, R35, R28, R36 ;  /* 0x0000001c231c7224 */ /* 0x008fca00078e0224 */
[----:B------:R-:W-:-:S04]  /*b2d0*/  IADD3 R29, R28, 0x380, RZ ;  /* 0x000003801c1d7810 */ /* 0x000fc80007ffe0ff */
[----:B------:R-:W-:-:S04]  /*b2e0*/  IADD3 R38, P2, R18, R29, RZ ;  /* 0x0000001d12267210 */ /* 0x000fc80007f5e0ff */
[----:B------:R-:W-:Y:S02]  /*b2f0*/  LEA.HI.X.SX32 R29, R29, R22, 0x1, P2 ;  /* 0x000000161d1d7211 */ /* 0x000fe400010f0eff */
[----:B------:R-:W-:-:S04]  /*b300*/  LEA R28, P2, R38, R52, 0x2 ;  /* 0x00000034261c7211 */ /* 0x000fc800078410ff */
[----:B------:R-:W-:-:S05]  /*b310*/  LEA.HI.X R29, R38, R53, R29, 0x2, P2 ;  /* 0x00000035261d7211 */ /* 0x000fca00010f141d */
[----:B------:R3:W5:Y:S02]  /*b320*/  LDG.E.128 R44, desc[UR36][R28.64] ;  /* 0x000000241c2c7981 */ /* 0x000764000c1e1d00 */
[C---:B-1---5:R-:W-:Y:S01]  /*b330*/  FFMA.FTZ R38, R39.reuse, R41, R9 ;  /* 0x0000002927267223 */ /* 0x062fe20000010009 */
[C---:B--2---:R-:W-:Y:S01]  /*b340*/  FFMA.FTZ R41, R39.reuse, R42, R10 ;  /* 0x0000002a27297223 */ /* 0x044fe2000001000a */
[C---:B------:R-:W-:Y:S01]  /*b350*/  FFMA.FTZ R40, R39.reuse, R40, R8 ;  /* 0x0000002827287223 */ /* 0x040fe20000010008 */
[----:B------:R-:W-:Y:S01]  /*b360*/  FFMA.FTZ R42, R39, R43, R11 ;  /* 0x0000002b272a7223 */ /* 0x000fe2000001000b */
[----:B------:R-:W-:Y:S06]  /*b370*/  @P1 BRA `(.L_x_1114) ;  /* 0x00000000002c1947 */ /* 0x000fec0003800000 */
[----:B------:R-:W2:Y:S04]  /*b380*/  @P5 LDG.E.128 R8, desc[UR36][R30.64] ;  /* 0x000000241e085981 */ /* 0x000ea8000c1e1d00 */
[----:B------:R-:W1:Y:S02]  /*b390*/  LDS.128 R48, [R23] ;  /* 0x0000000017307984 */ /* 0x000e640000000c00 */
[----:B-1----:R-:W-:Y:S01]  /*b3a0*/  FADD.FTZ R44, R48, R44 ;  /* 0x0000002c302c7221 */ /* 0x002fe20000010000 */
        /* <DEDUP_REMOVED lines=8> */
.L_x_1114:
[----:B------:R2:W4:Y:S01]  /*b430*/  LDS R11, [R37] ;  /* 0x00000000250b7984 */ /* 0x0005220000000800 */
[----:B---3--:R-:W-:Y:S01]  /*b440*/  IADD3 R28, P2, R26, 0x40, RZ ;  /* 0x000000401a1c7810 */ /* 0x008fe20007f5e0ff */
[----:B------:R-:W-:Y:S02]  /*b450*/  VIADD R0, R0, 0x10 ;  /* 0x0000001000007836 */ /* 0x000fe40000000000 */
[----:B------:R-:W-:Y:S01]  /*b460*/  VIADD R36, R36, 0x700 ;  /* 0x0000070024247836 */ /* 0x000fe20000000000 */
[----:B------:R-:W-:Y:S02]  /*b470*/  IADD3.X R29, RZ, R27, RZ, P2, !PT ;  /* 0x0000001bff1d7210 */ /* 0x000fe400017fe4ff */
[----:B------:R-:W-:Y:S02]  /*b480*/  ISETP.GE.AND P2, PT, R0, R25, PT ;  /* 0x000000190000720c */ /* 0x000fe40003f46270 */
[----:B--2---:R-:W-:Y:S01]  /*b490*/  IADD3 R37, R37, 0x40, RZ ;  /* 0x0000004025257810 */ /* 0x004fe20007ffe0ff */
[C---:B----4-:R-:W-:Y:S01]  /*b4a0*/  FFMA.FTZ R8, R11.reuse, R44, R40 ;  /* 0x0000002c0b087223 */ /* 0x050fe20000010028 */
[C---:B------:R-:W-:Y:S01]  /*b4b0*/  FFMA.FTZ R9, R11.reuse, R45, R38 ;  /* 0x0000002d0b097223 */ /* 0x040fe20000010026 */
[C---:B------:R-:W-:Y:S01]  /*b4c0*/  FFMA.FTZ R10, R11.reuse, R46, R41 ;  /* 0x0000002e0b0a7223 */ /* 0x040fe20000010029 */
[----:B------:R-:W-:-:S07]  /*b4d0*/  FFMA.FTZ R11, R11, R47, R42 ;  /* 0x0000002f0b0b7223 */ /* 0x000fce000001002a */
[----:B------:R-:W-:Y:S05]  /*b4e0*/  @!P2 BRA `(.L_x_1115) ;  /* 0xfffffffc0004a947 */ /* 0x000fea000383ffff */
.L_x_1109:
[----:B------:R-:W-:Y:S05]  /*b4f0*/  BSYNC B1 ;  /* 0x0000000000017941 */ /* 0x000fea0003800000 */
.L_x_1108:
[----:B------:R-:W-:-:S13]  /*b500*/  ISETP.GE.AND P2, PT, R24, UR9, PT ;  /* 0x0000000918007c0c */ /* 0x000fda000bf46270 */
[----:B------:R-:W-:Y:S05]  /*b510*/  @P2 BRA `(.L_x_1107) ;  /* 0x0000000c00a02947 */ /* 0x000fea0003800000 */
[----:B-1----:R-:W2:Y:S01]  /*b520*/  LDL R32, [R1+0x1a0] ;  /* 0x0001a00001207983 */ /* 0x002ea20000100800 */
[----:B------:R-:W2:Y:S01]  /*b530*/  LDC R31, c[0x0][0x288] ;  /* 0x0000a200ff1f7b82 */ /* 0x000ea20000000800 */
[----:B------:R-:W-:Y:S01]  /*b540*/  IMAD.U32 R0, RZ, RZ, UR39 ;  /* 0x00000027ff007e24 */ /* 0x000fe2000f8e00ff */
[----:B------:R-:W-:Y:S04]  /*b550*/  BSSY B1, `(.L_x_1116) ;  /* 0x000004b000017945 */ /* 0x000fe80003800000 */
[----:B------:R-:W-:Y:S02]  /*b560*/  IADD3 R0, -R17, -0x2, R0 ;  /* 0xfffffffe11007810 */ /* 0x000fe40007ffe100 */
[----:B------:R-:W1:Y:S02]  /*b570*/  LDC.64 R26, c[0x0][0x2e8] ;  /* 0x0000ba00ff1a7b82 */ /* 0x000e640000000a00 */
[----:B------:R-:W-:-:S04]  /*b580*/  IADD3 R0, R0, -UR6, RZ ;  /* 0x8000000600007c10 */ /* 0x000fc8000fffe0ff */
        /* <DEDUP_REMOVED lines=12> */
[----:B------:R-:W1:Y:S01]  /*b650*/  S2R R36, SR_CTAID.Y ;  /* 0x0000000000247919 */ /* 0x000e620000002600 */
[----:B------:R-:W2:Y:S01]  /*b660*/  I2F.RP R32, R30 ;  /* 0x0000001e00207306 */ /* 0x000ea20000209400 */
[----:B------:R-:W-:Y:S01]  /*b670*/  ISETP.GE.AND P2, PT, R24, RZ, PT ;  /* 0x000000ff1800720c */ /* 0x000fe20003f46270 */
[----:B------:R-:W-:Y:S01]  /*b680*/  ULDC.64 UR4, c[0x0][0x258] ;  /* 0x0000960000047ab9 */ /* 0x000fe20000000a00 */
[----:B------:R-:W-:-:S05]  /*b690*/  ISETP.NE.AND P4, PT, R33, RZ, PT ;  /* 0x000000ff2100720c */ /* 0x000fca0003f85270 */
[----:B--2---:R-:W2:Y:S02]  /*b6a0*/  MUFU.RCP R32, R32 ;  /* 0x0000002000207308 */ /* 0x004ea40000001000 */
[----:B--2---:R-:W-:-:S06]  /*b6b0*/  VIADD R29, R32, 0xffffffe ;  /* 0x0ffffffe201d7836 */ /* 0x004fcc0000000000 */
[----:B------:R-:W2:Y:S02]  /*b6c0*/  F2I.FTZ.U32.TRUNC.NTZ R29, R29 ;  /* 0x0000001d001d7305 */ /* 0x000ea4000021f000 */
[----:B--2---:R-:W-:-:S05]  /*b6d0*/  IADD3 R25, RZ, -R29, RZ ;  /* 0x8000001dff197210 */ /* 0x004fca0007ffe0ff */
        /* <DEDUP_REMOVED lines=10> */
[----:B-1----:R-:W-:-:S03]  /*b780*/  IMAD R30, R36, R33, RZ ;  /* 0x00000021241e7224 */ /* 0x002fc600078e02ff */
        /* <DEDUP_REMOVED lines=14> */
[C---:B------:R-:W-:Y:S01]  /*b870*/  LEA R30, P1, R31.reuse, R52, 0x2 ;  /* 0x000000341f1e7211 */ /* 0x040fe200078210ff */
[----:B------:R1:W2:Y:S03]  /*b880*/  LDS R25, [R34] ;  /* 0x0000000022197984 */ /* 0x0002a60000000800 */
[----:B------:R-:W-:-:S05]  /*b890*/  LEA.HI.X R31, R31, R53, R32, 0x2, P1 ;  /* 0x000000351f1f7211 */ /* 0x000fca00008f1420 */
        /* <DEDUP_REMOVED lines=16> */
.L_x_1120:
[C---:B--2--5:R-:W-:Y:S01]  /*b9a0*/  FFMA.FTZ R8, R25.reuse, R36, R8 ;  /* 0x0000002419087223 */ /* 0x064fe20000010008 */
[C---:B------:R-:W-:Y:S01]  /*b9b0*/  FFMA.FTZ R9, R25.reuse, R37, R9 ;  /* 0x0000002519097223 */ /* 0x040fe20000010009 */
[C---:B------:R-:W-:Y:S01]  /*b9c0*/  FFMA.FTZ R10, R25.reuse, R38, R10 ;  /* 0x00000026190a7223 */ /* 0x040fe2000001000a */
[----:B------:R-:W-:-:S07]  /*b9d0*/  FFMA.FTZ R11, R25, R39, R11 ;  /* 0x00000027190b7223 */ /* 0x000fce000001000b */
.L_x_1119:
[----:B------:R-:W-:Y:S05]  /*b9e0*/  BSYNC B2 ;  /* 0x0000000000027941 */ /* 0x000fea0003800000 */
.L_x_1118:
[----:B------:R-:W-:-:S07]  /*b9f0*/  VIADD R24, R24, 0x8 ;  /* 0x0000000818187836 */ /* 0x000fce0000000000 */
.L_x_1117:
[----:B------:R-:W-:Y:S05]  /*ba00*/  BSYNC B1 ;  /* 0x0000000000017941 */ /* 0x000fea0003800000 */
.L_x_1116:
[----:B------:R-:W-:-:S13]  /*ba10*/  LOP3.LUT P2, RZ, R0, 0xfffffff8, RZ, 0xc0, !PT ;  /* 0xfffffff800ff7812 */ /* 0x000fda000784c0ff */
[----:B------:R-:W-:Y:S05]  /*ba20*/  @!P2 BRA `(.L_x_1107) ;  /* 0x00000008005ca947 */ /* 0x000fea0003800000 */
[----:B-1----:R-:W2:Y:S01]  /*ba30*/  LDL R20, [R1+0x1a8] ;  /* 0x0001a80001147983 */ /* 0x002ea20000100800 */
[----:B------:R-:W-:Y:S01]  /*ba40*/  USHF.L.U32 UR4, UR6, 0x2, URZ ;  /* 0x0000000206047899 */ /* 0x000fe2000800063f */
[----:B------:R-:W-:Y:S01]  /*ba50*/  HFMA2.MMA R25, -RZ, RZ, 0, 6.67572021484375e-06 ;  /* 0x00000070ff197435 */ /* 0x000fe200000001ff */
[----:B------:R-:W-:-:S04]  /*ba60*/  IMAD.MOV.U32 R32, RZ, RZ, RZ ;  /* 0x000000ffff207224 */ /* 0x000fc800078e00ff */
[----:B------:R-:W-:-:S05]  /*ba70*/  LEA R0, R24, -UR4, 0x2 ;  /* 0x8000000418007c11 */ /* 0x000fca000f8e10ff */
[----:B------:R-:W-:Y:S01]  /*ba80*/  IMAD R25, R24, R25, 0x380 ;  /* 0x0000038018197424 */ /* 0x000fe200078e0219 */
[----:B--2---:R-:W-:-:S07]  /*ba90*/  IADD3 R35, R20, R0, RZ ;  /* 0x0000000014237210 */ /* 0x004fce0007ffe0ff */
.L_x_1127:
[----:B-1----:R-:W1:Y:S01]  /*baa0*/  LDC R51, c[0x0][0x284] ;  /* 0x0000a100ff337b82 */ /* 0x002e620000000800 */
        /* <DEDUP_REMOVED lines=11> */
[----:B------:R-:W-:Y:S01]  /*bb60*/  IMAD.MOV.U32 R20, RZ, RZ, RZ ;  /* 0x000000ffff147224 */ /* 0x000fe200078e00ff */
[----:B------:R-:W1:Y:S01]  /*bb70*/  S2R R36, SR_CTAID.Y ;  /* 0x0000000000247919 */ /* 0x000e620000002600 */
[----:B------:R-:W-:Y:S01]  /*bb80*/  ISETP.GE.AND P2, PT, R24, RZ, PT ;  /* 0x000000ff1800720c */ /* 0x000fe20003f46270 */
[----:B------:R-:W2:Y:S01]  /*bb90*/  I2F.RP R28, R29 ;  /* 0x0000001d001c7306 */ /* 0x000ea20000209400 */
[----:B------:R-:W-:Y:S01]  /*bba0*/  ISETP.NE.AND P4, PT, R51, RZ, PT ;  /* 0x000000ff3300720c */ /* 0x000fe20003f85270 */
[----:B------:R-:W-:-:S06]  /*bbb0*/  ULDC.64 UR4, c[0x0][0x258] ;  /* 0x0000960000047ab9 */ /* 0x000fcc0000000a00 */
[----:B--2---:R-:W2:Y:S02]  /*bbc0*/  MUFU.RCP R28, R28 ;  /* 0x0000001c001c7308 */ /* 0x004ea40000001000 */
[----:B--2---:R-:W-:-:S06]  /*bbd0*/  VIADD R33, R28, 0xffffffe ;  /* 0x0ffffffe1c217836 */ /* 0x004fcc0000000000 */
[----:B------:R2:W3:Y:S02]  /*bbe0*/  F2I.FTZ.U32.TRUNC.NTZ R21, R33 ;  /* 0x0000002100157305 */ /* 0x0004e4000021f000 */
[----:B--2---:R2:W4:Y:S01]  /*bbf0*/  LDS R33, [R34] ;  /* 0x0000000022217984 */ /* 0x0045220000000800 */
[----:B---3--:R-:W-:-:S05]  /*bc00*/  IADD3 R0, RZ, -R21, RZ ;  /* 0x80000015ff007210 */ /* 0x008fca0007ffe0ff */
[----:B------:R-:W-:Y:S01]  /*bc10*/  IMAD R37, R0, R29, RZ ;  /* 0x0000001d00257224 */ /* 0x000fe200078e02ff */
[----:B------:R-:W-:-:S03]  /*bc20*/  IABS R0, R24 ;  /* 0x0000001800007213 */ /* 0x000fc60000000000 */
        /* <DEDUP_REMOVED lines=26> */
[----:B------:R-:W-:-:S05]  /*bdd0*/  LEA.HI.X R29, R0, R49, R29, 0x2, P1 ;  /* 0x00000031001d7211 */ /* 0x000fca00008f141d */
[----:B------:R2:W5:Y:S01]  /*bde0*/  LDG.E.128 R36, desc[UR36][R28.64] ;  /* 0x000000241c247981 */ /* 0x000562000c1e1d00 */
[----:B------:R-:W-:-:S06]  /*bdf0*/  UISETP.NE.AND UP0, UPT, UR4, URZ, UPT ;  /* 0x0000003f0400728c */ /* 0x000fcc000bf05270 */
[----:B------:R-:W-:-:S13]  /*be00*/  PLOP3.LUT P1, PT, PT, PT, UP0, 0x80, 0x0 ;  /* 0x000000000000781c */ /* 0x000fda0003f2f008 */
[----:B--2-4-:R-:W-:Y:S05]  /*be10*/  @P1 BRA `(.L_x_1123) ;  /* 0x0000000000301947 */ /* 0x014fea0003800000 */
[----:B------:R-:W-:Y:S01]  /*be20*/  LOP3.LUT P5, RZ, R2, 0x8, RZ, 0xc0, !PT ;  /* 0x0000000802ff7812 */ /* 0x000fe200078ac0ff */
[----:B------:R-:W1:-:S12]  /*be30*/  LDS.128 R40, [R23] ;  /* 0x0000000017287984 */ /* 0x000e580000000c00 */
[----:B------:R-:W2:Y:S01]  /*be40*/  @P5 LDG.E.128 R44, desc[UR36][R26.64] ;  /* 0x000000241a2c5981 */ /* 0x000ea2000c1e1d00 */
[----:B-1---5:R-:W-:Y:S01]  /*be50*/  FADD.FTZ R36, R36, R40 ;  /* 0x0000002824247221 */ /* 0x022fe20000010000 */
        /* <DEDUP_REMOVED lines=8> */
.L_x_1123:
[C---:B-----5:R-:W-:Y:S01]  /*bee0*/  FFMA.FTZ R8, R33.reuse, R36, R8 ;  /* 0x0000002421087223 */ /* 0x060fe20000010008 */
[C---:B------:R-:W-:Y:S01]  /*bef0*/  FFMA.FTZ R9, R33.reuse, R37, R9 ;  /* 0x0000002521097223 */ /* 0x040fe20000010009 */
[C---:B------:R-:W-:Y:S01]  /*bf00*/  FFMA.FTZ R10, R33.reuse, R38, R10 ;  /* 0x00000026210a7223 */ /* 0x040fe2000001000a */
[----:B------:R-:W-:-:S07]  /*bf10*/  FFMA.FTZ R11, R33, R39, R11 ;  /* 0x00000027210b7223 */ /* 0x000fce000001000b */
.L_x_1122:
[----:B------:R-:W-:Y:S05]  /*bf20*/  BSYNC B1 ;  /* 0x0000000000017941 */ /* 0x000fea0003800000 */
.L_x_1121:
[----:B------:R-:W-:Y:S01]  /*bf30*/  VIADD R28, R24, 0x8 ;  /* 0x00000008181c7836 */ /* 0x000fe20000000000 */
[----:B------:R-:W-:Y:S04]  /*bf40*/  BSSY B1, `(.L_x_1124) ;  /* 0x0000040000017945 */ /* 0x000fe80003800000 */
[----:B------:R-:W-:-:S13]  /*bf50*/  ISETP.GE.AND P2, PT, R28, R51, PT ;  /* 0x000000331c00720c */ /* 0x000fda0003f46270 */
[----:B------:R-:W-:Y:S05]  /*bf60*/  @!P2 BRA `(.L_x_1125) ;  /* 0x0000000000f4a947 */ /* 0x000fea0003800000 */
[----:B------:R-:W-:Y:S01]  /*bf70*/  IABS R29, R51 ;  /* 0x00000033001d7213 */ /* 0x000fe20000000000 */
[----:B------:R-:W-:Y:S01]  /*bf80*/  HFMA2.MMA R20, -RZ, RZ, 0, 0 ;  /* 0x00000000ff147435 */ /* 0x000fe200000001ff */
[----:B-1----:R-:W1:Y:S01]  /*bf90*/  S2R R38, SR_CTAID.Y ;  /* 0x0000000000267919 */ /* 0x002e620000002600 */
[----:B------:R-:W-:Y:S01]  /*bfa0*/  ISETP.GE.AND P2, PT, R28, RZ, PT ;  /* 0x000000ff1c00720c */ /* 0x000fe20003f46270 */
[----:B------:R-:W2:Y:S01]  /*bfb0*/  I2F.RP R33, R29 ;  /* 0x0000001d00217306 */ /* 0x000ea20000209400 */
[----:B------:R-:W-:Y:S01]  /*bfc0*/  ISETP.NE.AND P4, PT, R51, RZ, PT ;  /* 0x000000ff3300720c */ /* 0x000fe20003f85270 */
[----:B------:R-:W-:-:S06]  /*bfd0*/  ULDC.64 UR4, c[0x0][0x258] ;  /* 0x0000960000047ab9 */ /* 0x000fcc0000000a00 */
[----:B--2---:R-:W2:Y:S02]  /*bfe0*/  MUFU.RCP R33, R33 ;  /* 0x0000002100217308 */ /* 0x004ea40000001000 */
[----:B--2---:R-:W-:Y:S02]  /*bff0*/  IADD3 R36, R33, 0xffffffe, RZ ;  /* 0x0ffffffe21247810 */ /* 0x004fe40007ffe0ff */
[----:B------:R2:W3:Y:S04]  /*c000*/  LDS R33, [R34+0x20] ;  /* 0x0000200022217984 */ /* 0x0004e80000000800 */
[----:B------:R-:W4:Y:S02]  /*c010*/  F2I.FTZ.U32.TRUNC.NTZ R21, R36 ;  /* 0x0000002400157305 */ /* 0x000f24000021f000 */
[----:B----4-:R-:W-:-:S04]  /*c020*/  IMAD.MOV R0, RZ, RZ, -R21 ;  /* 0x000000ffff007224 */ /* 0x010fc800078e0a15 */
[----:B------:R-:W-:Y:S01]  /*c030*/  IMAD R37, R0, R29, RZ ;  /* 0x0000001d00257224 */ /* 0x000fe200078e02ff */
[----:B------:R-:W-:-:S03]  /*c040*/  IABS R0, R28 ;  /* 0x0000001c00007213 */ /* 0x000fc60000000000 */
        /* <DEDUP_REMOVED lines=9> */
[----:B-1----:R-:W-:-:S04]  /*c0e0*/  IMAD R29, R38, R51, RZ ;  /* 0x00000033261d7224 */ /* 0x002fc800078e02ff */
        /* <DEDUP_REMOVED lines=8> */
[----:B------:R-:W4:Y:S02]  /*c170*/  LDG.E R20, desc[UR36][R20.64] ;  /* 0x0000002414147981 */ /* 0x000f24000c1e1900 */
[----:B----4-:R-:W-:Y:S01]  /*c180*/  IMAD R29, R20, UR4, RZ ;  /* 0x00000004141d7c24 */ /* 0x010fe2000f8e02ff */
        /* <DEDUP_REMOVED lines=10> */
[----:B--23--:R-:W-:Y:S05]  /*c230*/  @P1 BRA `(.L_x_1126) ;  /* 0x0000000000301947 */ /* 0x00cfea0003800000 */
        /* <DEDUP_REMOVED lines=12> */
.L_x_1126:
[C---:B-----5:R-:W-:Y:S01]  /*c300*/  FFMA.FTZ R8, R33.reuse, R36, R8 ;  /* 0x0000002421087223 */ /* 0x060fe20000010008 */
[C---:B------:R-:W-:Y:S01]  /*c310*/  FFMA.FTZ R9, R33.reuse, R37, R9 ;  /* 0x0000002521097223 */ /* 0x040fe20000010009 */
[C---:B------:R-:W-:Y:S01]  /*c320*/  FFMA.FTZ R10, R33.reuse, R38, R10 ;  /* 0x00000026210a7223 */ /* 0x040fe2000001000a */
[----:B------:R-:W-:-:S07]  /*c330*/  FFMA.FTZ R11, R33, R39, R11 ;  /* 0x00000027210b7223 */ /* 0x000fce000001000b */
.L_x_1125:
[----:B------:R-:W-:Y:S05]  /*c340*/  BSYNC B1 ;  /* 0x0000000000017941 */ /* 0x000fea0003800000 */
.L_x_1124:
[----:B------:R-:W-:Y:S01]  /*c350*/  IADD3 R24, R24, 0x10, RZ ;  /* 0x0000001018187810 */ /* 0x000fe20007ffe0ff */
[----:B------:R-:W-:Y:S01]  /*c360*/  VIADD R32, R32, 0x40 ;  /* 0x0000004020207836 */ /* 0x000fe20000000000 */
[----:B------:R-:W-:Y:S02]  /*c370*/  IADD3 R25, R25, 0x700, RZ ;  /* 0x0000070019197810 */ /* 0x000fe40007ffe0ff */
[----:B------:R-:W-:-:S13]  /*c380*/  ISETP.GE.AND P2, PT, R24, UR9, PT ;  /* 0x0000000918007c0c */ /* 0x000fda000bf46270 */
[----:B------:R-:W-:Y:S05]  /*c390*/  @!P2 BRA `(.L_x_1127) ;  /* 0xfffffff400c0a947 */ /* 0x000fea000383ffff */
.L_x_1107:
[----:B------:R-:W-:Y:S05]  /*c3a0*/  BSYNC B0 ;  /* 0x0000000000007941 */ /* 0x000fea0003800000 */
.L_x_1106:
[----:B------:R-:W-:Y:S01]  /*c3b0*/  ISETP.GT.OR P0, PT, R13, 0x1b, P0 ;  /* 0x0000001b0d00780c */ /* 0x000fe20000704670 */
[----:B------:R-:W-:-:S12]  /*c3c0*/  BSSY B0, `(.L_x_1128) ;  /* 0x0000033000007945 */ /* 0x000fd80003800000 */
[----:B------:R-:W-:Y:S05]  /*c3d0*/  @P0 BRA `(.L_x_1129) ;  /* 0x0000000000c40947 */ /* 0x000fea0003800000 */
[----:B------:R-:W1:Y:S01]  /*c3e0*/  LDC.64 R28, c[0x0][0x250] ;  /* 0x00009400ff1c7b82 */ /* 0x000e620000000a00 */
[----:B------:R-:W-:Y:S02]  /*c3f0*/  UMOV UR4, 0x70 ;  /* 0x0000007000047882 */ /* 0x000fe40000000000 */
[----:B------:R-:W-:-:S06]  /*c400*/  UIMAD UR4, UR39, UR4, -0x70 ;  /* 0xffffff90270474a4 */ /* 0x000fcc000f8e0204 */
[----:B------:R-:W-:Y:S01]  /*c410*/  IMAD.U32 R18, RZ, RZ, UR4 ;  /* 0x00000004ff127e24 */ /* 0x000fe2000f8e00ff */
[----:B------:R-:W-:-:S04]  /*c420*/  IADD3 R0, P0, R16, UR4, RZ ;  /* 0x0000000410007c10 */ /* 0x000fc8000ff1e0ff */
[----:B------:R-:W-:Y:S02]  /*c430*/  LEA.HI.X.SX32 R13, R18, R3, 0x1, P0 ;  /* 0x00000003120d7211 */ /* 0x000fe400000f0eff */
[----:B-1----:R-:W-:-:S04]  /*c440*/  LEA R20, P0, R0, R28, 0x2 ;  /* 0x0000001c00147211 */ /* 0x002fc800078010ff */
[----:B------:R-:W-:-:S05]  /*c450*/  LEA.HI.X R21, R0, R29, R13, 0x2, P0 ;  /* 0x0000001d00157211 */ /* 0x000fca00000f140d */
[----:B------:R1:W5:Y:S01]  /*c460*/  LDG.E.128 R24, desc[UR36][R20.64] ;  /* 0x0000002414187981 */ /* 0x000362000c1e1d00 */
[----:B------:R-:W-:Y:S04]  /*c470*/  BSSY B1, `(.L_x_1130) ;  /* 0x0000019000017945 */ /* 0x000fe80003800000 */
[----:B------:R-:W-:Y:S05]  /*c480*/  @P1 BRA `(.L_x_1131) ;  /* 0x00000000005c1947 */ /* 0x000fea0003800000 */
[----:B------:R-:W2:Y:S01]  /*c490*/  LDL.LU R30, [R1+0x1a0] ;  /* 0x0001a000011e7983 */ /* 0x000ea20000300800 */
[----:B------:R-:W-:-:S13]  /*c4a0*/  LOP3.LUT P2, RZ, R2, 0x8, RZ, 0xc0, !PT ;  /* 0x0000000802ff7812 */ /* 0x000fda000784c0ff */
[----:B------:R-:W2:Y:S08]  /*c4b0*/  @P2 LDC R0, c[0x0][0x288] ;  /* 0x0000a200ff002b82 */ /* 0x000eb00000000800 */
[----:B-1----:R-:W1:Y:S01]  /*c4c0*/  @P2 LDC.64 R20, c[0x0][0x2e8] ;  /* 0x0000ba00ff142b82 */ /* 0x002e620000000a00 */
[----:B--2---:R-:W-:-:S04]  /*c4d0*/  @P2 IMAD R19, R30, R0, R19 ;  /* 0x000000001e132224 */ /* 0x004fc800078e0213 */
[----:B------:R-:W-:-:S04]  /*c4e0*/  @P2 IMAD R19, R19, 0x70, R14 ;  /* 0x0000007013132824 */ /* 0x000fc800078e020e */
[----:B-1----:R-:W-:-:S06]  /*c4f0*/  @P2 IMAD.WIDE R20, R19, 0x4, R20 ;  /* 0x0000000413142825 */ /* 0x002fcc00078e0214 */
[----:B0-----:R-:W2:Y:S01]  /*c500*/  @P2 LDG.E.128 R20, desc[UR36][R20.64] ;  /* 0x0000002414142981 */ /* 0x001ea2000c1e1d00 */
[----:B------:R-:W-:Y:S01]  /*c510*/  UIMAD UR4, UR38, 0x70, URZ ;  /* 0x00000070260478a4 */ /* 0x000fe2000f8e023f */
[----:B-----5:R-:W-:Y:S01]  /*c520*/  FADD.FTZ R24, R24, R4 ;  /* 0x0000000418187221 */ /* 0x020fe20000010000 */
[----:B------:R-:W-:Y:S01]  /*c530*/  FADD.FTZ R25, R25, R5 ;  /* 0x0000000519197221 */ /* 0x000fe20000010000 */
[----:B------:R-:W-:Y:S01]  /*c540*/  FADD.FTZ R26, R26, R6 ;  /* 0x000000061a1a7221 */ /* 0x000fe20000010000 */
[----:B------:R-:W-:Y:S02]  /*c550*/  FADD.FTZ R27, R27, R7 ;  /* 0x000000071b1b7221 */ /* 0x000fe40000010000 */
[----:B------:R-:W-:Y:S02]  /*c560*/  IADD3 R16, P0, R16, UR4, RZ ;  /* 0x0000000410107c10 */ /* 0x000fe4000ff1e0ff */
[----:B------:R-:W-:-:S04]  /*c570*/  MOV R0, UR4 ;  /* 0x0000000400007c02 */ /* 0x000fc80008000f00 */
[----:B------:R-:W-:Y:S02]  /*c580*/  LEA.HI.X.SX32 R3, R0, R3, 0x1, P0 ;  /* 0x0000000300037211 */ /* 0x000fe400000f0eff */
[----:B------:R-:W-:-:S04]  /*c590*/  LEA R2, P0, R16, R28, 0x2 ;  /* 0x0000001c10027211 */ /* 0x000fc800078010ff */
[----:B------:R-:W-:Y:S01]  /*c5a0*/  LEA.HI.X R3, R16, R29, R3, 0x2, P0 ;  /* 0x0000001d10037211 */ /* 0x000fe200000f1403 */
[----:B--2---:R-:W-:Y:S01]  /*c5b0*/  @P2 FMUL.FTZ R24, R24, R20 ;  /* 0x0000001418182220 */ /* 0x004fe20000410000 */
[----:B------:R-:W-:Y:S01]  /*c5c0*/  @P2 FMUL.FTZ R25, R25, R21 ;  /* 0x0000001519192220 */ /* 0x000fe20000410000 */
[----:B------:R-:W-:Y:S01]  /*c5d0*/  @P2 FMUL.FTZ R26, R26, R22 ;  /* 0x000000161a1a2220 */ /* 0x000fe20000410000 */
[----:B------:R-:W-:-:S05]  /*c5e0*/  @P2 FMUL.FTZ R27, R27, R23 ;  /* 0x000000171b1b2220 */ /* 0x000fca0000410000 */
[----:B------:R2:W-:Y:S02]  /*c5f0*/  STG.E.128 desc[UR36][R2.64], R24 ;  /* 0x0000001802007986 */ /* 0x0005e4000c101d24 */
.L_x_1131:
[----:B------:R-:W-:Y:S05]  /*c600*/  BSYNC B1 ;  /* 0x0000000000017941 */ /* 0x000fea0003800000 */
.L_x_1130:
[----:B------:R-:W3:Y:S01]  /*c610*/  S2UR UR5, SR_CgaCtaId ;  /* 0x00000000000579c3 */ /* 0x000ee20000008800 */
[----:B------:R-:W-:Y:S01]  /*c620*/  UMOV UR4, 0x400 ;  /* 0x0000040000047882 */ /* 0x000fe20000000000 */
[----:B------:R-:W-:Y:S02]  /*c630*/  UIADD3 UR7, UR9, -UR6, URZ ;  /* 0x8000000609077290 */ /* 0x000fe4000fffe03f */
[----:B------:R-:W-:-:S04]  /*c640*/  UIADD3 UR4, UR4, 0x440, URZ ;  /* 0x0000044004047890 */ /* 0x000fc8000fffe03f */
[----:B--2---:R-:W-:Y:S01]  /*c650*/  IMAD.U32 R3, RZ, RZ, UR7 ;  /* 0x00000007ff037e24 */ /* 0x004fe2000f8e00ff */
[----:B---3--:R-:W-:-:S06]  /*c660*/  ULEA UR4, UR5, UR4, 0x18 ;  /* 0x0000000405047291 */ /* 0x008fcc000f8ec03f */
[----:B------:R-:W-:-:S05]  /*c670*/  MOV R0, UR4 ;  /* 0x0000000400007c02 */ /* 0x000fca0008000f00 */
[----:B------:R-:W-:Y:S01]  /*c680*/  IMAD R3, R3, 0x4, R0 ;  /* 0x0000000403037824 */ /* 0x000fe200078e0200 */
[----:B------:R-:W-:Y:S05]  /*c690*/  STL [R1+0x1a8], R0 ;  /* 0x0001a80001007387 */ /* 0x000fea0000100800 */
[----:B------:R-:W2:Y:S02]  /*c6a0*/  LDS R3, [R3] ;  /* 0x0000000003037984 */ /* 0x000ea40000000800 */
[C---:B--2--5:R-:W-:Y:S01]  /*c6b0*/  FFMA.FTZ R8, R3.reuse, R24, R8 ;  /* 0x0000001803087223 */ /* 0x064fe20000010008 */
[C---:B------:R-:W-:Y:S01]  /*c6c0*/  FFMA.FTZ R9, R3.reuse, R25, R9 ;  /* 0x0000001903097223 */ /* 0x040fe20000010009 */
[C---:B------:R-:W-:Y:S01]  /*c6d0*/  FFMA.FTZ R10, R3.reuse, R26, R10 ;  /* 0x0000001a030a7223 */ /* 0x040fe2000001000a */
[----:B------:R-:W-:-:S07]  /*c6e0*/  FFMA.FTZ R11, R3, R27, R11 ;  /* 0x0000001b030b7223 */ /* 0x000fce000001000b */
.L_x_1129:
[----:B------:R-:W-:Y:S05]  /*c6f0*/  BSYNC B0 ;  /* 0x0000000000007941 */ /* 0x000fea0003800000 */
.L_x_1128:
[----:B------:R-:W-:Y:S01]  /*c700*/  IADD3 R0, R12, 0x1f, RZ ;  /* 0x0000001f0c007810 */ /* 0x000fe20007ffe0ff */
[----:B------:R-:W-:Y:S03]  /*c710*/  BAR.SYNC.DEFER_BLOCKING 0x0 ;  /* 0x0000000000007b1d */ /* 0x000fe60000010000 */
[----:B------:R-:W-:-:S03]  /*c720*/  ISETP.GT.U32.OR P0, PT, R0, 0x3e, P3 ;  /* 0x0000003e0000780c */ /* 0x000fc60001f04470 */
[----:B------:R-:W-:Y:S10]  /*c730*/  @P3 BRA `(.L_x_1132) ;  /* 0x0000000000943947 */ /* 0x000ff40003800000 */
[----:B------:R-:W2:Y:S01]  /*c740*/  LDL.LU R2, [R1+0x1a8] ;  /* 0x0001a80001027983 */ /* 0x000ea20000300800 */
[----:B------:R-:W-:Y:S01]  /*c750*/  LOP3.LUT R0, R12, 0xffffff80, RZ, 0xc0, !PT ;  /* 0xffffff800c007812 */ /* 0x000fe200078ec0ff */
[----:B------:R-:W-:Y:S01]  /*c760*/  IMAD R17, R17, 0x70, R14 ;  /* 0x0000007011117824 */ /* 0x000fe200078e020e */
[----:B------:R-:W-:Y:S05]  /*c770*/  WARPSYNC.ALL ;  /* 0x0000000000007948 */ /* 0x000fea0003800000 */
[----:B------:R-:W-:Y:S02]  /*c780*/  ISETP.NE.AND P1, PT, R0, 0x80, PT ;  /* 0x000000800000780c */ /* 0x000fe40003f25270 */
[----:B------:R-:W-:-:S02]  /*c790*/  ISETP.GT.AND P2, PT, R12, 0x7f, PT ;  /* 0x0000007f0c00780c */ /* 0x000fc40003f44270 */
[C---:B------:R-:W-:Y:S02]  /*c7a0*/  LOP3.LUT R0, R12.reuse, 0xffffffc0, RZ, 0xc0, !PT ;  /* 0xffffffc00c007812 */ /* 0x040fe400078ec0ff */
[----:B------:R-:W-:Y:S01]  /*c7b0*/  ISETP.GT.AND P3, PT, R12, 0x3f, PT ;  /* 0x0000003f0c00780c */ /* 0x000fe20003f64270 */
[----:B--2---:R-:W-:-:S06]  /*c7c0*/  IMAD R17, R17, 0x4, R2 ;  /* 0x0000000411117824 */ /* 0x004fcc00078e0202 */
[----:B------:R-:W-:Y:S01]  /*c7d0*/  @!P1 STS.128 [R17+-0x700], R8 ;  /* 0xfff9000811009388 */ /* 0x000fe20000000c00 */
[----:B------:R-:W-:Y:S01]  /*c7e0*/  BAR.SYNC.DEFER_BLOCKING 0x0 ;  /* 0x0000000000007b1d */ /* 0x000fe20000010000 */
[----:B------:R-:W-:Y:S02]  /*c7f0*/  ISETP.NE.AND P1, PT, R0, 0x40, PT ;  /* 0x000000400000780c */ /* 0x000fe40003f25270 */
[----:B------:R-:W-:-:S03]  /*c800*/  LOP3.LUT R0, R12, 0xffffffe0, RZ, 0xc0, !PT ;  /* 0xffffffe00c007812 */ /* 0x000fc600078ec0ff */
[----:B0-----:R-:W0:Y:S02]  /*c810*/  @!P2 LDS.128 R4, [R17] ;  /* 0x000000001104a984 */ /* 0x001e240000000c00 */
[----:B0-----:R-:W-:Y:S01]  /*c820*/  @!P2 FADD.FTZ R8, R8, R4 ;  /* 0x000000040808a221 */ /* 0x001fe20000010000 */
[----:B------:R-:W-:Y:S01]  /*c830*/  @!P2 FADD.FTZ R9, R9, R5 ;  /* 0x000000050909a221 */ /* 0x000fe20000010000 */
[----:B------:R-:W-:Y:S01]  /*c840*/  @!P2 FADD.FTZ R10, R10, R6 ;  /* 0x000000060a0aa221 */ /* 0x000fe20000010000 */
[----:B------:R-:W-:Y:S01]  /*c850*/  @!P2 FADD.FTZ R11, R11, R7 ;  /* 0x000000070b0ba221 */ /* 0x000fe20000010000 */
[----:B------:R-:W-:Y:S01]  /*c860*/  BAR.SYNC.DEFER_BLOCKING 0x0 ;  /* 0x0000000000007b1d */ /* 0x000fe20000010000 */
[----:B------:R-:W-:-:S05]  /*c870*/  ISETP.GT.AND P2, PT, R12, 0x1f, PT ;  /* 0x0000001f0c00780c */ /* 0x000fca0003f44270 */
[----:B------:R-:W-:Y:S02]  /*c880*/  @!P1 STS.128 [R17+-0x380], R8 ;  /* 0xfffc800811009388 */ /* 0x000fe40000000c00 */
[----:B------:R-:W-:Y:S01]  /*c890*/  BAR.SYNC.DEFER_BLOCKING 0x0 ;  /* 0x0000000000007b1d */ /* 0x000fe20000010000 */
[----:B------:R-:W-:-:S05]  /*c8a0*/  ISETP.NE.AND P1, PT, R0, 0x20, PT ;  /* 0x000000200000780c */ /* 0x000fca0003f25270 */
[----:B------:R-:W0:Y:S02]  /*c8b0*/  @!P3 LDS.128 R4, [R17] ;  /* 0x000000001104b984 */ /* 0x000e240000000c00 */
[----:B0-----:R-:W-:Y:S01]  /*c8c0*/  @!P3 FADD.FTZ R8, R8, R4 ;  /* 0x000000040808b221 */ /* 0x001fe20000010000 */
[----:B------:R-:W-:Y:S01]  /*c8d0*/  @!P3 FADD.FTZ R9, R9, R5 ;  /* 0x000000050909b221 */ /* 0x000fe20000010000 */
[----:B------:R-:W-:Y:S01]  /*c8e0*/  @!P3 FADD.FTZ R10, R10, R6 ;  /* 0x000000060a0ab221 */ /* 0x000fe20000010000 */
[----:B------:R-:W-:Y:S01]  /*c8f0*/  @!P3 FADD.FTZ R11, R11, R7 ;  /* 0x000000070b0bb221 */ /* 0x000fe20000010000 */
[----:B------:R-:W-:Y:S06]  /*c900*/  BAR.SYNC.DEFER_BLOCKING 0x0 ;  /* 0x0000000000007b1d */ /* 0x000fec0000010000 */
[----:B------:R-:W-:Y:S02]  /*c910*/  @!P1 STS.128 [R17+-0x1c0], R8 ;  /* 0xfffe400811009388 */ /* 0x000fe40000000c00 */
[----:B------:R-:W-:Y:S06]  /*c920*/  BAR.SYNC.DEFER_BLOCKING 0x0 ;  /* 0x0000000000007b1d */ /* 0x000fec0000010000 */
[----:B------:R-:W0:Y:S02]  /*c930*/  @!P2 LDS.128 R4, [R17] ;  /* 0x000000001104a984 */ /* 0x000e240000000c00 */
[----:B0-----:R-:W-:Y:S01]  /*c940*/  @!P2 FADD.FTZ R8, R8, R4 ;  /* 0x000000040808a221 */ /* 0x001fe20000010000 */
[----:B------:R-:W-:Y:S01]  /*c950*/  @!P2 FADD.FTZ R9, R9, R5 ;  /* 0x000000050909a221 */ /* 0x000fe20000010000 */
[----:B------:R-:W-:Y:S01]  /*c960*/  @!P2 FADD.FTZ R10, R10, R6 ;  /* 0x000000060a0aa221 */ /* 0x000fe20000010000 */
[----:B------:R-:W-:Y:S01]  /*c970*/  @!P2 FADD.FTZ R11, R11, R7 ;  /* 0x000000070b0ba221 */ /* 0x000fe20000010000 */
[----:B------:R-:W-:Y:S06]  /*c980*/  BAR.SYNC.DEFER_BLOCKING 0x0 ;  /* 0x0000000000007b1d */ /* 0x000fec0000010000 */
.L_x_1132:
[----:B------:R-:W-:Y:S05]  /*c990*/  @P0 EXIT ;  /* 0x000000000000094d */ /* 0x000fea0003800000 */
[----:B------:R-:W2:Y:S02]  /*c9a0*/  LDC R0, c[0x0][0x308] ;  /* 0x0000c200ff007b82 */ /* 0x000ea40000000800 */
[----:B--2---:R-:W-:-:S13]  /*c9b0*/  ISETP.NE.AND P0, PT, R0, 0x2, PT ;  /* 0x000000020000780c */ /* 0x004fda0003f05270 */
[----:B------:R-:W2:Y:S01]  /*c9c0*/  @P0 LDC.64 R2, c[0x0][0x210] ;  /* 0x00008400ff020b82 */ /* 0x000ea20000000a00 */
[----:B0-----:R-:W-:-:S04]  /*c9d0*/  @P0 IMAD R5, R15, 0x70, R14 ;  /* 0x000000700f050824 */ /* 0x001fc800078e020e */
[----:B--2---:R-:W-:-:S05]  /*c9e0*/  @P0 IMAD.WIDE R2, R5, 0x4, R2 ;  /* 0x0000000405020825 */ /* 0x004fca00078e0202 */
[----:B------:R0:W-:Y:S01]  /*c9f0*/  @P0 STG.E.128 desc[UR36][R2.64], R8 ;  /* 0x0000000802000986 */ /* 0x0001e2000c101d24 */
[----:B------:R-:W-:Y:S05]  /*ca00*/  @P0 EXIT ;  /* 0x000000000000094d */ /* 0x000fea0003800000 */
[----:B0-----:R-:W0:Y:S01]  /*ca10*/  LDC.64 R2, c[0x0][0x300] ;  /* 0x0000c000ff027b82 */ /* 0x001e220000000a00 */
[----:B------:R-:W-:Y:S01]  /*ca20*/  IMAD R14, R15, 0x70, R14 ;  /* 0x000000700f0e7824 */ /* 0x000fe200078e020e */
[----:B------:R-:W-:Y:S01]  /*ca30*/  ULDC.64 UR4, c[0x0][0x210] ;  /* 0x0000840000047ab9 */ /* 0x000fe20000000a00 */
[----:B0-----:R-:W2:Y:S02]  /*ca40*/  LDG.E R2, desc[UR36][R2.64] ;  /* 0x0000002402027981 */ /* 0x001ea4000c1e1900 */
[C---:B--2---:R-:W-:Y:S01]  /*ca50*/  FMUL.FTZ R8, R2.reuse, R8 ;  /* 0x0000000802087220 */ /* 0x044fe20000410000 */
[C---:B------:R-:W-:Y:S01]  /*ca60*/  FMUL.FTZ R9, R2.reuse, R9 ;  /* 0x0000000902097220 */ /* 0x040fe20000410000 */
[C---:B------:R-:W-:Y:S01]  /*ca70*/  FMUL.FTZ R10, R2.reuse, R10 ;  /* 0x0000000a020a7220 */ /* 0x040fe20000410000 */
[----:B------:R-:W-:-:S03]  /*ca80*/  FMUL.FTZ R11, R2, R11 ;  /* 0x0000000b020b7220 */ /* 0x000fc60000410000 */
[----:B------:R-:W0:Y:S08]  /*ca90*/  F2I.S8.NTZ R8, R8 ;  /* 0x0000000800087305 */ /* 0x000e300000202100 */
[----:B------:R-:W2:Y:S01]  /*caa0*/  F2I.S8.NTZ R9, R9 ;  /* 0x0000000900097305 */ /* 0x000ea20000202100 */
[----:B0-----:R-:W-:-:S07]  /*cab0*/  PRMT R0, R8, 0x8880, RZ ;  /* 0x0000888008007816 */ /* 0x001fce00000000ff */
[----:B------:R-:W0:Y:S01]  /*cac0*/  F2I.S8.NTZ R10, R10 ;  /* 0x0000000a000a7305 */ /* 0x000e220000202100 */
[----:B------:R-:W-:Y:S02]  /*cad0*/  PRMT R0, R0, 0x7710, RZ ;  /* 0x0000771000007816 */ /* 0x000fe400000000ff */
[----:B--2---:R-:W-:-:S05]  /*cae0*/  PRMT R4, R9, 0x8880, RZ ;  /* 0x0000888009047816 */ /* 0x004fca00000000ff */
[----:B------:R-:W2:Y:S01]  /*caf0*/  F2I.S8.NTZ R11, R11 ;  /* 0x0000000b000b7305 */ /* 0x000ea20000202100 */
[----:B------:R-:W-:Y:S02]  /*cb00*/  LOP3.LUT R3, R0, 0xff, RZ, 0xc0, !PT ;  /* 0x000000ff00037812 */ /* 0x000fe400078ec0ff */
[----:B------:R-:W-:Y:S02]  /*cb10*/  PRMT R2, R4, 0x7710, RZ ;  /* 0x0000771004027816 */ /* 0x000fe400000000ff */
[----:B0-----:R-:W-:Y:S02]  /*cb20*/  PRMT R0, R10, 0x8880, RZ ;  /* 0x000088800a007816 */ /* 0x001fe400000000ff */
[----:B------:R-:W-:Y:S02]  /*cb30*/  PRMT R3, R2, 0x7604, R3 ;  /* 0x0000760402037816 */ /* 0x000fe40000000003 */
[----:B------:R-:W-:Y:S02]  /*cb40*/  PRMT R0, R0, 0x7710, RZ ;  /* 0x0000771000007816 */ /* 0x000fe400000000ff */
[----:B------:R-:W-:-:S02]  /*cb50*/  IADD3 R2, P0, R14, UR4, RZ ;  /* 0x000000040e027c10 */ /* 0x000fc4000ff1e0ff */
[----:B--2---:R-:W-:Y:S02]  /*cb60*/  PRMT R4, R11, 0x8880, RZ ;  /* 0x000088800b047816 */ /* 0x004fe400000000ff */
[----:B------:R-:W-:Y:S02]  /*cb70*/  PRMT R5, R0, 0x7054, R3 ;  /* 0x0000705400057816 */ /* 0x000fe40000000003 */
[----:B------:R-:W-:Y:S02]  /*cb80*/  PRMT R4, R4, 0x7710, RZ ;  /* 0x0000771004047816 */ /* 0x000fe400000000ff */
[----:B------:R-:W-:Y:S02]  /*cb90*/  LEA.HI.X.SX32 R3, R14, UR5, 0x1, P0 ;  /* 0x000000050e037c11 */ /* 0x000fe400080f0eff */
[----:B------:R-:W-:-:S05]  /*cba0*/  PRMT R5, R4, 0x654, R5 ;  /* 0x0000065404057816 */ /* 0x000fca0000000005 */
[----:B------:R-:W-:Y:S01]  /*cbb0*/  STG.E desc[UR36][R2.64], R5 ;  /* 0x0000000502007986 */ /* 0x000fe2000c101924 */
[----:B------:R-:W-:Y:S05]  /*cbc0*/  EXIT ;  /* 0x000000000000794d */ /* 0x000fea0003800000 */
.L_x_1002:
[----:B------:R-:W-:Y:S01]  /*cbd0*/  HFMA2.MMA R12, -RZ, RZ, 0, 9.5367431640625e-07 ;  /* 0x00000010ff0c7435 */ /* 0x000fe200000001ff */
[----:B------:R-:W-:Y:S01]  /*cbe0*/  IMAD.MOV.U32 R11, RZ, RZ, 0x1f ;  /* 0x0000001fff0b7424 */ /* 0x000fe200078e00ff */
[----:B-1----:R-:W-:-:S09]  /*cbf0*/  MOV R15, 0xffffffff ;  /* 0xffffffff000f7802 */ /* 0x002fd20000000f00 */
[----:B----4-:R-:W-:Y:S05]  /*cc00*/  WARPSYNC.COLLECTIVE R15, `(.L_x_1133) ;  /* 0x000000000f087348 */ /* 0x010fea0003c00000 */
[----:B------:R0:W1:Y:S02]  /*cc10*/  SHFL.BFLY P6, R14, R13, R12, R11 ;  /* 0x0c00000c0d0e7389 */ /* 0x00006400000c000b */
[----:B01--4-:R-:W-:Y:S01]  /*cc20*/  ENDCOLLECTIVE ;  /* 0x000000000000791b */ /* 0x013fe20003800000 */
.L_x_1133:
[----:B------:R-:W-:Y:S01]  /*cc30*/  HFMA2.MMA R12, -RZ, RZ, 0, 4.76837158203125e-07 ;  /* 0x00000008ff0c7435 */ /* 0x000fe200000001ff */
[----:B------:R-:W-:-:S04]  /*cc40*/  FADD.FTZ R3, R13, R14 ;  /* 0x0000000e0d037221 */ /* 0x000fc80000010000 */
[----:B------:R-:W-:-:S07]  /*cc50*/  IMAD.MOV.U32 R13, RZ, RZ, R3 ;  /* 0x000000ffff0d7224 */ /* 0x000fce00078e0003 */
[----:B------:R-:W-:Y:S05]  /*cc60*/  WARPSYNC.COLLECTIVE R15, `(.L_x_1134) ;  /* 0x000000000f087348 */ /* 0x000fea0003c00000 */
[----:B------:R0:W1:Y:S02]  /*cc70*/  SHFL.BFLY P6, R14, R13, R12, R11 ;  /* 0x0c00000c0d0e7389 */ /* 0x00006400000c000b */
[----:B01----:R-:W-:Y:S01]  /*cc80*/  ENDCOLLECTIVE ;  /* 0x000000000000791b */ /* 0x003fe20003800000 */
.L_x_1134:
[----:B------:R-:W-:Y:S01]  /*cc90*/  MOV R12, 0x4 ;  /* 0x00000004000c7802 */ /* 0x000fe20000000f00 */
[----:B------:R-:W-:-:S04]  /*cca0*/  FADD.FTZ R4, R3, R14 ;  /* 0x0000000e03047221 */ /* 0x000fc80000010000 */
[----:B------:R-:W-:-:S07]  /*ccb0*/  IMAD.MOV.U32 R13, RZ, RZ, R4 ;  /* 0x000000ffff0d7224 */ /* 0x000fce00078e0004 */
[----:B------:R-:W-:Y:S05]  /*ccc0*/  WARPSYNC.COLLECTIVE R15, `(.L_x_1135) ;  /* 0x000000000f087348 */ /* 0x000fea0003c00000 */
[----:B------:R0:W1:Y:S02]  /*ccd0*/  SHFL.BFLY P6, R14, R13, R12, R11 ;  /* 0x0c00000c0d0e7389 */ /* 0x00006400000c000b */
[----:B01----:R-:W-:Y:S01]  /*cce0*/  ENDCOLLECTIVE ;  /* 0x000000000000791b */ /* 0x003fe20003800000 */
.L_x_1135:
[----:B------:R-:W-:Y:S01]  /*ccf0*/  HFMA2.MMA R12, -RZ, RZ, 0, 1.1920928955078125e-07 ;  /* 0x00000002ff0c7435 */ /* 0x000fe200000001ff */
[----:B------:R-:W-:-:S04]  /*cd00*/  FADD.FTZ R5, R4, R14 ;  /* 0x0000000e04057221 */ /* 0x000fc80000010000 */
[----:B------:R-:W-:-:S07]  /*cd10*/  IMAD.MOV.U32 R13, RZ, RZ, R5 ;  /* 0x000000ffff0d7224 */ /* 0x000fce00078e0005 */
[----:B------:R-:W-:Y:S05]  /*cd20*/  WARPSYNC.COLLECTIVE R15, `(.L_x_1136) ;  /* 0x000000000f087348 */ /* 0x000fea0003c00000 */
[----:B------:R0:W1:Y:S02]  /*cd30*/  SHFL.BFLY P6, R14, R13, R12, R11 ;  /* 0x0c00000c0d0e7389 */ /* 0x00006400000c000b */
[----:B01----:R-:W-:Y:S01]  /*cd40*/  ENDCOLLECTIVE ;  /* 0x000000000000791b */ /* 0x003fe20003800000 */
.L_x_1136:
[----:B------:R-:W-:Y:S01]  /*cd50*/  MOV R12, 0x1 ;  /* 0x00000001000c7802 */ /* 0x000fe20000000f00 */
[----:B------:R-:W-:-:S04]  /*cd60*/  FADD.FTZ R6, R5, R14 ;  /* 0x0000000e05067221 */ /* 0x000fc80000010000 */
[----:B------:R-:W-:-:S07]  /*cd70*/  IMAD.MOV.U32 R13, RZ, RZ, R6 ;  /* 0x000000ffff0d7224 */ /* 0x000fce00078e0006 */
[----:B------:R-:W-:Y:S05]  /*cd80*/  WARPSYNC.COLLECTIVE R15, `(.L_x_1137) ;  /* 0x000000000f087348 */ /* 0x000fea0003c00000 */
[----:B------:R0:W1:Y:S02]  /*cd90*/  SHFL.BFLY P6, R14, R13, R12, R11 ;  /* 0x0c00000c0d0e7389 */ /* 0x00006400000c000b */
[----:B01----:R-:W-:Y:S01]  /*cda0*/  ENDCOLLECTIVE ;  /* 0x000000000000791b */ /* 0x003fe20003800000 */
.L_x_1137:
[----:B------:R-:W-:Y:S05]  /*cdb0*/  BRA `(.L_x_1138) ;  /* 0xffffff50006c7947 */ /* 0x000fea000383ffff */
.L_x_1139:
        /* <DEDUP_REMOVED lines=12> */
.L_x_3325:


//--------------------- .text._ZN4mmha33masked_multihead_attention_kernelIfLi112ELi128ELi2ELi32ELi128ELb1ELb1EEEv26Multihead_attention_paramsIT_XT5_EE --------------------------
	.section	.text._ZN4mmha33masked_multihead_attention_kernelIfLi112ELi128ELi2ELi32ELi128ELb1ELb1EEEv26Multihead_attention_paramsIT_XT5_EE,"ax",@progbits
	.align	128
        .global         _ZN4mmha33masked_multihead_attention_kernelIfLi112ELi128ELi2ELi32ELi128ELb1ELb1EEEv26Multihead_attention_paramsIT_XT5_EE
        .type           _ZN4mmha33masked_multihead_attention_kernelIfLi112ELi128ELi2ELi32ELi128ELb1ELb1EEEv26Multihead_attention_paramsIT_XT5_EE,@function
        .size           _ZN4mmha33masked_multihead_attention_kernelIfLi112ELi128ELi2ELi32ELi128ELb1ELb1EEEv26Multihead_attention_paramsIT_XT5_EE,(.L_x_3326 - _ZN4mmha33masked_multihead_attention_kernelIfLi112ELi128ELi2ELi32ELi128ELb1ELb1EEEv26Multihead_attention_paramsIT_XT5_EE)
        .other          _ZN4mmha33masked_multihead_attention_kernelIfLi112ELi128ELi2ELi32ELi128ELb1ELb1EEEv26Multihead_attention_paramsIT_XT5_EE,@"STO_CUDA_ENTRY STV_DEFAULT"
_ZN4mmha33masked_multihead_attention_kernelIfLi112ELi128ELi2ELi32ELi128ELb1ELb1EEEv26Multihead_attention_paramsIT_XT5_EE:
.text._ZN4mmha33masked_multihead_attention_kernelIfLi112ELi128ELi2ELi32ELi128ELb1ELb1EEEv26Multihead_attention_paramsIT_XT5_EE:
        /* <DEDUP_REMOVED lines=12> */
.L_x_1140:
[----:B------:R-:W0:Y:S01]  /*00c0*/  LDC R29, c[0x0][0x280] ;  /* 0x0000a000ff1d7b82 */ /* 0x000e220000000800 */
[----:B------:R-:W-:-:S07]  /*00d0*/  IMAD.MOV.U32 R17, RZ, RZ, RZ ;  /* 0x000000ffff117224 */ /* 0x000fce00078e00ff */
[----:B------:R-:W1:Y:S08]  /*00e0*/  LDC.64 R8, c[0x0][0x2f0] ;  /* 0x0000bc00ff087b82 */ /* 0x000e700000000a00 */
[----:B------:R-:W2:Y:S01]  /*00f0*/  LDC R44, c[0x0][0x29c] ;  /* 0x0000a700ff2c7b82 */ /* 0x000ea20000000800 */
[----:B------:R-:W3:Y:S01]  /*0100*/  S2R R23, SR_TID.X ;  /* 0x0000000000177919 */ /* 0x000ee20000002100 */
[----:B------:R-:W-:Y:S01]  /*0110*/  ULDC UR4, c[0x0][0x288] ;  /* 0x0000a20000047ab9 */ /* 0x000fe20000000800 */
[----:B------:R-:W-:-:S02]  /*0120*/  LOP3.LUT R27, R27, 0xfffffff7, RZ, 0xc0, !PT ;  /* 0xfffffff71b1b7812 */ /* 0x000fc400078ec0ff */
[----:B0-----:R-:W-:Y:S01]  /*0130*/  IABS R3, R29 ;  /* 0x0000001d00037213 */ /* 0x001fe20000000000 */
[----:B------:R-:W0:Y:S02]  /*0140*/  S2R R19, SR_CTAID.X ;  /* 0x0000000000137919 */ /* 0x000e240000002500 */
[----:B------:R-:W4:Y:S01]  /*0150*/  LDC.64 R12, c[0x0][0x2a8] ;  /* 0x0000aa00ff0c7b82 */ /* 0x000f220000000a00 */
[----:B------:R-:W3:Y:S01]  /*0160*/  I2F.RP R0, R3 ;  /* 0x0000000300007306 */ /* 0x000ee20000209400 */
[----:B-1----:R-:W-:-:S04]  /*0170*/  ISETP.NE.U32.AND P0, PT, R8, RZ, PT ;  /* 0x000000ff0800720c */ /* 0x002fc80003f05070 */
[----:B------:R-:W-:-:S04]  /*0180*/  ISETP.NE.AND.EX P0, PT, R9, RZ, PT, P0 ;  /* 0x000000ff0900720c */ /* 0x000fc80003f05300 */
[----:B--2---:R-:W-:Y:S01]  /*0190*/  ISETP.EQ.AND P3, PT, R44, RZ, P0 ;  /* 0x000000ff2c00720c */ /* 0x004fe20000762270 */
[----:B---3--:R-:W1:Y:S01]  /*01a0*/  MUFU.RCP R0, R0 ;  /* 0x0000000000007308 */ /* 0x008e620000001000 */
[----:B------:R-:W-:Y:S01]  /*01b0*/  BSSY B0, `(.L_x_1141) ;  /* 0x0000040000007945 */ /* 0x000fe20003800000 */
[----:B------:R-:W-:Y:S02]  /*01c0*/  CS2R R40, SRZ ;  /* 0x0000000000287805 */ /* 0x000fe4000001ff00 */
[----:B------:R-:W-:Y:S01]  /*01d0*/  CS2R R42, SRZ ;  /* 0x00000000002a7805 */ /* 0x000fe2000001ff00 */
[----:B------:R-:W-:-:S07]  /*01e0*/  IMAD.SHL.U32 R14, R23, 0x4, RZ ;  /* 0x00000004170e7824 */ /* 0x000fce00078e00ff */
[----:B------:R-:W-:Y:S01]  /*01f0*/  @P3 LOP3.LUT R27, R27, 0x8, RZ, 0xfc, !PT ;  /* 0x000000081b1b3812 */ /* 0x000fe200078efcff */
[----:B-1----:R-:W-:-:S04]  /*0200*/  VIADD R4, R0, 0xffffffe ;  /* 0x0ffffffe00047836 */ /* 0x002fc80000000000 */
[----:B------:R1:W2:Y:S02]  /*0210*/  F2I.FTZ.U32.TRUNC.NTZ R5, R4 ;  /* 0x0000000400057305 */ /* 0x0002a4000021f000 */
[----:B-1----:R-:W-:Y:S02]  /*0220*/  IMAD.MOV.U32 R4, RZ, RZ, RZ ;  /* 0x000000ffff047224 */ /* 0x002fe400078e00ff */
[----:B--2---:R-:W-:-:S04]  /*0230*/  IMAD.MOV R6, RZ, RZ, -R5 ;  /* 0x000000ffff067224 */ /* 0x004fc800078e0a05 */
[----:B------:R-:W-:Y:S01]  /*0240*/  IMAD R7, R6, R3, RZ ;  /* 0x0000000306077224 */ /* 0x000fe200078e02ff */
[----:B------:R-:W-:-:S03]  /*0250*/  IABS R6, R2 ;  /* 0x0000000200067213 */ /* 0x000fc60000000000 */
[----:B------:R-:W-:-:S06]  /*0260*/  IMAD.HI.U32 R5, R5, R7, R4 ;  /* 0x0000000705057227 */ /* 0x000fcc00078e0004 */
[----:B------:R-:W-:Y:S02]  /*0270*/  IMAD.HI.U32 R16, R5, R6, RZ ;  /* 0x0000000605107227 */ /* 0x000fe400078e00ff */
[----:B------:R-:W1:Y:S03]  /*0280*/  LDC.64 R4, c[0x0][0x328] ;  /* 0x0000ca00ff047b82 */ /* 0x000e660000000a00 */
[----:B------:R-:W-:-:S05]  /*0290*/  IADD3 R0, -R16, RZ, RZ ;  /* 0x000000ff10007210 */ /* 0x000fca0007ffe1ff */
[C---:B------:R-:W-:Y:S02]  /*02a0*/  IMAD R0, R3.reuse, R0, R6 ;  /* 0x0000000003007224 */ /* 0x040fe400078e0206 */
[----:B------:R-:W2:Y:S03]  /*02b0*/  @P3 LDC.64 R6, c[0x0][0x2f0] ;  /* 0x0000bc00ff063b82 */ /* 0x000ea60000000a00 */
[----:B------:R-:W-:Y:S01]  /*02c0*/  ISETP.GT.U32.AND P1, PT, R3, R0, PT ;  /* 0x000000000300720c */ /* 0x000fe20003f24070 */
[C---:B0-----:R-:W-:Y:S02]  /*02d0*/  IMAD R22, R2.reuse, UR4, R19 ;  /* 0x0000000402167c24 */ /* 0x041fe4000f8e0213 */
[----:B-1----:R-:W-:-:S10]  /*02e0*/  IMAD.WIDE R4, R2, 0x4, R4 ;  /* 0x0000000402047825 */ /* 0x002fd400078e0204 */
[----:B------:R-:W-:Y:S01]  /*02f0*/  @!P1 IMAD.IADD R0, R0, 0x1, -R3 ;  /* 0x0000000100009824 */ /* 0x000fe200078e0a03 */
[----:B------:R0:W5:Y:S01]  /*0300*/  LDG.E R18, desc[UR36][R4.64] ;  /* 0x0000002404127981 */ /* 0x000162000c1e1900 */
[----:B------:R-:W-:Y:S01]  /*0310*/  @!P1 VIADD R16, R16, 0x1 ;  /* 0x0000000110109836 */ /* 0x000fe20000000000 */
[----:B------:R-:W-:Y:S02]  /*0320*/  ISETP.NE.AND P1, PT, R29, RZ, PT ;  /* 0x000000ff1d00720c */ /* 0x000fe40003f25270 */
[----:B------:R-:W-:Y:S02]  /*0330*/  ISETP.GE.U32.AND P0, PT, R0, R3, PT ;  /* 0x000000030000720c */ /* 0x000fe40003f06070 */
[----:B------:R-:W-:-:S04]  /*0340*/  LOP3.LUT R0, R2, R29, RZ, 0x3c, !PT ;  /* 0x0000001d02007212 */ /* 0x000fc800078e3cff */
[----:B------:R-:W-:Y:S02]  /*0350*/  ISETP.GE.AND P2, PT, R0, RZ, PT ;  /* 0x000000ff0000720c */ /* 0x000fe40003f46270 */
[----:B------:R-:W1:Y:S05]  /*0360*/  LDC R0, c[0x0][0x278] ;  /* 0x00009e00ff007b82 */ /* 0x000e6a0000000800 */
[----:B------:R-:W-:-:S06]  /*0370*/  @P0 VIADD R16, R16, 0x1 ;  /* 0x0000000110100836 */ /* 0x000fcc0000000000 */
[----:B------:R-:W-:Y:S02]  /*0380*/  @!P2 IADD3 R16, -R16, RZ, RZ ;  /* 0x000000ff1010a210 */ /* 0x000fe40007ffe1ff */
[----:B------:R-:W-:-:S05]  /*0390*/  @!P1 LOP3.LUT R16, RZ, R29, RZ, 0x33, !PT ;  /* 0x0000001dff109212 */ /* 0x000fca00078e33ff */
[----:B--2---:R-:W-:-:S05]  /*03a0*/  @P3 IMAD.WIDE R6, R16, 0x4, R6 ;  /* 0x0000000410063825 */ /* 0x004fca00078e0206 */
[----:B------:R2:W5:Y:S01]  /*03b0*/  @P3 LDG.E R17, desc[UR36][R6.64] ;  /* 0x0000002406113981 */ /* 0x000562000c1e1900 */
[----:B------:R-:W-:Y:S01]  /*03c0*/  ISETP.GT.AND P0, PT, R23, 0x1b, PT ;  /* 0x0000001b1700780c */ /* 0x000fe20003f04270 */
[----:B------:R-:W-:Y:S01]  /*03d0*/  IMAD R3, R19, 0x70, RZ ;  /* 0x0000007013037824 */ /* 0x000fe200078e02ff */
[----:B-1----:R-:W-:Y:S01]  /*03e0*/  ISETP.NE.AND P1, PT, R0, RZ, PT ;  /* 0x000000ff0000720c */ /* 0x002fe20003f25270 */
[----:B------:R-:W-:Y:S02]  /*03f0*/  IMAD R28, R22, 0x70, RZ ;  /* 0x00000070161c7824 */ /* 0x000fe400078e02ff */
[----:B0-----:R-:W-:-:S05]  /*0400*/  IMAD R5, R2, R0, R3 ;  /* 0x0000000002057224 */ /* 0x001fca00078e0203 */
[----:B------:R-:W-:-:S03]  /*0410*/  SEL R5, R28, R5, !P1 ;  /* 0x000000051c057207 */ /* 0x000fc60004800000 */
[----:B--2-4-:R-:W-:Y:S05]  /*0420*/  @P0 BRA `(.L_x_1142) ;  /* 0x0000000000600947 */ /* 0x014fea0003800000 */
[----:B------:R-:W0:Y:S01]  /*0430*/  LDC R0, c[0x0][0x308] ;  /* 0x0000c200ff007b82 */ /* 0x000e220000000800 */
[----:B------:R-:W-:Y:S01]  /*0440*/  IMAD.IADD R9, R5, 0x1, R14 ;  /* 0x0000000105097824 */ /* 0x000fe200078e020e */
[----:B0-----:R-:W-:-:S13]  /*0450*/  ISETP.NE.AND P1, PT, R0, 0x2, PT ;  /* 0x000000020000780c */ /* 0x001fda0003f25270 */
[----:B------:R-:W0:Y:S08]  /*0460*/  @!P1 LDC.64 R6, c[0x0][0x218] ;  /* 0x00008600ff069b82 */ /* 0x000e300000000a00 */
[----:B------:R-:W1:Y:S01]  /*0470*/  @P1 LDC.64 R42, c[0x0][0x218] ;  /* 0x00008600ff2a1b82 */ /* 0x000e620000000a00 */
[----:B0-----:R-:W-:-:S04]  /*0480*/  @!P1 IADD3 R6, P2, R9, R6, RZ ;  /* 0x0000000609069210 */ /* 0x001fc80007f5e0ff */
[----:B------:R-:W-:-:S03]  /*0490*/  @!P1 LEA.HI.X.SX32 R7, R9, R7, 0x1, P2 ;  /* 0x0000000709079211 */ /* 0x000fc600010f0eff */
[----:B------:R-:W0:Y:S02]  /*04a0*/  @!P1 LDC.64 R4, c[0x0][0x2f8] ;  /* 0x0000be00ff049b82 */ /* 0x000e240000000a00 */
[----:B------:R-:W2:Y:S01]  /*04b0*/  @!P1 LDG.E R6, desc[UR36][R6.64] ;  /* 0x0000002406069981 */ /* 0x000ea2000c1e1900 */
[----:B-1----:R-:W-:-:S06]  /*04c0*/  @P1 IMAD.WIDE R42, R9, 0x4, R42 ;  /* 0x00000004092a1825 */ /* 0x002fcc00078e022a */
[----:B------:R-:W5:Y:S04]  /*04d0*/  @P1 LDG.E.128 R40, desc[UR36][R42.64] ;  /* 0x000000242a281981 */ /* 0x000f68000c1e1d00 */
[----:B0-----:R-:W3:Y:S01]  /*04e0*/  @!P1 LDG.E R5, desc[UR36][R4.64] ;  /* 0x0000002404059981 */ /* 0x001ee2000c1e1900 */
[----:B--2---:R-:W-:Y:S02]  /*04f0*/  @!P1 PRMT R0, R6, 0x9910, RZ ;  /* 0x0000991006009816 */ /* 0x004fe400000000ff */
[--C-:B------:R-:W-:Y:S02]  /*0500*/  @!P1 SHF.R.U32.HI R8, RZ, 0x10, R6.reuse ;  /* 0x00000010ff089819 */ /* 0x100fe40000011606 */
[----:B------:R-:W-:Y:S02]  /*0510*/  @!P1 SHF.R.U32.HI R9, RZ, 0x18, R6 ;  /* 0x00000018ff099819 */ /* 0x000fe40000011606 */
[----:B------:R-:W-:Y:S01]  /*0520*/  @!P1 SHF.R.S32.HI R0, RZ, 0x8, R0 ;  /* 0x00000008ff009819 */ /* 0x000fe20000011400 */
[----:B------:R-:W3:Y:S08]  /*0530*/  @!P1 I2F.S8 R10, R6 ;  /* 0x00000006000a9306 */ /* 0x000ef00000001400 */
[----:B------:R-:W0:Y:S08]  /*0540*/  @!P1 I2F.S8 R8, R8 ;  /* 0x0000000800089306 */ /* 0x000e300000001400 */
[----:B------:R-:W1:Y:S08]  /*0550*/  @!P1 I2F.S8 R9, R9 ;  /* 0x0000000900099306 */ /* 0x000e700000001400 */
[----:B------:R-:W2:Y:S01]  /*0560*/  @!P1 I2F.S16 R0, R0 ;  /* 0x0000000000009306 */ /* 0x000ea20000101400 */
[-C--:B---3--:R-:W-:Y:S01]  /*0570*/  @!P1 FMUL.FTZ R40, R10, R5.reuse ;  /* 0x000000050a289220 */ /* 0x088fe20000410000 */
[-C--:B0-----:R-:W-:Y:S01]  /*0580*/  @!P1 FMUL.FTZ R42, R8, R5.reuse ;  /* 0x00000005082a9220 */ /* 0x081fe20000410000 */
[-C--:B-1----:R-:W-:Y:S01]  /*0590*/  @!P1 FMUL.FTZ R43, R9, R5.reuse ;  /* 0x00000005092b9220 */ /* 0x082fe20000410000 */
[----:B--2---:R-:W-:-:S07]  /*05a0*/  @!P1 FMUL.FTZ R41, R0, R5 ;  /* 0x0000000500299220 */ /* 0x004fce0000410000 */
.L_x_1142:
[----:B------:R-:W-:Y:S05]  /*05b0*/  BSYNC B0 ;  /* 0x0000000000007941 */ /* 0x000fea0003800000 */
.L_x_1141:
[----:B------:R-:W0:Y:S01]  /*05c0*/  LDC R20, c[0x0][0x284] ;  /* 0x0000a100ff147b82 */ /* 0x000e220000000800 */
[----:B------:R-:W-:Y:S01]  /*05d0*/  ISETP.LT.AND P2, PT, R23, 0x20, P3 ;  /* 0x000000201700780c */ /* 0x000fe20001f41270 */
[----:B------:R-:W-:Y:S01]  /*05e0*/  IMAD.IADD R30, R28, 0x1, R14 ;  /* 0x000000011c1e7824 */ /* 0x000fe200078e020e */
[----:B------:R-:W-:Y:S01]  /*05f0*/  ISETP.NE.U32.AND P3, PT, R12, RZ, PT ;  /* 0x000000ff0c00720c */ /* 0x000fe20003f65070 */
[----:B------:R-:W-:Y:S01]  /*0600*/  ULDC.64 UR6, c[0x0][0x220] ;  /* 0x0000880000067ab9 */ /* 0x000fe20000000a00 */
[----:B-----5:R-:W-:Y:S01]  /*0610*/  IADD3 R24, R18, -0x1, RZ ;  /* 0xffffffff12187810 */ /* 0x020fe20007ffe0ff */
[----:B------:R-:W-:Y:S01]  /*0620*/  IMAD.MOV.U32 R25, RZ, RZ, RZ ;  /* 0x000000ffff197224 */ /* 0x000fe200078e00ff */
[----:B------:R-:W-:Y:S01]  /*0630*/  ISETP.NE.AND.EX P3, PT, R13, RZ, PT, P3 ;  /* 0x000000ff0d00720c */ /* 0x000fe20003f65330 */
[----:B------:R-:W1:Y:S01]  /*0640*/  @!P0 LDC.64 R4, c[0x0][0x248] ;  /* 0x00009200ff048b82 */ /* 0x000e620000000a00 */
[----:B------:R-:W-:Y:S01]  /*0650*/  SHF.R.S32.HI R0, RZ, 0x1f, R2 ;  /* 0x0000001fff007819 */ /* 0x000fe20000011402 */
[----:B------:R-:W-:Y:S01]  /*0660*/  @!P0 IMAD.SHL.U32 R11, R24, 0x4, RZ ;  /* 0x00000004180b8824 */ /* 0x000fe200078e00ff */
[----:B------:R-:W-:-:S02]  /*0670*/  ISETP.EQ.U32.AND P1, PT, RZ, UR6, PT ;  /* 0x00000006ff007c0c */ /* 0x000fc4000bf22070 */
[----:B------:R-:W-:Y:S02]  /*0680*/  CS2R R32, SRZ ;  /* 0x0000000000207805 */ /* 0x000fe4000001ff00 */
[----:B------:R-:W-:Y:S02]  /*0690*/  CS2R R34, SRZ ;  /* 0x0000000000227805 */ /* 0x000fe4000001ff00 */
[----:B------:R-:W-:Y:S02]  /*06a0*/  IADD3 R3, R3, R14, RZ ;  /* 0x0000000e03037210 */ /* 0x000fe40007ffe0ff */
[----:B------:R-:W-:Y:S01]  /*06b0*/  CS2R R48, SRZ ;  /* 0x0000000000307805 */ /* 0x000fe2000001ff00 */
[----:B------:R-:W2:Y:S01]  /*06c0*/  @P2 LDC.64 R8, c[0x0][0x2e0] ;  /* 0x0000b800ff082b82 */ /* 0x000ea20000000a00 */
[----:B------:R-:W-:Y:S02]  /*06d0*/  ISETP.EQ.OR.EX P1, PT, RZ, UR7, P0, P1 ;  /* 0x00000007ff007c0c */ /* 0x000fe40008722710 */
[----:B------:R-:W-:-:S02]  /*06e0*/  CS2R R50, SRZ ;  /* 0x0000000000327805 */ /* 0x000fc4000001ff00 */
[----:B------:R-:W-:Y:S01]  /*06f0*/  @P3 LEA R10, P4, R2, R12, 0x2 ;  /* 0x0000000c020a3211 */ /* 0x000fe200078810ff */
[-C--:B0-----:R-:W-:Y:S01]  /*0700*/  @!P0 IMAD R11, R30, R20.reuse, R11 ;  /* 0x000000141e0b8224 */ /* 0x081fe200078e020b */
[----:B------:R-:W-:-:S07]  /*0710*/  IABS R15, R20 ;  /* 0x00000014000f7213 */ /* 0x000fce0000000000 */
[----:B------:R-:W0:Y:S01]  /*0720*/  @!P1 LDC.64 R6, c[0x0][0x220] ;  /* 0x00008800ff069b82 */ /* 0x000e220000000a00 */
[----:B-1----:R-:W-:Y:S01]  /*0730*/  @!P0 IMAD.WIDE R4, R11, 0x4, R4 ;  /* 0x000000040b048825 */ /* 0x002fe200078e0204 */
[----:B------:R-:W-:-:S03]  /*0740*/  @P3 LEA.HI.X R11, R2, R13, R0, 0x2, P4 ;  /* 0x0000000d020b3211 */ /* 0x000fc600020f1400 */
[----:B------:R-:W-:Y:S01]  /*0750*/  @P2 IMAD R13, R17, UR4, R19 ;  /* 0x00000004110d2c24 */ /* 0x000fe2000f8e0213 */
[----:B------:R-:W1:Y:S01]  /*0760*/  I2F.RP R0, R15 ;  /* 0x0000000f00007306 */ /* 0x000e620000209400 */
[----:B------:R-:W5:Y:S02]  /*0770*/  @P3 LDG.E R25, desc[UR36][R10.64] ;  /* 0x000000240a193981 */ /* 0x000f64000c1e1900 */
[----:B------:R-:W-:Y:S02]  /*0780*/  @P2 IMAD R13, R13, 0x70, R14 ;  /* 0x000000700d0d2824 */ /* 0x000fe400078e020e */
[----:B------:R-:W5:Y:S02]  /*0790*/  @!P0 LDG.E.128 R32, desc[UR36][R4.64] ;  /* 0x0000002404208981 */ /* 0x000f64000c1e1d00 */
[----:B--2---:R-:W-:-:S05]  /*07a0*/  @P2 IMAD.WIDE R8, R13, 0x4, R8 ;  /* 0x000000040d082825 */ /* 0x004fca00078e0208 */
[----:B------:R-:W5:Y:S01]  /*07b0*/  @P2 LDG.E.128 R52, desc[UR36][R8.64] ;  /* 0x0000002408342981 */ /* 0x000f62000c1e1d00 */
[----:B-1----:R-:W1:Y:S01]  /*07c0*/  MUFU.RCP R0, R0 ;  /* 0x0000000000007308 */ /* 0x002e620000001000 */
[----:B------:R-:W-:Y:S01]  /*07d0*/  IABS R26, R24 ;  /* 0x00000018001a7213 */ /* 0x000fe20000000000 */
[----:B0-----:R-:W-:-:S05]  /*07e0*/  @!P1 IMAD.WIDE R6, R3, 0x4, R6 ;  /* 0x0000000403069825 */ /* 0x001fca00078e0206 */
[----:B------:R0:W5:Y:S01]  /*07f0*/  @!P1 LDG.E.128 R48, desc[UR36][R6.64] ;  /* 0x0000002406309981 */ /* 0x000162000c1e1d00 */
[----:B-1----:R-:W-:Y:S01]  /*0800*/  VIADD R12, R0, 0xffffffe ;  /* 0x0ffffffe000c7836 */ /* 0x002fe20000000000 */
[----:B0-----:R-:W0:Y:S03]  /*0810*/  LDC R7, c[0x0][0x290] ;  /* 0x0000a400ff077b82 */ /* 0x001e260000000800 */
[----:B------:R1:W2:Y:S02]  /*0820*/  F2I.FTZ.U32.TRUNC.NTZ R13, R12 ;  /* 0x0000000c000d7305 */ /* 0x0002a4000021f000 */
[----:B-1----:R-:W-:Y:S02]  /*0830*/  IMAD.MOV.U32 R12, RZ, RZ, RZ ;  /* 0x000000ffff0c7224 */ /* 0x002fe400078e00ff */
[----:B--2---:R-:W-:-:S04]  /*0840*/  IMAD.MOV R10, RZ, RZ, -R13 ;  /* 0x000000ffff0a7224 */ /* 0x004fc800078e0a0d */
[----:B------:R-:W-:-:S04]  /*0850*/  IMAD R5, R10, R15, RZ ;  /* 0x0000000f0a057224 */ /* 0x000fc800078e02ff */
[----:B------:R-:W-:-:S06]  /*0860*/  IMAD.HI.U32 R13, R13, R5, R12 ;  /* 0x000000050d0d7227 */ /* 0x000fcc00078e000c */
[----:B------:R-:W-:-:S05]  /*0870*/  IMAD.HI.U32 R13, R13, R26, RZ ;  /* 0x0000001a0d0d7227 */ /* 0x000fca00078e00ff */
[----:B------:R-:W-:-:S05]  /*0880*/  IADD3 R13, -R13, RZ, RZ ;  /* 0x000000ff0d0d7210 */ /* 0x000fca0007ffe1ff */
[----:B------:R-:W-:-:S05]  /*0890*/  IMAD R26, R15, R13, R26 ;  /* 0x0000000d0f1a7224 */ /* 0x000fca00078e021a */
[----:B------:R-:W-:Y:S02]  /*08a0*/  ISETP.GT.U32.AND P1, PT, R15, R26, PT ;  /* 0x0000001a0f00720c */ /* 0x000fe40003f24070 */
[----:B------:R-:W-:Y:S02]  /*08b0*/  ISETP.NE.AND P5, PT, R44, RZ, PT ;  /* 0x000000ff2c00720c */ /* 0x000fe40003fa5270 */
[----:B------:R-:W-:-:S09]  /*08c0*/  ISETP.GE.AND P4, PT, R24, RZ, PT ;  /* 0x000000ff1800720c */ /* 0x000fd20003f86270 */
[----:B------:R-:W-:-:S05]  /*08d0*/  @!P1 IMAD.IADD R26, R26, 0x1, -R15 ;  /* 0x000000011a1a9824 */ /* 0x000fca00078e0a0f */
[----:B------:R-:W-:Y:S02]  /*08e0*/  ISETP.GT.U32.AND P3, PT, R15, R26, PT ;  /* 0x0000001a0f00720c */ /* 0x000fe40003f64070 */
[----:B------:R-:W-:Y:S01]  /*08f0*/  ISETP.NE.AND P1, PT, R20, RZ, PT ;  /* 0x000000ff1400720c */ /* 0x000fe20003f25270 */
[----:B------:R-:W-:Y:S01]  /*0900*/  IMAD R0, R16, UR4, RZ ;  /* 0x0000000410007c24 */ /* 0x000fe2000f8e02ff */
[----:B------:R-:W-:Y:S02]  /*0910*/  CS2R R38, SRZ ;  /* 0x0000000000267805 */ /* 0x000fe4000001ff00 */
[----:B------:R-:W-:Y:S01]  /*0920*/  CS2R R36, SRZ ;  /* 0x0000000000247805 */ /* 0x000fe2000001ff00 */
[----:B------:R-:W-:Y:S01]  /*0930*/  IMAD R29, R0, R29, R19 ;  /* 0x0000001d001d7224 */ /* 0x000fe200078e0213 */
[----:B------:R-:W-:-:S05]  /*0940*/  P2R R0, PR, RZ, 0x20 ;  /* 0x00000020ff007803 */ /* 0x000fca0000000000 */
[----:B------:R-:W-:-:S04]  /*0950*/  @!P3 IMAD.IADD R26, R26, 0x1, -R15 ;  /* 0x000000011a1ab824 */ /* 0x000fc800078e0a0f */
[----:B------:R-:W-:Y:S01]  /*0960*/  @!P4 IMAD.MOV R26, RZ, RZ, -R26 ;  /* 0x000000ffff1ac224 */ /* 0x000fe200078e0a1a */
[----:B------:R-:W-:Y:S01]  /*0970*/  @!P1 LOP3.LUT R26, RZ, R20, RZ, 0x33, !PT ;  /* 0x00000014ff1a9212 */ /* 0x000fe200078e33ff */
[----:B0-----:R-:W-:Y:S06]  /*0980*/  @P5 BRA `(.L_x_1143) ;  /* 0x00000000002c5947 */ /* 0x001fec0003800000 */
        /* <DEDUP_REMOVED lines=10> */
.L_x_1144:
[----:B------:R-:W-:Y:S05]  /*0a30*/  BSYNC B0 ;  /* 0x0000000000007941 */ /* 0x000fea0003800000 */
.L_x_1143:
[----:B------:R-:W-:Y:S01]  /*0a40*/  ISETP.NE.AND P1, PT, R44, RZ, PT ;  /* 0x000000ff2c00720c */ /* 0x000fe20003f25270 */
[----:B------:R-:W-:Y:S01]  /*0a50*/  ULDC.U8 UR4, c[0x0][0x294] ;  /* 0x0000a50000047ab9 */ /* 0x000fe20000000000 */
[----:B------:R-:W-:Y:S01]  /*0a60*/  ISETP.GT.AND P3, PT, R7, RZ, PT ;  /* 0x000000ff0700720c */ /* 0x000fe20003f64270 */
[----:B-----5:R-:W-:Y:S01]  /*0a70*/  @!P5 FADD.FTZ R32, R32, R36 ;  /* 0x000000242020d221 */ /* 0x020fe20000010000 */
[----:B------:R-:W-:Y:S01]  /*0a80*/  P2R R0, PR, RZ, 0x2 ;  /* 0x00000002ff007803 */ /* 0x000fe20000000000 */
        /* <DEDUP_REMOVED lines=28> */
[----:B------:R-:W-:Y:S02]  /*0c50*/  IMAD R9, R6, R3, RZ ;  /* 0x0000000306097224 */ /* 0x000fe400078e02ff */
[----:B------:R-:W-:Y:S02]  /*0c60*/  IMAD.MOV.U32 R6, RZ, RZ, R8 ;  /* 0x000000ffff067224 */ /* 0x000fe400078e0008 */
        /* <DEDUP_REMOVED lines=10> */
[----:B------:R-:W-:Y:S01]  /*0d10*/  @P1 VIADD R5, R5, 0x1 ;  /* 0x0000000105051836 */ /* 0x000fe20000000000 */
[----:B------:R-:W-:Y:S02]  /*0d20*/  ISETP.LT.AND P1, PT, R14, R7, !P0 ;  /* 0x000000070e00720c */ /* 0x000fe40004721270 */
[----:B------:R-:W-:Y:S02]  /*0d30*/  LOP3.LUT P0, RZ, R31, 0x3, RZ, 0xc0, !PT ;  /* 0x000000031fff7812 */ /* 0x000fe4000780c0ff */
[----:B------:R-:W-:Y:S02]  /*0d40*/  MOV R46, R5 ;  /* 0x00000005002e7202 */ /* 0x000fe40000000f00 */
[----:B------:R-:W-:-:S03]  /*0d50*/  P2R R47, PR, RZ, 0x2 ;  /* 0x00000002ff2f7803 */ /* 0x000fc60000000000 */
[----:B------:R-:W-:Y:S01]  /*0d60*/  @!P2 IMAD.MOV R46, RZ, RZ, -R46 ;  /* 0x000000ffff2ea224 */ /* 0x000fe200078e0a2e */
        /* <DEDUP_REMOVED lines=11> */
[----:B------:R-:W-:Y:S01]  /*0e20*/  IMAD.U32 R10, RZ, RZ, UR6 ;  /* 0x00000006ff0a7e24 */ /* 0x000fe2000f8e00ff */
[----:B------:R-:W-:Y:S01]  /*0e30*/  MOV R11, UR7 ;  /* 0x00000007000b7c02 */ /* 0x000fe20008000f00 */
[----:B------:R-:W-:Y:S02]  /*0e40*/  IMAD.U32 R6, RZ, RZ, UR4 ;  /* 0x00000004ff067e24 */ /* 0x000fe4000f8e00ff */
[----:B------:R-:W-:-:S02]  /*0e50*/  IMAD.U32 R7, RZ, RZ, UR5 ;  /* 0x00000005ff077e24 */ /* 0x000fc4000f8e00ff */
[----:B------:R-:W-:Y:S02]  /*0e60*/  IMAD.MOV.U32 R8, RZ, RZ, 0x53f ;  /* 0x0000053fff087424 */ /* 0x000fe400078e00ff */
[----:B------:R-:W-:Y:S02]  /*0e70*/  IMAD.MOV.U32 R12, RZ, RZ, 0x1 ;  /* 0x00000001ff0c7424 */ /* 0x000fe400078e00ff */
[----:B0-----:R-:W-:-:S07]  /*0e80*/  IMAD.MOV.U32 R13, RZ, RZ, RZ ;  /* 0x000000ffff0d7224 */ /* 0x001fce00078e00ff */
[----:B------:R-:W-:-:S07]  /*0e90*/  LEPC R20, `(.L_x_1147) ;  /* 0x000000001014794e */ /* 0x000fce0000000000 */
[----:B-1----:R-:W-:Y:S05]  /*0ea0*/  CALL.ABS.NOINC R14 ;  /* 0x000000000e007343 */ /* 0x002fea0003c00000 */
.L_x_1147:
[----:B------:R-:W0:Y:S01]  /*0eb0*/  S2R R4, SR_CgaCtaId ;  /* 0x0000000000047919 */ /* 0x000e220000008800 */
[----:B------:R-:W1:Y:S01]  /*0ec0*/  LDC R6, c[0x0][0x290] ;  /* 0x0000a400ff067b82 */ /* 0x000e620000000800 */
[----:B------:R-:W-:Y:S02]  /*0ed0*/  MOV R0, 0x400 ;  /* 0x0000040000007802 */ /* 0x000fe40000000f00 */
[----:B------:R-:W-:Y:S02]  /*0ee0*/  ISETP.NE.AND P6, PT, R47, RZ, PT ;  /* 0x000000ff2f00720c */ /* 0x000fe40003fc5270 */
[----:B------:R-:W-:Y:S01]  /*0ef0*/  IADD3 R3, R0, 0x420, RZ ;  /* 0x0000042000037810 */ /* 0x000fe20007ffe0ff */
[----:B------:R-:W-:-:S03]  /*0f00*/  IMAD R0, R31, R46, R45 ;  /* 0x0000002e1f007224 */ /* 0x000fc600078e022d */
[----:B0-----:R-:W-:-:S05]  /*0f10*/  LEA R3, R4, R3, 0x18 ;  /* 0x0000000304037211 */ /* 0x001fca00078ec0ff */
[----:B------:R-:W-:-:S04]  /*0f20*/  IMAD R13, R0, 0x4, R3 ;  /* 0x00000004000d7824 */ /* 0x000fc800078e0203 */
[----:B-1----:R-:W-:Y:S01]  /*0f30*/  IMAD R14, R6, 0x4, R13 ;  /* 0x00000004060e7824 */ /* 0x002fe200078e020d */
[----:B------:R-:W-:Y:S06]  /*0f40*/  @!P6 BRA `(.L_x_1148) ;  /* 0x00000000000ce947 */ /* 0x000fec0003800000 */
[----:B------:R-:W-:Y:S01]  /*0f50*/  ISETP.NE.AND P5, PT, R44, RZ, PT ;  /* 0x000000ff2c00720c */ /* 0x000fe20003fa5270 */
[----:B------:R0:W-:-:S12]  /*0f60*/  STS.128 [R13], R40 ;  /* 0x000000280d007388 */ /* 0x0001d80000000c00 */
[----:B------:R0:W-:Y:S02]  /*0f70*/  @!P5 STS.128 [R14], R32 ;  /* 0x000000200e00d388 */ /* 0x0001e40000000c00 */
.L_x_1148:
        /* <DEDUP_REMOVED lines=11> */
[----:B------:R-:W-:Y:S01]  /*1030*/  IMAD R15, R0, 0x4, R3 ;  /* 0x00000004000f7824 */ /* 0x000fe200078e0203 */
[----:B------:R-:W-:Y:S01]  /*1040*/  ISETP.NE.AND P0, PT, R44, RZ, PT ;  /* 0x000000ff2c00720c */ /* 0x000fe20003f05270 */
[----:B------:R-:W-:Y:S03]  /*1050*/  BSSY B1, `(.L_x_1151) ;  /* 0x0000063000017945 */ /* 0x000fe60003800000 */
[----:B------:R-:W-:Y:S01]  /*1060*/  LEA R20, R31, R15, 0x2 ;  /* 0x0000000f1f147211 */ /* 0x000fe200078e10ff */
[----:B0-----:R0:W1:Y:S04]  /*1070*/  LDS R40, [R15] ;  /* 0x000000000f287984 */ /* 0x0010680000000800 */
[----:B------:R0:W2:Y:S04]  /*1080*/  LDS R42, [R15+0x4] ;  /* 0x000004000f2a7984 */ /* 0x0000a80000000800 */
[----:B------:R0:W3:Y:S04]  /*1090*/  LDS R41, [R20] ;  /* 0x0000000014297984 */ /* 0x0000e80000000800 */
[----:B------:R0:W4:Y:S01]  /*10a0*/  LDS R43, [R20+0x4] ;  /* 0x00000400142b7984 */ /* 0x0001220000000800 */
        /* <DEDUP_REMOVED lines=36> */
.L_x_1152:
[C---:B------:R-:W-:Y:S01]  /*12f0*/  LEA R21, R6.reuse, R15, 0x2 ;  /* 0x0000000f06157211 */ /* 0x040fe200078e10ff */
[----:B------:R-:W-:Y:S01]  /*1300*/  IMAD R46, R6, 0x4, R20 ;  /* 0x00000004062e7824 */ /* 0x000fe200078e0214 */
[----:B------:R-:W-:Y:S01]  /*1310*/  LEA.HI R0, R0, R0, RZ, 0x1 ;  /* 0x0000000000007211 */ /* 0x000fe200078f08ff */
[----:B------:R-:W-:Y:S02]  /*1320*/  BSSY B2, `(.L_x_1154) ;  /* 0x0000031000027945 */ /* 0x000fe40003800000 */
[----:B------:R0:W0:Y:S02]  /*1330*/  LDS R32, [R21] ;  /* 0x0000000015207984 */ /* 0x0000240000000800 */
[----:B------:R-:W-:Y:S02]  /*1340*/  IMAD.SHL.U32 R0, R0, 0x2, RZ ;  /* 0x0000000200007824 */ /* 0x000fe400078e00ff */
[----:B------:R0:W0:Y:S03]  /*1350*/  LDS R34, [R21+0x4] ;  /* 0x0000040015227984 */ /* 0x0000260000000800 */
[----:B------:R-:W-:Y:S01]  /*1360*/  LOP3.LUT R5, R0, 0xfffffffc, RZ, 0xc0, !PT ;  /* 0xfffffffc00057812 */ /* 0x000fe200078ec0ff */
[----:B------:R0:W0:Y:S03]  /*1370*/  LDS R33, [R46] ;  /* 0x000000002e217984 */ /* 0x0000260000000800 */
[----:B------:R-:W-:Y:S01]  /*1380*/  ISETP.GE.AND P0, PT, R5, R6, PT ;  /* 0x000000060500720c */ /* 0x000fe20003f06270 */
[----:B------:R0:W0:-:S12]  /*1390*/  LDS R35, [R46+0x4] ;  /* 0x000004002e237984 */ /* 0x0000180000000800 */
        /* <DEDUP_REMOVED lines=21> */
[----:B------:R-:W1:Y:S01]  /*14f0*/  MUFU.COS R0, R12 ;  /* 0x0000000c00007308 */ /* 0x000e620000000000 */
[-C--:B----4-:R-:W-:Y:S01]  /*1500*/  FMUL.FTZ R9, R43, R5.reuse ;  /* 0x000000052b097220 */ /* 0x090fe20000410000 */
[-C--:B0-----:R-:W-:Y:S01]  /*1510*/  FMUL.FTZ R11, R35, R5.reuse ;  /* 0x00000005230b7220 */ /* 0x081fe20000410000 */
[-C--:B--2---:R-:W-:Y:S01]  /*1520*/  FMUL.FTZ R8, R42, R5.reuse ;  /* 0x000000052a087220 */ /* 0x084fe20000410000 */
[----:B------:R-:W-:-:S04]  /*1530*/  FMUL.FTZ R10, R34, R5 ;  /* 0x00000005220a7220 */ /* 0x000fc80000410000 */
[----:B------:R0:W2:Y:S01]  /*1540*/  MUFU.COS R7, R6 ;  /* 0x0000000600077308 */ /* 0x0000a20000000000 */
[-C--:B---3--:R-:W-:Y:S01]  /*1550*/  FMUL.FTZ R3, R41, R4.reuse ;  /* 0x0000000429037220 */ /* 0x088fe20000410000 */
[----:B------:R-:W-:-:S03]  /*1560*/  FMUL.FTZ R5, R33, R4 ;  /* 0x0000000421057220 */ /* 0x000fc60000410000 */
[C---:B-1----:R-:W-:Y:S01]  /*1570*/  FFMA.FTZ R3, R40.reuse, R0, -R3 ;  /* 0x0000000028037223 */ /* 0x042fe20000010803 */
[-C--:B0-----:R-:W-:Y:S01]  /*1580*/  FMUL.FTZ R6, R40, R4.reuse ;  /* 0x0000000428067220 */ /* 0x081fe20000410000 */
[C---:B------:R-:W-:Y:S01]  /*1590*/  FMUL.FTZ R4, R32.reuse, R4 ;  /* 0x0000000420047220 */ /* 0x040fe20000410000 */
[-C--:B------:R-:W-:Y:S02]  /*15a0*/  FFMA.FTZ R32, R32, R0.reuse, -R5 ;  /* 0x0000000020207223 */ /* 0x080fe40000010805 */
[-C--:B------:R-:W-:Y:S01]  /*15b0*/  FFMA.FTZ R41, R41, R0.reuse, R6 ;  /* 0x0000000029297223 */ /* 0x080fe20000010006 */
[----:B------:R-:W-:Y:S01]  /*15c0*/  FFMA.FTZ R33, R33, R0, R4 ;  /* 0x0000000021217223 */ /* 0x000fe20000010004 */
[----:B------:R-:W-:Y:S01]  /*15d0*/  MOV R40, R3 ;  /* 0x0000000300287202 */ /* 0x000fe20000000f00 */
[-C--:B--2---:R-:W-:Y:S01]  /*15e0*/  FFMA.FTZ R9, R42, R7.reuse, -R9 ;  /* 0x000000072a097223 */ /* 0x084fe20000010809 */
[-C--:B------:R-:W-:Y:S01]  /*15f0*/  FFMA.FTZ R34, R34, R7.reuse, -R11 ;  /* 0x0000000722227223 */ /* 0x080fe2000001080b */
[-C--:B------:R-:W-:Y:S01]  /*1600*/  FFMA.FTZ R43, R43, R7.reuse, R8 ;  /* 0x000000072b2b7223 */ /* 0x080fe20000010008 */
[----:B------:R-:W-:Y:S01]  /*1610*/  FFMA.FTZ R35, R35, R7, R10 ;  /* 0x0000000723237223 */ /* 0x000fe2000001000a */
[----:B------:R-:W-:-:S07]  /*1620*/  IMAD.MOV.U32 R42, RZ, RZ, R9 ;  /* 0x000000ffff2a7224 */ /* 0x000fce00078e0009 */
.L_x_1155:
[----:B------:R-:W-:Y:S05]  /*1630*/  BSYNC B2 ;  /* 0x0000000000027941 */ /* 0x000fea0003800000 */
.L_x_1154:
[----:B0-----:R0:W-:Y:S04]  /*1640*/  STS [R21], R32 ;  /* 0x0000002015007388 */ /* 0x0011e80000000800 */
[----:B------:R0:W-:Y:S04]  /*1650*/  STS [R21+0x4], R34 ;  /* 0x0000042215007388 */ /* 0x0001e80000000800 */
[----:B------:R0:W-:Y:S04]  /*1660*/  STS [R46], R33 ;  /* 0x000000212e007388 */ /* 0x0001e80000000800 */
[----:B------:R0:W-:Y:S02]  /*1670*/  STS [R46+0x4], R35 ;  /* 0x000004232e007388 */ /* 0x0001e40000000800 */
.L_x_1153:
[----:B------:R-:W-:Y:S05]  /*1680*/  BSYNC B1 ;  /* 0x0000000000017941 */ /* 0x000fea0003800000 */
.L_x_1151:
[----:B-1----:R1:W-:Y:S04]  /*1690*/  STS [R15], R40 ;  /* 0x000000280f007388 */ /* 0x0023e80000000800 */
[----:B--2---:R1:W-:Y:S04]  /*16a0*/  STS [R15+0x4], R42 ;  /* 0x0000042a0f007388 */ /* 0x0043e80000000800 */
[----:B---3--:R1:W-:Y:S04]  /*16b0*/  STS [R20], R41 ;  /* 0x0000002914007388 */ /* 0x0083e80000000800 */
[----:B----4-:R1:W-:Y:S02]  /*16c0*/  STS [R20+0x4], R43 ;  /* 0x0000042b14007388 */ /* 0x0103e40000000800 */
.L_x_1150:
[----:B------:R-:W-:Y:S05]  /*16d0*/  BSYNC B0 ;  /* 0x0000000000007941 */ /* 0x000fea0003800000 */
.L_x_1149:
[----:B------:R-:W-:Y:S06]  /*16e0*/  BAR.SYNC.DEFER_BLOCKING 0x0 ;  /* 0x0000000000007b1d */ /* 0x000fec0000010000 */
[----:B------:R-:W-:Y:S04]  /*16f0*/  BSSY B0, `(.L_x_1156) ;  /* 0x0000005000007945 */ /* 0x000fe80003800000 */
[----:B------:R-:W-:Y:S05]  /*1700*/  @!P6 BRA `(.L_x_1157) ;  /* 0x00000000000ce947 */ /* 0x000fea0003800000 */
[----:B------:R-:W-:Y:S01]  /*1710*/  ISETP.NE.AND P0, PT, R44, RZ, PT ;  /* 0x000000ff2c00720c */ /* 0x000fe20003f05270 */
[----:B01----:R2:W3:-:S12]  /*1720*/  LDS.128 R40, [R13] ;  /* 0x000000000d287984 */ /* 0x0034d80000000c00 */
[----:B------:R2:W4:Y:S02]  /*1730*/  @!P0 LDS.128 R32, [R14] ;  /* 0x000000000e208984 */ /* 0x0005240000000c00 */
.L_x_1157:
[----:B------:R-:W-:Y:S05]  /*1740*/  BSYNC B0 ;  /* 0x0000000000007941 */ /* 0x000fea0003800000 */
.L_x_1156:
[----:B------:R-:W-:Y:S06]  /*1750*/  BAR.SYNC.DEFER_BLOCKING 0x0 ;  /* 0x0000000000007b1d */ /* 0x000fec0000010000 */
[----:B------:R-:W-:Y:S05]  /*1760*/  BRA `(.L_x_1146) ;  /* 0x0000000400307947 */ /* 0x000fea0003800000 */
.L_x_1145:
        /* <DEDUP_REMOVED lines=8> */
[----:B------:R-:W-:-:S04]  /*17f0*/  I2FP.F32.S32 R14, R14 ;  /* 0x0000000e000e7245 */ /* 0x000fc80000201400 */
[----:B------:R-:W0:Y:S01]  /*1800*/  MUFU.RCP R7, R7 ;  /* 0x0000000700077308 */ /* 0x000e220000001000 */
[----:B------:R-:W-:-:S05]  /*1810*/  I2FP.F32.S32 R0, R0 ;  /* 0x0000000000007245 */ /* 0x000fca0000201400 */
        /* <DEDUP_REMOVED lines=24> */
.L_x_1158:
[----:B------:R-:W-:-:S13]  /*19a0*/  ISETP.GE.AND P0, PT, R14, R7, PT ;  /* 0x000000070e00720c */ /* 0x000fda0003f06270 */
[----:B------:R-:W-:Y:S05]  /*19b0*/  @P0 BRA `(.L_x_1159) ;  /* 0x0000000000980947 */ /* 0x000fea0003800000 */
[----:B------:R-:W-:Y:S01]  /*19c0*/  I2FP.F32.S32 R7, R7 ;  /* 0x0000000700077245 */ /* 0x000fe20000201400 */
[----:B------:R-:W-:Y:S01]  /*19d0*/  VIADD R0, R14, 0x2 ;  /* 0x000000020e007836 */ /* 0x000fe20000000000 */
[----:B------:R-:W-:Y:S02]  /*19e0*/  I2FP.F32.S32 R14, R14 ;  /* 0x0000000e000e7245 */ /* 0x000fe40000201400 */
[----:B------:R-:W-:Y:S02]  /*19f0*/  I2FP.F32.S32 R44, R44 ;  /* 0x0000002c002c7245 */ /* 0x000fe40000201400 */
[----:B------:R-:W0:Y:S01]  /*1a00*/  MUFU.RCP R7, R7 ;  /* 0x0000000700077308 */ /* 0x000e220000001000 */
[----:B------:R-:W-:-:S05]  /*1a10*/  I2FP.F32.S32 R0, R0 ;  /* 0x0000000000007245 */ /* 0x000fca0000201400 */
[-C--:B0-----:R-:W-:Y:S01]  /*1a20*/  FMUL.FTZ R0, R0, R7.reuse ;  /* 0x0000000700007220 */ /* 0x081fe20000410000 */
[----:B------:R-:W-:-:S03]  /*1a30*/  FMUL.FTZ R14, R14, R7 ;  /* 0x000000070e0e7220 */ /* 0x000fc60000410000 */
[----:B------:R-:W-:Y:S01]  /*1a40*/  FMUL.FTZ R4, R0, 13.28771209716796875 ;  /* 0x41549a7800047820 */ /* 0x000fe20000410000 */
[----:B------:R-:W-:-:S03]  /*1a50*/  FMUL.FTZ R14, R14, 13.28771209716796875 ;  /* 0x41549a780e0e7820 */ /* 0x000fc60000410000 */
        /* <DEDUP_REMOVED lines=13> */
[----:B------:R0:W3:Y:S01]  /*1b30*/  MUFU.COS R5, R0 ;  /* 0x0000000000057308 */ /* 0x0000e20000000000 */
[-C--:B-1----:R-:W-:Y:S01]  /*1b40*/  FFMA.FTZ R11, R42, R9.reuse, -R7 ;  /* 0x000000092a0b7223 */ /* 0x082fe20000010807 */
[-C--:B------:R-:W-:Y:S01]  /*1b50*/  FFMA.FTZ R34, R34, R9.reuse, -R3 ;  /* 0x0000000922227223 */ /* 0x080fe20000010803 */
[-C--:B------:R-:W-:Y:S01]  /*1b60*/  FFMA.FTZ R43, R43, R9.reuse, R12 ;  /* 0x000000092b2b7223 */ /* 0x080fe2000001000c */
[----:B------:R-:W-:Y:S02]  /*1b70*/  FFMA.FTZ R35, R35, R9, R4 ;  /* 0x0000000923237223 */ /* 0x000fe40000010004 */
[----:B------:R-:W-:Y:S01]  /*1b80*/  MOV R42, R11 ;  /* 0x0000000b002a7202 */ /* 0x000fe20000000f00 */
[-C--:B--2---:R-:W-:Y:S01]  /*1b90*/  FMUL.FTZ R7, R41, R6.reuse ;  /* 0x0000000629077220 */ /* 0x084fe20000410000 */
[-C--:B------:R-:W-:Y:S01]  /*1ba0*/  FMUL.FTZ R3, R33, R6.reuse ;  /* 0x0000000621037220 */ /* 0x080fe20000410000 */
[-C--:B------:R-:W-:Y:S01]  /*1bb0*/  FMUL.FTZ R8, R40, R6.reuse ;  /* 0x0000000628087220 */ /* 0x080fe20000410000 */
[----:B0-----:R-:W-:Y:S01]  /*1bc0*/  FMUL.FTZ R0, R32, R6 ;  /* 0x0000000620007220 */ /* 0x001fe20000410000 */
[-C--:B---3--:R-:W-:Y:S01]  /*1bd0*/  FFMA.FTZ R7, R40, R5.reuse, -R7 ;  /* 0x0000000528077223 */ /* 0x088fe20000010807 */
[-C--:B------:R-:W-:Y:S01]  /*1be0*/  FFMA.FTZ R32, R32, R5.reuse, -R3 ;  /* 0x0000000520207223 */ /* 0x080fe20000010803 */
[-C--:B------:R-:W-:Y:S01]  /*1bf0*/  FFMA.FTZ R41, R41, R5.reuse, R8 ;  /* 0x0000000529297223 */ /* 0x080fe20000010008 */
[----:B------:R-:W-:Y:S01]  /*1c00*/  FFMA.FTZ R33, R33, R5, R0 ;  /* 0x0000000521217223 */ /* 0x000fe20000010000 */
[----:B------:R-:W-:-:S07]  /*1c10*/  IMAD.MOV.U32 R40, RZ, RZ, R7 ;  /* 0x000000ffff287224 */ /* 0x000fce00078e0007 */
.L_x_1159:
[----:B------:R-:W-:Y:S05]  /*1c20*/  BSYNC B0 ;  /* 0x0000000000007941 */ /* 0x000fea0003800000 */
.L_x_1146:
[----:B------:R-:W-:Y:S01]  /*1c30*/  ISETP.GT.AND P0, PT, R23, 0x1f, PT ;  /* 0x0000001f1700780c */ /* 0x000fe20003f04270 */
[----:B------:R-:W-:Y:S01]  /*1c40*/  ULDC UR4, c[0x0][0x284] ;  /* 0x0000a10000047ab9 */ /* 0x000fe20000000800 */
[----:B------:R-:W-:Y:S01]  /*1c50*/  BSSY B0, `(.L_x_1160) ;  /* 0x0000027000007945 */ /* 0x000fe20003800000 */
[----:B------:R-:W-:Y:S02]  /*1c60*/  IMAD.U32 R3, RZ, RZ, UR4 ;  /* 0x00000004ff037e24 */ /* 0x000fe4000f8e00ff */
[----:B------:R-:W-:-:S03]  /*1c70*/  IMAD.MOV.U32 R7, RZ, RZ, RZ ;  /* 0x000000ffff077224 */ /* 0x000fc600078e00ff */
[----:B------:R-:W-:-:S05]  /*1c80*/  VIADDMNMX R5, R18, -R3, RZ, !PT ;  /* 0x8000000312057246 */ /* 0x000fca00078001ff */
[----:B------:R-:W-:Y:S05]  /*1c90*/  @P0 BRA `(.L_x_1161) ;  /* 0x0000000000880947 */ /* 0x000fea0003800000 */
[----:B------:R-:W5:Y:S01]  /*1ca0*/  LDC R0, c[0x0][0x29c] ;  /* 0x0000a700ff007b82 */ /* 0x000f620000000800 */
[----:B------:R-:W0:Y:S01]  /*1cb0*/  S2R R9, SR_CgaCtaId ;  /* 0x0000000000097919 */ /* 0x000e220000008800 */
[----:B------:R-:W-:Y:S01]  /*1cc0*/  MOV R4, 0x400 ;  /* 0x0000040000047802 */ /* 0x000fe20000000f00 */
[----:B------:R-:W-:Y:S01]  /*1cd0*/  UMOV UR4, 0xffffffff ;  /* 0xffffffff00047882 */ /* 0x000fe20000000000 */
[----:B-----5:R-:W-:Y:S02]  /*1ce0*/  ISETP.NE.AND P1, PT, R0, RZ, PT ;  /* 0x000000ff0000720c */ /* 0x020fe40003f25270 */
[----:B------:R-:W-:Y:S02]  /*1cf0*/  IADD3 R0, R4, 0x20, RZ ;  /* 0x0000002004007810 */ /* 0x000fe40007ffe0ff */
[----:B------:R-:W-:Y:S02]  /*1d00*/  ISETP.GT.OR P0, PT, R23, 0x1b, P1 ;  /* 0x0000001b1700780c */ /* 0x000fe40000f04670 */
[----:B0-----:R-:W-:-:S07]  /*1d10*/  LEA R0, R9, R0, 0x18 ;  /* 0x0000000009007211 */ /* 0x001fce00078ec0ff */
[----:B------:R-:W-:Y:S02]  /*1d20*/  @!P1 VIADD R4, R4, 0x220 ;  /* 0x0000022004049836 */ /* 0x000fe40000000000 */
[----:B------:R-:W-:Y:S02]  /*1d30*/  IMAD R0, R23, 0x10, R0 ;  /* 0x0000001017007824 */ /* 0x000fe400078e0200 */
[----:B------:R-:W0:Y:S01]  /*1d40*/  @!P0 LDC.64 R6, c[0x0][0x248] ;  /* 0x00009200ff068b82 */ /* 0x000e220000000a00 */
[----:B------:R-:W-:Y:S01]  /*1d50*/  @!P0 IMAD.SHL.U32 R8, R26, 0x4, RZ ;  /* 0x000000041a088824 */ /* 0x000fe200078e00ff */
[----:B------:R-:W-:Y:S01]  /*1d60*/  @!P1 LEA R4, R9, R4, 0x18 ;  /* 0x0000000409049211 */ /* 0x000fe200078ec0ff */
[----:B---3--:R3:W-:Y:S02]  /*1d70*/  STS.128 [R0], R40 ;  /* 0x0000002800007388 */ /* 0x0087e40000000c00 */
[----:B------:R-:W-:Y:S01]  /*1d80*/  @!P0 IMAD R9, R30, R3, R8 ;  /* 0x000000031e098224 */ /* 0x000fe200078e0208 */
[----:B------:R-:W-:Y:S01]  /*1d90*/  @!P1 LEA R4, R23, R4, 0x4 ;  /* 0x0000000417049211 */ /* 0x000fe200078e20ff */
[----:B----4-:R-:W-:-:S04]  /*1da0*/  FMUL.FTZ R8, R40, R32 ;  /* 0x0000002028087220 */ /* 0x010fc80000410000 */
[----:B------:R3:W-:Y:S01]  /*1db0*/  @!P1 STS.128 [R4], R36 ;  /* 0x0000002404009388 */ /* 0x0007e20000000c00 */
[----:B0-----:R-:W-:-:S04]  /*1dc0*/  @!P0 IMAD.WIDE R6, R9, 0x4, R6 ;  /* 0x0000000409068825 */ /* 0x001fc800078e0206 */
[----:B------:R-:W-:Y:S01]  /*1dd0*/  FFMA.FTZ R9, R41, R33, R8 ;  /* 0x0000002129097223 */ /* 0x000fe20000010008 */
[----:B------:R3:W-:Y:S03]  /*1de0*/  @!P0 STG.E.128 desc[UR36][R6.64], R32 ;  /* 0x0000002006008986 */ /* 0x0007e6000c101d24 */
[----:B------:R-:W-:-:S04]  /*1df0*/  FFMA.FTZ R8, R42, R34, R9 ;  /* 0x000000222a087223 */ /* 0x000fc80000010009 */
[----:B--2---:R-:W-:Y:S01]  /*1e00*/  FFMA.FTZ R13, R43, R35, R8 ;  /* 0x000000232b0d7223 */ /* 0x004fe20000010008 */
[----:B------:R-:W-:Y:S06]  /*1e10*/  BRA.DIV UR4, `(.L_x_1162) ;  /* 0x0000008604bc7947 */ /* 0x000fec000b800000 */
[----:B------:R-:W3:Y:S02]  /*1e20*/  SHFL.BFLY PT, R14, R13, 0x10, 0x1f ;  /* 0x0e001f000d0e7f89 */ /* 0x000ee400000e0000 */
[----:B---3--:R-:W-:-:S05]  /*1e30*/  FADD.FTZ R0, R13, R14 ;  /* 0x0000000e0d007221 */ /* 0x008fca0000010000 */
[----:B------:R-:W0:Y:S02]  /*1e40*/  SHFL.BFLY PT, R14, R0, 0x8, 0x1f ;  /* 0x0d001f00000e7f89 */ /* 0x000e2400000e0000 */
[----:B0-----:R-:W-:-:S05]  /*1e50*/  FADD.FTZ R4, R0, R14 ;  /* 0x0000000e00047221 */ /* 0x001fca0000010000 */
[----:B------:R-:W0:Y:S02]  /*1e60*/  SHFL.BFLY PT, R14, R4, 0x4, 0x1f ;  /* 0x0c801f00040e7f89 */ /* 0x000e2400000e0000 */
[----:B0-----:R-:W-:-:S05]  /*1e70*/  FADD.FTZ R6, R4, R14 ;  /* 0x0000000e04067221 */ /* 0x001fca0000010000 */
[----:B------:R-:W0:Y:S02]  /*1e80*/  SHFL.BFLY PT, R14, R6, 0x2, 0x1f ;  /* 0x0c401f00060e7f89 */ /* 0x000e2400000e0000 */
[----:B0-----:R-:W-:-:S05]  /*1e90*/  FADD.FTZ R7, R6, R14 ;  /* 0x0000000e06077221 */ /* 0x001fca0000010000 */
[----:B------:R0:W2:Y:S02]  /*1ea0*/  SHFL.BFLY PT, R14, R7, 0x1, 0x1f ;  /* 0x0c201f00070e7f89 */ /* 0x0000a400000e0000 */
.L_x_1300:
[----:B0-2---:R-:W-:-:S07]  /*1eb0*/  FADD.FTZ R7, R7, R14 ;  /* 0x0000000e07077221 */ /* 0x005fce0000010000 */
.L_x_1161:
[----:B------:R-:W-:Y:S05]  /*1ec0*/  BSYNC B0 ;  /* 0x0000000000007941 */ /* 0x000fea0003800000 */
.L_x_1160:
[----:B01----:R-:W0:Y:S01]  /*1ed0*/  S2R R15, SR_CgaCtaId ;  /* 0x00000000000f7919 */ /* 0x003e220000008800 */
[----:B------:R-:W-:Y:S01]  /*1ee0*/  ISETP.NE.AND P0, PT, R23, RZ, PT ;  /* 0x000000ff1700720c */ /* 0x000fe20003f05270 */
[----:B------:R-:W-:Y:S01]  /*1ef0*/  IMAD.IADD R9, R24, 0x1, -R5 ;  /* 0x0000000118097824 */ /* 0x000fe200078e0a05 */
[----:B------:R-:W-:Y:S01]  /*1f00*/  MOV R12, 0x400 ;  /* 0x00000400000c7802 */ /* 0x000fe20000000f00 */
[----:B------:R-:W-:-:S04]  /*1f10*/  IMAD.MOV.U32 R0, RZ, RZ, -0x800001 ;  /* 0xff7fffffff007424 */ /* 0x000fc800078e00ff */
[----:B------:R-:W-:-:S05]  /*1f20*/  VIADD R4, R12, 0x420 ;  /* 0x000004200c047836 */ /* 0x000fca0000000000 */
[----:B0-----:R-:W-:Y:S01]  /*1f30*/  LEA R4, R15, R4, 0x18 ;  /* 0x000000040f047211 */ /* 0x001fe200078ec0ff */
[----:B------:R-:W-:Y:S06]  /*1f40*/  @P0 BRA `(.L_x_1163) ;  /* 0x0000000000400947 */ /* 0x000fec0003800000 */
[----:B------:R-:W-:Y:S01]  /*1f50*/  ULDC.64 UR4, c[0x0][0x2c8] ;  /* 0x0000b20000047ab9 */ /* 0x000fe20000000a00 */
[----:B------:R-:W-:Y:S02]  /*1f60*/  LEA R11, R9, R4, 0x2 ;  /* 0x00000004090b7211 */ /* 0x000fe400078e10ff */
[----:B------:R-:W-:Y:S01]  /*1f70*/  ISETP.NE.U32.AND P0, PT, RZ, UR4, PT ;  /* 0x00000004ff007c0c */ /* 0x000fe2000bf05070 */
[----:B------:R-:W-:Y:S02]  /*1f80*/  ULDC UR4, c[0x0][0x2a0] ;  /* 0x0000a80000047ab9 */ /* 0x000fe40000000800 */
[----:B------:R-:W-:Y:S01]  /*1f90*/  FMUL.FTZ R0, R7, UR4 ;  /* 0x0000000407007c20 */ /* 0x000fe20008410000 */
[----:B------:R-:W-:-:S13]  /*1fa0*/  ISETP.NE.AND.EX P0, PT, RZ, UR5, PT, P0 ;  /* 0x00000005ff007c0c */ /* 0x000fda000bf05300 */
[----:B------:R-:W-:Y:S05]  /*1fb0*/  @!P0 BRA `(.L_x_1164) ;  /* 0x0000000000208947 */ /* 0x000fea0003800000 */
[----:B------:R-:W0:Y:S01]  /*1fc0*/  LDC.64 R6, c[0x0][0x2c8] ;  /* 0x0000b200ff067b82 */ /* 0x000e220000000a00 */
[----:B------:R-:W-:Y:S01]  /*1fd0*/  IMAD.IADD R8, R24, 0x1, -R25 ;  /* 0x0000000118087824 */ /* 0x000fe200078e0a19 */
[----:B------:R-:W-:-:S03]  /*1fe0*/  ULDC UR4, c[0x0][0x2d0] ;  /* 0x0000b40000047ab9 */ /* 0x000fc60000000800 */
[----:B--2---:R-:W-:-:S04]  /*1ff0*/  IMAD R13, R19, UR4, R8 ;  /* 0x00000004130d7c24 */ /* 0x004fc8000f8e0208 */
[----:B------:R-:W-:-:S04]  /*2000*/  IMAD R13, R13, UR4, R8 ;  /* 0x000000040d0d7c24 */ /* 0x000fc8000f8e0208 */
[----:B0-----:R-:W-:-:S06]  /*2010*/  IMAD.WIDE R6, R13, 0x4, R6 ;  /* 0x000000040d067825 */ /* 0x001fcc00078e0206 */
[----:B------:R-:W2:Y:S02]  /*2020*/  LDG.E R7, desc[UR36][R6.64] ;  /* 0x0000002406077981 */ /* 0x000ea4000c1e1900 */
[----:B--2---:R-:W-:-:S07]  /*2030*/  FADD.FTZ R0, R0, R7 ;  /* 0x0000000700007221 */ /* 0x004fce0000010000 */
.L_x_1164:
[----:B------:R0:W-:Y:S02]  /*2040*/  STS [R11], R0 ;  /* 0x000000000b007388 */ /* 0x0001e40000000800 */
.L_x_1163:
[----:B------:R-:W-:Y:S05]  /*2050*/  WARPSYNC.ALL ;  /* 0x0000000000007948 */ /* 0x000fea0003800000 */
[----:B------:R-:W-:Y:S01]  /*2060*/  BAR.SYNC.DEFER_BLOCKING 0x0 ;  /* 0x0000000000007b1d */ /* 0x000fe20000010000 */
[----:B------:R-:W-:Y:S01]  /*2070*/  LEA.HI R6, R23, R23, RZ, 0x1 ;  /* 0x0000001717067211 */ /* 0x000fe200078f08ff */
[----:B------:R-:W-:Y:S02]  /*2080*/  VIADD R10, R12, 0x20 ;  /* 0x000000200c0a7836 */ /* 0x000fe40000000000 */
[----:B------:R-:W-:Y:S01]  /*2090*/  VIADD R9, R9, 0xf ;  /* 0x0000000f09097836 */ /* 0x000fe20000000000 */
[C---:B------:R-:W-:Y:S01]  /*20a0*/  LOP3.LUT R8, R6.reuse, 0xfffffffe, RZ, 0xc0, !PT ;  /* 0xfffffffe06087812 */ /* 0x040fe200078ec0ff */
[----:B------:R-:W-:Y:S01]  /*20b0*/  ULDC UR4, c[0x0][0x29c] ;  /* 0x0000a70000047ab9 */ /* 0x000fe20000000800 */
[----:B------:R-:W-:Y:S01]  /*20c0*/  LEA R7, R15, R10, 0x18 ;  /* 0x0000000a0f077211 */ /* 0x000fe200078ec0ff */
[----:B------:R-:W-:Y:S01]  /*20d0*/  UISETP.NE.AND UP0, UPT, UR4, URZ, UPT ;  /* 0x0000003f0400728c */ /* 0x000fe2000bf05270 */
[----:B------:R-:W-:Y:S01]  /*20e0*/  SHF.R.S32.HI R10, RZ, 0x1f, R9 ;  /* 0x0000001fff0a7819 */ /* 0x000fe20000011409 */
[----:B------:R-:W-:Y:S01]  /*20f0*/  IMAD.IADD R8, R23, 0x1, -R8 ;  /* 0x0000000117087824 */ /* 0x000fe200078e0a08 */
[----:B------:R-:W-:-:S02]  /*2100*/  LEA.HI.SX32 R21, R6, R5, 0x1f ;  /* 0x0000000506157211 */ /* 0x000fc400078ffaff */
[----:B------:R-:W-:Y:S02]  /*2110*/  LEA.HI R10, R10, R9, RZ, 0x4 ;  /* 0x000000090a0a7211 */ /* 0x000fe400078f20ff */
[----:B------:R-:W-:Y:S02]  /*2120*/  LEA R7, R8, R7, 0x3 ;  /* 0x0000000708077211 */ /* 0x000fe400078e18ff */
[----:B------:R-:W-:Y:S02]  /*2130*/  PLOP3.LUT P2, PT, PT, PT, UP0, 0x80, 0x0 ;  /* 0x000000000000781c */ /* 0x000fe40003f4f008 */
[----:B------:R-:W-:Y:S01]  /*2140*/  LOP3.LUT R10, R10, 0xfffffff0, RZ, 0xc0, !PT ;  /* 0xfffffff00a0a7812 */ /* 0x000fe200078ec0ff */
[----:B------:R1:W0:Y:S04]  /*2150*/  LDS.64 R158, [R7] ;  /* 0x00000000079e7984 */ /* 0x0002280000000a00 */
[----:B------:R-:W-:Y:S01]  /*2160*/  IMAD.IADD R6, R10, 0x1, R5 ;  /* 0x000000010a067824 */ /* 0x000fe200078e0205 */
[----:B------:R1:W0:Y:S04]  /*2170*/  LDS.64 R156, [R7+0x10] ;  /* 0x00001000079c7984 */ /* 0x0002280000000a00 */
[----:B------:R-:W-:Y:S01]  /*2180*/  ISETP.GE.AND P0, PT, R21, R6, PT ;  /* 0x000000061500720c */ /* 0x000fe20003f06270 */
        /* <DEDUP_REMOVED lines=31> */
[----:B------:R-:W-:-:S05]  /*2380*/  VIADD R12, R12, 0x220 ;  /* 0x000002200c0c7836 */ /* 0x000fca0000000000 */
[----:B-1----:R-:W-:-:S04]  /*2390*/  LEA R7, R15, R12, 0x18 ;  /* 0x0000000c0f077211 */ /* 0x002fc800078ec0ff */
[----:B------:R-:W-:-:S05]  /*23a0*/  LEA R7, R8, R7, 0x3 ;  /* 0x0000000708077211 */ /* 0x000fca00078e18ff */
        /* <DEDUP_REMOVED lines=26> */
[----:B---3--:R1:W3:Y:S04]  /*2550*/  LDS.64 R42, [R7+0x1a0] ;  /* 0x0001a000072a7984 */ /* 0x0082e80000000a00 */
[----:B------:R1:W0:Y:S04]  /*2560*/  LDS.64 R40, [R7+0x1b0] ;  /* 0x0001b00007287984 */ /* 0x0002280000000a00 */
[----:B------:R1:W0:Y:S04]  /*2570*/  LDS.64 R38, [R7+0x1c0] ;  /* 0x0001c00007267984 */ /* 0x0002280000000a00 */
[----:B------:R1:W0:Y:S04]  /*2580*/  LDS.64 R36, [R7+0x1d0] ;  /* 0x0001d00007247984 */ /* 0x0002280000000a00 */
[----:B----4-:R1:W4:Y:S04]  /*2590*/  LDS.64 R34, [R7+0x1e0] ;  /* 0x0001e00007227984 */ /* 0x0103280000000a00 */
[----:B------:R1:W0:Y:S02]  /*25a0*/  LDS.64 R32, [R7+0x1f0] ;  /* 0x0001f00007207984 */ /* 0x0002240000000a00 */
.L_x_1165:
[----:B------:R-:W-:Y:S01]  /*25b0*/  ULDC UR5, c[0x0][0x29c] ;  /* 0x0000a70000057ab9 */ /* 0x000fe20000000800 */
[----:B------:R-:W-:Y:S01]  /*25c0*/  ULDC UR11, c[0x0][0x284] ;  /* 0x0000a100000b7ab9 */ /* 0x000fe20000000800 */
[----:B------:R-:W-:Y:S01]  /*25d0*/  ULDC UR10, c[0x0][0x2a0] ;  /* 0x0000a800000a7ab9 */ /* 0x000fe20000000800 */
[----:B------:R-:W-:Y:S01]  /*25e0*/  ULDC.64 UR8, c[0x0][0x258] ;  /* 0x0000960000087ab9 */ /* 0x000fe20000000a00 */
[----:B------:R-:W-:Y:S01]  /*25f0*/  ULDC.64 UR6, c[0x0][0x2b0] ;  /* 0x0000ac0000067ab9 */ /* 0x000fe20000000a00 */
[----:B------:R-:W-:Y:S01]  /*2600*/  ULDC.64 UR12, c[0x0][0x2c8] ;  /* 0x0000b200000c7ab9 */ /* 0x000fe20000000a00 */
[----:B------:R-:W-:Y:S01]  /*2610*/  BSSY B0, `(.L_x_1166) ;  /* 0x00004c6000007945 */ /* 0x000fe20003800000 */
[----:B------:R-:W-:-:S03]  /*2620*/  IMAD.SHL.U32 R10, R8, 0x2, RZ ;  /* 0x00000002080a7824 */ /* 0x000fc600078e00ff */
[----:B------:R-:W-:Y:S05]  /*2630*/  @P0 BRA `(.L_x_1167) ;  /* 0x0000004c000c0947 */ /* 0x000fea0003800000 */
[-C--:B-1----:R-:W-:Y:S01]  /*2640*/  IABS R7, R3.reuse ;  /* 0x0000000300077213 */ /* 0x082fe20000000000 */
[----:B------:R-:W1:Y:S01]  /*2650*/  LDC.64 R228, c[0x0][0x2e0] ;  /* 0x0000b800ffe47b82 */ /* 0x000e620000000a00 */
[----:B------:R-:W-:Y:S01]  /*2660*/  ULDC UR4, c[0x0][0x288] ;  /* 0x0000a20000047ab9 */ /* 0x000fe20000000800 */
[----:B------:R-:W-:Y:S01]  /*2670*/  IMAD R9, R29, 0x70, RZ ;  /* 0x000000701d097824 */ /* 0x000fe200078e02ff */
[----:B------:R-:W5:Y:S01]  /*2680*/  I2F.RP R12, R7 ;  /* 0x00000007000c7306 */ /* 0x000f620000209400 */
[----:B------:R-:W-:Y:S01]  /*2690*/  IMAD R31, R17, UR4, R19 ;  /* 0x00000004111f7c24 */ /* 0x000fe2000f8e0213 */
[----:B------:R-:W-:Y:S01]  /*26a0*/  ULDC UR4, c[0x0][0x298] ;  /* 0x0000a60000047ab9 */ /* 0x000fe20000000800 */
[-CC-:B------:R-:W-:Y:S02]  /*26b0*/  IMAD R8, R28, R3.reuse, R10.reuse ;  /* 0x000000031c087224 */ /* 0x180fe400078e020a */
[----:B------:R-:W2:Y:S01]  /*26c0*/  LDC R30, c[0x0][0x2c0] ;  /* 0x0000b000ff1e7b82 */ /* 0x000ea20000000800 */
[----:B------:R-:W-:-:S02]  /*26d0*/  IMAD R9, R9, R3, R10 ;  /* 0x0000000309097224 */ /* 0x000fc400078e020a */
[----:B------:R-:W-:Y:S01]  /*26e0*/  IMAD R31, R31, 0x70, R10 ;  /* 0x000000701f1f7824 */ /* 0x000fe200078e020a */
[----:B------:R-:W-:Y:S01]  /*26f0*/  HFMA2.MMA R10, -RZ, RZ, 0, 0 ;  /* 0x00000000ff0a7435 */ /* 0x000fe200000001ff */
[----:B------:R-:W-:Y:S01]  /*2700*/  IMAD R20, R3, 0x70, RZ ;  /* 0x0000007003147824 */ /* 0x000fe200078e02ff */
[----:B------:R-:W-:Y:S02]  /*2710*/  SHF.R.S32.HI R28, RZ, 0x1f, R8 ;  /* 0x0000001fff1c7819 */ /* 0x000fe40000011408 */
[----:B------:R-:W-:Y:S01]  /*2720*/  SHF.R.S32.HI R29, RZ, 0x1f, R9 ;  /* 0x0000001fff1d7819 */ /* 0x000fe20000011409 */
[----:B-----5:R-:W0:Y:S01]  /*2730*/  MUFU.RCP R12, R12 ;  /* 0x0000000c000c7308 */ /* 0x020e220000001000 */
[----:B-1----:R-:W-:-:S04]  /*2740*/  IMAD.WIDE R228, R31, 0x4, R228 ;  /* 0x000000041fe47825 */ /* 0x002fc800078e02e4 */
[----:B------:R-:W-:Y:S02]  /*2750*/  VIADD R31, R31, 0x4 ;  /* 0x000000041f1f7836 */ /* 0x000fe40000000000 */
[----:B--2---:R-:W-:Y:S02]  /*2760*/  VIADD R30, R30, UR4 ;  /* 0x000000041e1e7c36 */ /* 0x004fe40008000000 */
[----:B0-----:R-:W-:-:S06]  /*2770*/  VIADD R11, R12, 0xffffffe ;  /* 0x0ffffffe0c0b7836 */ /* 0x001fcc0000000000 */
[----:B------:R-:W0:Y:S02]  /*2780*/  F2I.FTZ.U32.TRUNC.NTZ R11, R11 ;  /* 0x0000000b000b7305 */ /* 0x000e24000021f000 */
[----:B0-----:R-:W-:-:S04]  /*2790*/  IMAD.MOV R14, RZ, RZ, -R11 ;  /* 0x000000ffff0e7224 */ /* 0x001fc800078e0a0b */
[----:B------:R-:W-:-:S04]  /*27a0*/  IMAD R13, R14, R7, RZ ;  /* 0x000000070e0d7224 */ /* 0x000fc800078e02ff */
[----:B------:R-:W-:-:S07]  /*27b0*/  IMAD.HI.U32 R10, R11, R13, R10 ;  /* 0x0000000d0b0a7227 */ /* 0x000fce00078e000a */
.L_x_1235:
[----:B0-----:R-:W-:Y:S01]  /*27c0*/  IABS R13, R21 ;  /* 0x00000015000d7213 */ /* 0x001fe20000000000 */
[----:B------:R-:W-:Y:S01]  /*27d0*/  IMAD.U32 R3, RZ, RZ, UR11 ;  /* 0x0000000bff037e24 */ /* 0x000fe2000f8e00ff */
[----:B------:R-:W-:Y:S01]  /*27e0*/  ISETP.GE.AND P3, PT, R21, RZ, PT ;  /* 0x000000ff1500720c */ /* 0x000fe20003f66270 */
[----:B------:R-:W0:Y:S02]  /*27f0*/  LDC.64 R230, c[0x0][0x2e0] ;  /* 0x0000b800ffe67b82 */ /* 0x000e240000000a00 */
[----:B-1----:R-:W-:Y:S01]  /*2800*/  IMAD.HI.U32 R11, R10, R13, RZ ;  /* 0x0000000d0a0b7227 */ /* 0x002fe200078e00ff */
[-C--:B------:R-:W-:Y:S02]  /*2810*/  IABS R15, R3.reuse ;  /* 0x00000003000f7213 */ /* 0x080fe40000000000 */
[----:B------:R-:W-:Y:S01]  /*2820*/  ISETP.NE.AND P4, PT, R3, RZ, PT ;  /* 0x000000ff0300720c */ /* 0x000fe20003f85270 */
[----:B------:R-:W-:Y:S01]  /*2830*/  IMAD R226, R2, R3, RZ ;  /* 0x0000000302e27224 */ /* 0x000fe200078e02ff */
[----:B------:R-:W-:-:S05]  /*2840*/  IADD3 R12, -R11, RZ, RZ ;  /* 0x000000ff0b0c7210 */ /* 0x000fca0007ffe1ff */
[----:B------:R-:W-:-:S05]  /*2850*/  IMAD R12, R15, R12, R13 ;  /* 0x0000000c0f0c7224 */ /* 0x000fca00078e020d */
[----:B------:R-:W-:-:S13]  /*2860*/  ISETP.GT.U32.AND P0, PT, R7, R12, PT ;  /* 0x0000000c0700720c */ /* 0x000fda0003f04070 */
[----:B------:R-:W-:Y:S01]  /*2870*/  @!P0 IMAD.IADD R12, R12, 0x1, -R15 ;  /* 0x000000010c0c8824 */ /* 0x000fe200078e0a0f */
[----:B------:R-:W-:-:S04]  /*2880*/  ISETP.NE.U32.AND P0, PT, RZ, UR6, PT ;  /* 0x00000006ff007c0c */ /* 0x000fc8000bf05070 */
[----:B------:R-:W-:Y:S02]  /*2890*/  ISETP.NE.AND.EX P0, PT, RZ, UR7, PT, P0 ;  /* 0x00000007ff007c0c */ /* 0x000fe4000bf05300 */
[----:B------:R-:W-:-:S11]  /*28a0*/  ISETP.GT.U32.AND P1, PT, R7, R12, PT ;  /* 0x0000000c0700720c */ /* 0x000fd60003f24070 */
[----:B------:R-:W-:Y:S01]  /*28b0*/  @P0 IMAD R14, R2, R3, RZ ;  /* 0x00000003020e0224 */ /* 0x000fe200078e02ff */
[----:B------:R-:W-:Y:S01]  /*28c0*/  @P0 SHF.R.S32.HI R11, RZ, 0x1f, R21 ;  /* 0x0000001fff0b0819 */ /* 0x000fe20000011415 */
[----:B------:R-:W-:-:S03]  /*28d0*/  @!P1 IMAD.IADD R12, R12, 0x1, -R15 ;  /* 0x000000010c0c9824 */ /* 0x000fc600078e0a0f */
[----:B------:R-:W-:Y:S01]  /*28e0*/  @P0 SHF.R.S32.HI R224, RZ, 0x1f, R14 ;  /* 0x0000001fffe00819 */ /* 0x000fe2000001140e */
[----:B------:R-:W-:Y:S01]  /*28f0*/  @!P3 IMAD.MOV R12, RZ, RZ, -R12 ;  /* 0x000000ffff0cb224 */ /* 0x000fe200078e0a0c */
[----:B------:R-:W-:Y:S02]  /*2900*/  @P0 IADD3 R14, P1, P3, R21, UR6, R14 ;  /* 0x00000006150e0c10 */ /* 0x000fe4000fb3e00e */
[----:B------:R-:W-:Y:S02]  /*2910*/  @!P4 LOP3.LUT R12, RZ, R3, RZ, 0x33, !PT ;  /* 0x00000003ff0cc212 */ /* 0x000fe400078e33ff */
[----:B------:R-:W-:Y:S02]  /*2920*/  @P0 IADD3.X R15, R11, UR7, R224, P1, P3 ;  /* 0x000000070b0f0c10 */ /* 0x000fe40008fe64e0 */
[----:B------:R-:W-:Y:S02]  /*2930*/  ISETP.GE.AND P1, PT, R21, R24, PT ;  /* 0x000000181500720c */ /* 0x000fe40003f26270 */
[----:B------:R-:W-:Y:S01]  /*2940*/  SHF.R.S32.HI R13, RZ, 0x1f, R12 ;  /* 0x0000001fff0d7819 */ /* 0x000fe2000001140c */
[----:B------:R1:W5:Y:S01]  /*2950*/  @P0 LDG.E.U8 R11, desc[UR36][R14.64] ;  /* 0x000000240e0b0981 */ /* 0x000362000c1e1100 */
[----:B------:R-:W-:Y:S01]  /*2960*/  IADD3 R225, P4, R12, R226, RZ ;  /* 0x000000e20ce17210 */ /* 0x000fe20007f9e0ff */
[----:B------:R-:W-:Y:S03]  /*2970*/  BSSY B1, `(.L_x_1168) ;  /* 0x0000023000017945 */ /* 0x000fe60003800000 */
[----:B------:R-:W-:-:S02]  /*2980*/  LEA.HI.X.SX32 R224, R226, R13, 0x1, P4 ;  /* 0x0000000de2e07211 */ /* 0x000fc400020f0eff */
[----:B------:R-:W-:Y:S01]  /*2990*/  LEA R232, P3, R225, UR8, 0x2 ;  /* 0x00000008e1e87c11 */ /* 0x000fe2000f8610ff */
[----:B0-----:R-:W-:-:S03]  /*29a0*/  IMAD.WIDE R230, R31, 0x4, R230 ;  /* 0x000000041fe67825 */ /* 0x001fc600078e02e6 */
[----:B------:R-:W-:Y:S01]  /*29b0*/  LEA.HI.X R233, R225, UR9, R224, 0x2, P3 ;  /* 0x00000009e1e97c11 */ /* 0x000fe200098f14e0 */
[----:B-1----:R-:W-:Y:S08]  /*29c0*/  @P1 BRA `(.L_x_1169) ;  /* 0x0000000000741947 */ /* 0x002ff00003800000 */
[----:B------:R-:W-:-:S04]  /*29d0*/  SHF.L.U32 R227, R12, 0x2, RZ ;  /* 0x000000020ce37819 */ /* 0x000fc800000006ff */
[----:B------:R-:W-:-:S13]  /*29e0*/  ISETP.GE.AND P3, PT, R227, R20, PT ;  /* 0x00000014e300720c */ /* 0x000fda0003f66270 */
[----:B------:R-:W2:Y:S01]  /*29f0*/  @!P3 LDG.E R13, desc[UR36][R232.64] ;  /* 0x00000024e80db981 */ /* 0x000ea2000c1e1900 */
[----:B------:R-:W2:Y:S08]  /*2a00*/  @!P3 LDC R160, c[0x0][0x288] ;  /* 0x0000a200ffa0bb82 */ /* 0x000eb00000000800 */
[----:B------:R-:W0:Y:S01]  /*2a10*/  @!P3 LDC.64 R14, c[0x0][0x248] ;  /* 0x00009200ff0ebb82 */ /* 0x000e220000000a00 */
        /* <DEDUP_REMOVED lines=9> */
[----:B------:R-:W-:-:S06]  /*2ab0*/  UISETP.NE.AND UP0, UPT, UR5, URZ, UPT ;  /* 0x0000003f0500728c */ /* 0x000fcc000bf05270 */
[----:B------:R-:W-:-:S13]  /*2ac0*/  PLOP3.LUT P2, PT, PT, PT, UP0, 0x80, 0x0 ;  /* 0x000000000000781c */ /* 0x000fda0003f4f008 */
[----:B0-----:R-:W-:Y:S05]  /*2ad0*/  @P2 BRA `(.L_x_1169) ;  /* 0x0000000000302947 */ /* 0x001fea0003800000 */
[----:B------:R-:W-:Y:S01]  /*2ae0*/  LOP3.LUT P5, RZ, R27, 0x8, RZ, 0xc0, !PT ;  /* 0x000000081bff7812 */ /* 0x000fe200078ac0ff */
[----:B------:R-:W0:-:S12]  /*2af0*/  @!P3 LDC.64 R224, c[0x0][0x248] ;  /* 0x00009200ffe0bb82 */ /* 0x000e180000000a00 */
[----:B------:R-:W2:Y:S01]  /*2b00*/  @P5 LDG.E.64 R14, desc[UR36][R228.64] ;  /* 0x00000024e40e5981 */ /* 0x000ea2000c1e1b00 */
[----:B------:R-:W-:Y:S01]  /*2b10*/  @!P3 IADD3 R13, P4, R8, R227, RZ ;  /* 0x000000e3080db210 */ /* 0x000fe20007f9e0ff */
[----:B-----5:R-:W-:Y:S01]  /*2b20*/  FADD.FTZ R160, R94, R160 ;  /* 0x000000a05ea07221 */ /* 0x020fe20000010000 */
[----:B------:R-:W-:Y:S02]  /*2b30*/  FADD.FTZ R161, R95, R161 ;  /* 0x000000a15fa17221 */ /* 0x000fe40000010000 */
[----:B------:R-:W-:Y:S02]  /*2b40*/  @!P3 LEA.HI.X.SX32 R226, R227, R28, 0x1, P4 ;  /* 0x0000001ce3e2b211 */ /* 0x000fe400020f0eff */
[----:B0-----:R-:W-:-:S04]  /*2b50*/  @!P3 LEA R224, P4, R13, R224, 0x2 ;  /* 0x000000e00de0b211 */ /* 0x001fc800078810ff */
[----:B------:R-:W-:Y:S01]  /*2b60*/  @!P3 LEA.HI.X R225, R13, R225, R226, 0x2, P4 ;  /* 0x000000e10de1b211 */ /* 0x000fe200020f14e2 */
[----:B--2---:R-:W-:Y:S01]  /*2b70*/  @P5 FMUL.FTZ R160, R160, R14 ;  /* 0x0000000ea0a05220 */ /* 0x004fe20000410000 */
[----:B------:R-:W-:-:S05]  /*2b80*/  @P5 FMUL.FTZ R161, R161, R15 ;  /* 0x0000000fa1a15220 */ /* 0x000fca0000410000 */
[----:B------:R0:W-:Y:S02]  /*2b90*/  @!P3 STG.E.64 desc[UR36][R224.64], R160 ;  /* 0x000000a0e000b986 */ /* 0x0001e4000c101b24 */
.L_x_1169:
[----:B------:R-:W-:Y:S05]  /*2ba0*/  BSYNC B1 ;  /* 0x0000000000017941 */ /* 0x000fea0003800000 */
.L_x_1168:
[----:B------:R-:W-:Y:S04]  /*2bb0*/  BSSY B1, `(.L_x_1170) ;  /* 0x0000024000017945 */ /* 0x000fe80003800000 */
[----:B------:R-:W-:Y:S05]  /*2bc0*/  @P1 BRA `(.L_x_1171) ;  /* 0x0000000000881947 */ /* 0x000fea0003800000 */
[----:B------:R-:W-:-:S04]  /*2bd0*/  IMAD.IADD R13, R12, 0x1, R3 ;  /* 0x000000010c0d7824 */ /* 0x000fc800078e0203 */
[----:B------:R-:W-:-:S05]  /*2be0*/  IMAD.SHL.U32 R235, R13, 0x4, RZ ;  /* 0x000000040deb7824 */ /* 0x000fca00078e00ff */
[----:B------:R-:W-:-:S13]  /*2bf0*/  ISETP.GE.AND P3, PT, R235, R20, PT ;  /* 0x00000014eb00720c */ /* 0x000fda0003f66270 */
[----:B------:R-:W2:Y:S01]  /*2c00*/  @!P3 LDG.E R13, desc[UR36][R232.64] ;  /* 0x00000024e80db981 */ /* 0x000ea2000c1e1900 */
[----:B------:R-:W2:Y:S08]  /*2c10*/  @!P3 LDC R162, c[0x0][0x288] ;  /* 0x0000a200ffa2bb82 */ /* 0x000eb00000000800 */
[----:B------:R-:W1:Y:S01]  /*2c20*/  @!P3 LDC.64 R14, c[0x0][0x248] ;  /* 0x00009200ff0ebb82 */ /* 0x000e620000000a00 */
        /* <DEDUP_REMOVED lines=9> */
[----:B------:R-:W-:-:S06]  /*2cc0*/  UISETP.NE.AND UP0, UPT, UR5, URZ, UPT ;  /* 0x0000003f0500728c */ /* 0x000fcc000bf05270 */
[----:B------:R-:W-:-:S13]  /*2cd0*/  PLOP3.LUT P2, PT, PT, PT, UP0, 0x80, 0x0 ;  /* 0x000000000000781c */ /* 0x000fda0003f4f008 */
[----:B-1----:R-:W-:Y:S05]  /*2ce0*/  @P2 BRA `(.L_x_1171) ;  /* 0x0000000000402947 */ /* 0x002fea0003800000 */
[----:B------:R-:W-:Y:S01]  /*2cf0*/  LOP3.LUT P5, RZ, R27, 0x8, RZ, 0xc0, !PT ;  /* 0x000000081bff7812 */ /* 0x000fe200078ac0ff */
[----:B------:R-:W1:-:S12]  /*2d00*/  @!P3 LDC.64 R14, c[0x0][0x248] ;  /* 0x00009200ff0ebb82 */ /* 0x000e580000000a00 */
[----:B0-----:R-:W2:Y:S01]  /*2d10*/  @P5 LDG.E.64 R224, desc[UR36][R230.64] ;  /* 0x00000024e6e05981 */ /* 0x001ea2000c1e1b00 */
[----:B------:R-:W-:Y:S01]  /*2d20*/  @!P3 IADD3 R13, P4, R8, R235, RZ ;  /* 0x000000eb080db210 */ /* 0x000fe20007f9e0ff */
[----:B-----5:R-:W-:Y:S01]  /*2d30*/  FADD.FTZ R226, R92, R162 ;  /* 0x000000a25ce27221 */ /* 0x020fe20000010000 */
[----:B------:R-:W-:Y:S02]  /*2d40*/  FADD.FTZ R227, R93, R163 ;  /* 0x000000a35de37221 */ /* 0x000fe40000010000 */
[----:B------:R-:W-:Y:S02]  /*2d50*/  @!P3 LEA.HI.X.SX32 R162, R235, R28, 0x1, P4 ;  /* 0x0000001ceba2b211 */ /* 0x000fe400020f0eff */
[----:B-1----:R-:W-:-:S04]  /*2d60*/  @!P3 LEA R14, P4, R13, R14, 0x2 ;  /* 0x0000000e0d0eb211 */ /* 0x002fc800078810ff */
[----:B------:R-:W-:Y:S01]  /*2d70*/  @!P3 LEA.HI.X R15, R13, R15, R162, 0x2, P4 ;  /* 0x0000000f0d0fb211 */ /* 0x000fe200020f14a2 */
[----:B--2---:R-:W-:Y:S01]  /*2d80*/  @P5 FMUL.FTZ R226, R226, R224 ;  /* 0x000000e0e2e25220 */ /* 0x004fe20000410000 */
[----:B------:R-:W-:-:S04]  /*2d90*/  @P5 FMUL.FTZ R227, R227, R225 ;  /* 0x000000e1e3e35220 */ /* 0x000fc80000410000 */
[--C-:B------:R-:W-:Y:S01]  /*2da0*/  IMAD.MOV.U32 R163, RZ, RZ, R227.reuse ;  /* 0x000000ffffa37224 */ /* 0x100fe200078e00e3 */
[----:B------:R1:W-:Y:S01]  /*2db0*/  @!P3 STG.E.64 desc[UR36][R14.64], R226 ;  /* 0x000000e20e00b986 */ /* 0x0003e2000c101b24 */
[----:B------:R-:W-:Y:S01]  /*2dc0*/  MOV R162, R226 ;  /* 0x000000e200a27202 */ /* 0x000fe20000000f00 */
[----:B------:R-:W-:Y:S02]  /*2dd0*/  @!P3 IMAD.MOV.U32 R163, RZ, RZ, R227 ;  /* 0x000000ffffa3b224 */ /* 0x000fe400078e00e3 */
[----:B------:R-:W-:-:S07]  /*2de0*/  @!P3 IMAD.MOV.U32 R162, RZ, RZ, R226 ;  /* 0x000000ffffa2b224 */ /* 0x000fce00078e00e2 */
.L_x_1171:
[----:B------:R-:W-:Y:S05]  /*2df0*/  BSYNC B1 ;  /* 0x0000000000017941 */ /* 0x000fea0003800000 */
.L_x_1170:
[----:B------:R-:W-:Y:S04]  /*2e00*/  BSSY B1, `(.L_x_1172) ;  /* 0x0000020000017945 */ /* 0x000fe80003800000 */
[----:B------:R-:W-:Y:S05]  /*2e10*/  @P1 BRA `(.L_x_1173) ;  /* 0x0000000000781947 */ /* 0x000fea0003800000 */
[----:B------:R-:W-:-:S05]  /*2e20*/  IMAD R13, R3, 0x2, R12 ;  /* 0x00000002030d7824 */ /* 0x000fca00078e020c */
[----:B-1----:R-:W-:-:S04]  /*2e30*/  SHF.L.U32 R227, R13, 0x2, RZ ;  /* 0x000000020de37819 */ /* 0x002fc800000006ff */
        /* <DEDUP_REMOVED lines=15> */
[----:B--2---:R-:W-:Y:S05]  /*2f30*/  @P2 BRA `(.L_x_1173) ;  /* 0x0000000000302947 */ /* 0x004fea0003800000 */
[----:B------:R-:W-:Y:S01]  /*2f40*/  LOP3.LUT P5, RZ, R27, 0x8, RZ, 0xc0, !PT ;  /* 0x000000081bff7812 */ /* 0x000fe200078ac0ff */
[----:B0-----:R-:W0:-:S12]  /*2f50*/  @!P3 LDC.64 R224, c[0x0][0x248] ;  /* 0x00009200ffe0bb82 */ /* 0x001e180000000a00 */
        /* <DEDUP_REMOVED lines=10> */
.L_x_1173:
[----:B------:R-:W-:Y:S05]  /*3000*/  BSYNC B1 ;  /* 0x0000000000017941 */ /* 0x000fea0003800000 */
.L_x_1172:
[----:B------:R-:W-:Y:S04]  /*3010*/  BSSY B1, `(.L_x_1174) ;  /* 0x0000020000017945 */ /* 0x000fe80003800000 */
[----:B------:R-:W-:Y:S05]  /*3020*/  @P1 BRA `(.L_x_1175) ;  /* 0x0000000000781947 */ /* 0x000fea0003800000 */
[----:B------:R-:W-:-:S04]  /*3030*/  IMAD R13, R3, 0x3, R12 ;  /* 0x00000003030d7824 */ /* 0x000fc800078e020c */
[----:B-1----:R-:W-:-:S05]  /*3040*/  IMAD.SHL.U32 R227, R13, 0x4, RZ ;  /* 0x000000040de37824 */ /* 0x002fca00078e00ff */
        /* <DEDUP_REMOVED lines=28> */
.L_x_1175:
[----:B------:R-:W-:Y:S05]  /*3210*/  BSYNC B1 ;  /* 0x0000000000017941 */ /* 0x000fea0003800000 */
.L_x_1174:
        /* <DEDUP_REMOVED lines=32> */
.L_x_1177:
[----:B------:R-:W-:Y:S05]  /*3420*/  BSYNC B1 ;  /* 0x0000000000017941 */ /* 0x000fea0003800000 */
.L_x_1176:
        /* <DEDUP_REMOVED lines=32> */
.L_x_1179:
[----:B------:R-:W-:Y:S05]  /*3630*/  BSYNC B1 ;  /* 0x0000000000017941 */ /* 0x000fea0003800000 */
.L_x_1178:
        /* <DEDUP_REMOVED lines=32> */
.L_x_1181:
[----:B------:R-:W-:Y:S05]  /*3840*/  BSYNC B1 ;  /* 0x0000000000017941 */ /* 0x000fea0003800000 */
.L_x_1180:
        /* <DEDUP_REMOVED lines=32> */
.L_x_1183:
[----:B------:R-:W-:Y:S05]  /*3a50*/  BSYNC B1 ;  /* 0x0000000000017941 */ /* 0x000fea0003800000 */
.L_x_1182:
        /* <DEDUP_REMOVED lines=32> */
.L_x_1185:
[----:B------:R-:W-:Y:S05]  /*3c60*/  BSYNC B1 ;  /* 0x0000000000017941 */ /* 0x000fea0003800000 */
.L_x_1184:
        /* <DEDUP_REMOVED lines=32> */
.L_x_1187:
[----:B------:R-:W-:Y:S05]  /*3e70*/  BSYNC B1 ;  /* 0x0000000000017941 */ /* 0x000fea0003800000 */
.L_x_1186:
        /* <DEDUP_REMOVED lines=32> */
.L_x_1189:
[----:B------:R-:W-:Y:S05]  /*4080*/  BSYNC B1 ;  /* 0x0000000000017941 */ /* 0x000fea0003800000 */
.L_x_1188:
        /* <DEDUP_REMOVED lines=32> */
.L_x_1191:
[----:B------:R-:W-:Y:S05]  /*4290*/  BSYNC B1 ;  /* 0x0000000000017941 */ /* 0x000fea0003800000 */
.L_x_1190:
        /* <DEDUP_REMOVED lines=32> */
.L_x_1193:
[----:B------:R-:W-:Y:S05]  /*44a0*/  BSYNC B1 ;  /* 0x0000000000017941 */ /* 0x000fea0003800000 */
.L_x_1192:
        /* <DEDUP_REMOVED lines=32> */
.L_x_1195:
[----:B------:R-:W-:Y:S05]  /*46b0*/  BSYNC B1 ;  /* 0x0000000000017941 */ /* 0x000fea0003800000 */
.L_x_1194:
        /* <DEDUP_REMOVED lines=32> */
.L_x_1197:
[----:B------:R-:W-:Y:S05]  /*48c0*/  BSYNC B1 ;  /* 0x0000000000017941 */ /* 0x000fea0003800000 */
.L_x_1196:
        /* <DEDUP_REMOVED lines=32> */
.L_x_1199:
[----:B------:R-:W-:Y:S05]  /*4ad0*/  BSYNC B1 ;  /* 0x0000000000017941 */ /* 0x000fea0003800000 */
.L_x_1198:
[----:B------:R-:W-:Y:S04]  /*4ae0*/  BSSY B1, `(.L_x_1200) ;  /* 0x0000020000017945 */ /* 0x000fe80003800000 */
[----:B------:R-:W-:Y:S05]  /*4af0*/  @P1 BRA `(.L_x_1201) ;  /* 0x0000000000781947 */ /* 0x000fea0003800000 */
[----:B------:R-:W-:-:S05]  /*4b00*/  LEA R13, R3, R12, 0x4 ;  /* 0x0000000c030d7211 */ /* 0x000fca00078e20ff */
        /* <DEDUP_REMOVED lines=29> */
.L_x_1201:
[----:B------:R-:W-:Y:S05]  /*4ce0*/  BSYNC B1 ;  /* 0x0000000000017941 */ /* 0x000fea0003800000 */
.L_x_1200:
        /* <DEDUP_REMOVED lines=32> */
.L_x_1203:
[----:B------:R-:W-:Y:S05]  /*4ef0*/  BSYNC B1 ;  /* 0x0000000000017941 */ /* 0x000fea0003800000 */
.L_x_1202:
        /* <DEDUP_REMOVED lines=32> */
.L_x_1205:
[----:B------:R-:W-:Y:S05]  /*5100*/  BSYNC B1 ;  /* 0x0000000000017941 */ /* 0x000fea0003800000 */
.L_x_1204:
        /* <DEDUP_REMOVED lines=32> */
.L_x_1207:
[----:B------:R-:W-:Y:S05]  /*5310*/  BSYNC B1 ;  /* 0x0000000000017941 */ /* 0x000fea0003800000 */
.L_x_1206:
        /* <DEDUP_REMOVED lines=32> */
.L_x_1209:
[----:B------:R-:W-:Y:S05]  /*5520*/  BSYNC B1 ;  /* 0x0000000000017941 */ /* 0x000fea0003800000 */
.L_x_1208:
        /* <DEDUP_REMOVED lines=32> */
.L_x_1211:
[----:B------:R-:W-:Y:S05]  /*5730*/  BSYNC B1 ;  /* 0x0000000000017941 */ /* 0x000fea0003800000 */
.L_x_1210:
        /* <DEDUP_REMOVED lines=32> */
.L_x_1213:
[----:B------:R-:W-:Y:S05]  /*5940*/  BSYNC B1 ;  /* 0x0000000000017941 */ /* 0x000fea0003800000 */
.L_x_1212:
        /* <DEDUP_REMOVED lines=32> */
.L_x_1215:
[----:B------:R-:W-:Y:S05]  /*5b50*/  BSYNC B1 ;  /* 0x0000000000017941 */ /* 0x000fea0003800000 */
.L_x_1214:
        /* <DEDUP_REMOVED lines=32> */
.L_x_1217:
[----:B------:R-:W-:Y:S05]  /*5d60*/  BSYNC B1 ;  /* 0x0000000000017941 */ /* 0x000fea0003800000 */
.L_x_1216:
        /* <DEDUP_REMOVED lines=32> */
.L_x_1219:
[----:B------:R-:W-:Y:S05]  /*5f70*/  BSYNC B1 ;  /* 0x0000000000017941 */ /* 0x000fea0003800000 */
.L_x_1218:
        /* <DEDUP_REMOVED lines=24> */
[----:B---3-5:R-:W-:Y:S01]  /*6100*/  FADD.FTZ R212, R42, R212 ;  /* 0x000000d42ad47221 */ /* 0x028fe20000010000 */
[----:B------:R-:W-:Y:S02]  /*6110*/  FADD.FTZ R213, R43, R213 ;  /* 0x000000d52bd57221 */ /* 0x000fe40000010000 */
[----:B------:R-:W-:Y:S02]  /*6120*/  @!P3 LEA.HI.X.SX32 R226, R227, R28, 0x1, P4 ;  /* 0x0000001ce3e2b211 */ /* 0x000fe400020f0eff */
[----:B0-----:R-:W-:-:S04]  /*6130*/  @!P3 LEA R224, P4, R13, R224, 0x2 ;  /* 0x000000e00de0b211 */ /* 0x001fc800078810ff */
[----:B------:R-:W-:Y:S01]  /*6140*/  @!P3 LEA.HI.X R225, R13, R225, R226, 0x2, P4 ;  /* 0x000000e10de1b211 */ /* 0x000fe200020f14e2 */
[----:B--2---:R-:W-:Y:S01]  /*6150*/  @P5 FMUL.FTZ R212, R212, R14 ;  /* 0x0000000ed4d45220 */ /* 0x004fe20000410000 */
[----:B------:R-:W-:-:S05]  /*6160*/  @P5 FMUL.FTZ R213, R213, R15 ;  /* 0x0000000fd5d55220 */ /* 0x000fca0000410000 */
[----:B------:R0:W-:Y:S02]  /*6170*/  @!P3 STG.E.64 desc[UR36][R224.64], R212 ;  /* 0x000000d4e000b986 */ /* 0x0001e4000c101b24 */
.L_x_1221:
[----:B------:R-:W-:Y:S05]  /*6180*/  BSYNC B1 ;  /* 0x0000000000017941 */ /* 0x000fea0003800000 */
.L_x_1220:
        /* <DEDUP_REMOVED lines=32> */
.L_x_1223:
[----:B------:R-:W-:Y:S05]  /*6390*/  BSYNC B1 ;  /* 0x0000000000017941 */ /* 0x000fea0003800000 */
.L_x_1222:
        /* <DEDUP_REMOVED lines=32> */
.L_x_1225:
[----:B------:R-:W-:Y:S05]  /*65a0*/  BSYNC B1 ;  /* 0x0000000000017941 */ /* 0x000fea0003800000 */
.L_x_1224:
        /* <DEDUP_REMOVED lines=32> */
.L_x_1227:
[----:B------:R-:W-:Y:S05]  /*67b0*/  BSYNC B1 ;  /* 0x0000000000017941 */ /* 0x000fea0003800000 */
.L_x_1226:
        /* <DEDUP_REMOVED lines=24> */
[----:B----45:R-:W-:Y:S01]  /*6940*/  FADD.FTZ R220, R34, R220 ;  /* 0x000000dc22dc7221 */ /* 0x030fe20000010000 */
[----:B------:R-:W-:Y:S02]  /*6950*/  FADD.FTZ R221, R35, R221 ;  /* 0x000000dd23dd7221 */ /* 0x000fe40000010000 */
[----:B------:R-:W-:Y:S02]  /*6960*/  @!P3 LEA.HI.X.SX32 R226, R227, R28, 0x1, P4 ;  /* 0x0000001ce3e2b211 */ /* 0x000fe400020f0eff */
[----:B0-----:R-:W-:-:S04]  /*6970*/  @!P3 LEA R224, P4, R13, R224, 0x2 ;  /* 0x000000e00de0b211 */ /* 0x001fc800078810ff */
[----:B------:R-:W-:Y:S01]  /*6980*/  @!P3 LEA.HI.X R225, R13, R225, R226, 0x2, P4 ;  /* 0x000000e10de1b211 */ /* 0x000fe200020f14e2 */
[----:B--2---:R-:W-:Y:S01]  /*6990*/  @P5 FMUL.FTZ R220, R220, R14 ;  /* 0x0000000edcdc5220 */ /* 0x004fe20000410000 */
[----:B------:R-:W-:-:S05]  /*69a0*/  @P5 FMUL.FTZ R221, R221, R15 ;  /* 0x0000000fdddd5220 */ /* 0x000fca0000410000 */
[----:B------:R0:W-:Y:S02]  /*69b0*/  @!P3 STG.E.64 desc[UR36][R224.64], R220 ;  /* 0x000000dce000b986 */ /* 0x0001e4000c101b24 */
.L_x_1229:
[----:B------:R-:W-:Y:S05]  /*69c0*/  BSYNC B1 ;  /* 0x0000000000017941 */ /* 0x000fea0003800000 */
.L_x_1228:
[----:B------:R-:W-:Y:S04]  /*69d0*/  BSSY B1, `(.L_x_1230) ;  /* 0x0000020000017945 */ /* 0x000fe80003800000 */
[----:B------:R-:W-:Y:S05]  /*69e0*/  @P1 BRA `(.L_x_1231) ;  /* 0x0000000000781947 */ /* 0x000fea0003800000 */
[----:B------:R-:W-:-:S05]  /*69f0*/  IMAD R12, R3, 0x1f, R12 ;  /* 0x0000001f030c7824 */ /* 0x000fca00078e020c */
[----:B0-2---:R-:W-:-:S04]  /*6a00*/  SHF.L.U32 R225, R12, 0x2, RZ ;  /* 0x000000020ce17819 */ /* 0x005fc800000006ff */
[----:B------:R-:W-:-:S13]  /*6a10*/  ISETP.GE.AND P3, PT, R225, R20, PT ;  /* 0x00000014e100720c */ /* 0x000fda0003f66270 */
[----:B------:R-:W2:Y:S01]  /*6a20*/  @!P3 LDG.E R232, desc[UR36][R232.64] ;  /* 0x00000024e8e8b981 */ /* 0x000ea2000c1e1900 */
[----:B-1----:R-:W2:Y:S01]  /*6a30*/  @!P3 LDC R15, c[0x0][0x288] ;  /* 0x0000a200ff0fbb82 */ /* 0x002ea20000000800 */
[----:B------:R-:W-:-:S07]  /*6a40*/  CS2R R222, SRZ ;  /* 0x0000000000de7805 */ /* 0x000fce000001ff00 */
[----:B------:R-:W0:Y:S01]  /*6a50*/  @!P3 LDC.64 R12, c[0x0][0x248] ;  /* 0x00009200ff0cbb82 */ /* 0x000e220000000a00 */
[----:B--2---:R-:W-:-:S04]  /*6a60*/  @!P3 IMAD R14, R232, R15, RZ ;  /* 0x0000000fe80eb224 */ /* 0x004fc800078e02ff */
[----:B------:R-:W-:-:S04]  /*6a70*/  @!P3 IMAD R14, R14, 0x70, RZ ;  /* 0x000000700e0eb824 */ /* 0x000fc800078e02ff */
[----:B------:R-:W-:-:S05]  /*6a80*/  @!P3 IMAD R14, R14, R3, R225 ;  /* 0x000000030e0eb224 */ /* 0x000fca00078e02e1 */
[----:B------:R-:W-:-:S04]  /*6a90*/  @!P3 IADD3 R15, P2, R9, R14, RZ ;  /* 0x0000000e090fb210 */ /* 0x000fc80007f5e0ff */
[----:B------:R-:W-:Y:S02]  /*6aa0*/  @!P3 LEA.HI.X.SX32 R14, R14, R29, 0x1, P2 ;  /* 0x0000001d0e0eb211 */ /* 0x000fe400010f0eff */
[----:B0-----:R-:W-:-:S04]  /*6ab0*/  @!P3 LEA R12, P2, R15, R12, 0x2 ;  /* 0x0000000c0f0cb211 */ /* 0x001fc800078410ff */
[----:B------:R-:W-:-:S05]  /*6ac0*/  @!P3 LEA.HI.X R13, R15, R13, R14, 0x2, P2 ;  /* 0x0000000d0f0db211 */ /* 0x000fca00010f140e */
        /* <DEDUP_REMOVED lines=16> */
.L_x_1231:
[----:B------:R-:W-:Y:S05]  /*6bd0*/  BSYNC B1 ;  /* 0x0000000000017941 */ /* 0x000fea0003800000 */
.L_x_1230:
[----:B-----5:R-:W-:Y:S01]  /*6be0*/  FMUL.FTZ R13, R156, R162 ;  /* 0x000000a29c0d7220 */ /* 0x020fe20000410000 */
[----:B------:R-:W-:Y:S01]  /*6bf0*/  FMUL.FTZ R12, R157, R163 ;  /* 0x000000a39d0c7220 */ /* 0x000fe20000410000 */
[----:B------:R-:W-:Y:S01]  /*6c00*/  UMOV UR4, 0xffffffff ;  /* 0xffffffff00047882 */ /* 0x000fe20000000000 */
[----:B------:R-:W-:Y:S01]  /*6c10*/  ISETP.NE.AND P0, PT, R11, RZ, P0 ;  /* 0x000000ff0b00720c */ /* 0x000fe20000705270 */
[----:B------:R-:W-:Y:S01]  /*6c20*/  FFMA.FTZ R13, R158, R160, R13 ;  /* 0x000000a09e0d7223 */ /* 0x000fe2000001000d */
[----:B------:R-:W-:Y:S01]  /*6c30*/  FFMA.FTZ R12, R159, R161, R12 ;  /* 0x000000a19f0c7223 */ /* 0x000fe2000001000c */
[----:B0-2---:R-:W-:Y:S02]  /*6c40*/  LOP3.LUT R224, R23, 0x1, RZ, 0xc0, !PT ;  /* 0x0000000117e07812 */ /* 0x005fe400078ec0ff */
[----:B------:R-:W-:Y:S01]  /*6c50*/  FFMA.FTZ R13, R154, R164, R13 ;  /* 0x000000a49a0d7223 */ /* 0x000fe2000001000d */
[----:B------:R-:W-:-:S03]  /*6c60*/  FFMA.FTZ R12, R155, R165, R12 ;  /* 0x000000a59b0c7223 */ /* 0x000fc6000001000c */
        /* <DEDUP_REMOVED lines=57> */
[----:B------:R-:W-:-:S04]  /*7000*/  FFMA.FTZ R12, R97, R223, R12 ;  /* 0x000000df610c7223 */ /* 0x000fc8000001000c */
[----:B------:R-:W-:Y:S01]  /*7010*/  FADD.FTZ R13, R13, R12 ;  /* 0x0000000c0d0d7221 */ /* 0x000fe20000010000 */
[----:B------:R-:W-:Y:S06]  /*7020*/  BRA.DIV UR4, `(.L_x_1232) ;  /* 0x0000003604b47947 */ /* 0x000fec000b800000 */
[----:B-1----:R0:W1:Y:S02]  /*7030*/  SHFL.BFLY PT, R14, R13, 0x1, 0x1f ;  /* 0x0c201f000d0e7f89 */ /* 0x00206400000e0000 */
.L_x_1303:
[----:B------:R-:W-:Y:S01]  /*7040*/  ISETP.EQ.U32.OR P1, PT, R224, 0x1, P1 ;  /* 0x00000001e000780c */ /* 0x000fe20000f22470 */
[----:B-1----:R-:W-:Y:S01]  /*7050*/  FADD.FTZ R14, R13, R14 ;  /* 0x0000000e0d0e7221 */ /* 0x002fe20000010000 */
[----:B------:R-:W-:Y:S03]  /*7060*/  BSSY B1, `(.L_x_1233) ;  /* 0x000001d000017945 */ /* 0x000fe60003800000 */
[----:B------:R-:W-:-:S08]  /*7070*/  FMUL.FTZ R11, R14, UR10 ;  /* 0x0000000a0e0b7c20 */ /* 0x000fd00008410000 */
[----:B------:R-:W-:Y:S05]  /*7080*/  @P1 BRA `(.L_x_1234) ;  /* 0x0000000000681947 */ /* 0x000fea0003800000 */
[----:B0-----:R-:W0:Y:S01]  /*7090*/  LDC.64 R12, c[0x0][0x2d8] ;  /* 0x0000b600ff0c7b82 */ /* 0x001e220000000a00 */
[----:B------:R-:W-:-:S04]  /*70a0*/  ISETP.NE.U32.AND P1, PT, RZ, UR12, PT ;  /* 0x0000000cff007c0c */ /* 0x000fc8000bf25070 */
[----:B------:R-:W-:-:S13]  /*70b0*/  ISETP.NE.AND.EX P3, PT, RZ, UR13, PT, P1 ;  /* 0x0000000dff007c0c */ /* 0x000fda000bf65310 */
[----:B------:R-:W1:Y:S01]  /*70c0*/  @P3 LDC R225, c[0x0][0x2d0] ;  /* 0x0000b400ffe13b82 */ /* 0x000e620000000800 */
[----:B0-----:R-:W-:-:S07]  /*70d0*/  ISETP.NE.U32.AND P1, PT, R12, RZ, PT ;  /* 0x000000ff0c00720c */ /* 0x001fce0003f25070 */
[----:B------:R-:W0:Y:S01]  /*70e0*/  @P3 LDC.64 R14, c[0x0][0x2c8] ;  /* 0x0000b200ff0e3b82 */ /* 0x000e220000000a00 */
[----:B------:R-:W-:-:S13]  /*70f0*/  ISETP.NE.AND.EX P1, PT, R13, RZ, PT, P1 ;  /* 0x000000ff0d00720c */ /* 0x000fda0003f25310 */
[----:B------:R-:W2:Y:S01]  /*7100*/  @P1 LDC.64 R12, c[0x0][0x2d8] ;  /* 0x0000b600ff0c1b82 */ /* 0x000ea20000000a00 */
[----:B-1----:R-:W-:-:S04]  /*7110*/  @P3 IMAD R224, R19, R225, R18 ;  /* 0x000000e113e03224 */ /* 0x002fc800078e0212 */
[----:B------:R-:W-:-:S04]  /*7120*/  @P3 VIADD R224, R224, 0xffffffff ;  /* 0xffffffffe0e03836 */ /* 0x000fc80000000000 */
[----:B------:R-:W-:-:S04]  /*7130*/  @P3 IMAD R225, R224, R225, R21 ;  /* 0x000000e1e0e13224 */ /* 0x000fc800078e0215 */
[----:B0-----:R-:W-:-:S06]  /*7140*/  @P3 IMAD.WIDE R14, R225, 0x4, R14 ;  /* 0x00000004e10e3825 */ /* 0x001fcc00078e020e */
[----:B------:R-:W5:Y:S01]  /*7150*/  @P3 LDG.E R14, desc[UR36][R14.64] ;  /* 0x000000240e0e3981 */ /* 0x000f62000c1e1900 */
[----:B--2---:R-:W-:-:S06]  /*7160*/  @P1 IMAD.WIDE R12, R19, 0x4, R12 ;  /* 0x00000004130c1825 */ /* 0x004fcc00078e020c */
[----:B------:R-:W2:Y:S01]  /*7170*/  @P1 LDG.E R12, desc[UR36][R12.64] ;  /* 0x000000240c0c1981 */ /* 0x000ea2000c1e1900 */
[C---:B------:R-:W-:Y:S02]  /*7180*/  @P1 ISETP.GE.AND P4, PT, R21.reuse, R30, PT ;  /* 0x0000001e1500120c */ /* 0x040fe40003f86270 */
[----:B------:R-:W-:Y:S02]  /*7190*/  @P1 IADD3 R225, R21, 0x1, -R18 ;  /* 0x0000000115e11810 */ /* 0x000fe40007ffe812 */
[----:B------:R-:W-:-:S05]  /*71a0*/  @P1 SEL R224, R25, RZ, !P4 ;  /* 0x000000ff19e01207 */ /* 0x000fca0006000000 */
[----:B------:R-:W-:Y:S02]  /*71b0*/  @P1 IMAD.IADD R224, R224, 0x1, R225 ;  /* 0x00000001e0e01824 */ /* 0x000fe400078e02e1 */
[----:B------:R-:W-:-:S03]  /*71c0*/  IMAD.IADD R225, R21, 0x1, -R5 ;  /* 0x0000000115e17824 */ /* 0x000fc600078e0a05 */
[----:B------:R-:W-:Y:S02]  /*71d0*/  @P1 I2FP.F32.S32 R224, R224 ;  /* 0x000000e000e01245 */ /* 0x000fe40000201400 */
[----:B------:R-:W-:Y:S01]  /*71e0*/  LEA R226, R225, R4, 0x2 ;  /* 0x00000004e1e27211 */ /* 0x000fe200078e10ff */
[----:B-----5:R-:W-:-:S04]  /*71f0*/  @P3 FADD.FTZ R11, R11, R14 ;  /* 0x0000000e0b0b3221 */ /* 0x020fc80000010000 */
[----:B--2---:R-:W-:-:S05]  /*7200*/  @P1 FFMA.FTZ R11, R224, R12, R11 ;  /* 0x0000000ce00b1223 */ /* 0x004fca000001000b */
[----:B------:R1:W-:Y:S01]  /*7210*/  STS [R226], R11 ;  /* 0x0000000be2007388 */ /* 0x0003e20000000800 */
[----:B------:R-:W-:-:S07]  /*7220*/  @!P0 FMNMX.FTZ R0, R0, R11, !PT ;  /* 0x0000000b00008209 */ /* 0x000fce0007810000 */
.L_x_1234:
[----:B------:R-:W-:Y:S05]  /*7230*/  BSYNC B1 ;  /* 0x0000000000017941 */ /* 0x000fea0003800000 */
.L_x_1233:
[----:B------:R-:W-:-:S05]  /*7240*/  VIADD R21, R21, 0x40 ;  /* 0x0000004015157836 */ /* 0x000fca0000000000 */
[----:B------:R-:W-:-:S13]  /*7250*/  ISETP.GE.AND P0, PT, R21, R6, PT ;  /* 0x000000061500720c */ /* 0x000fda0003f06270 */
[----:B------:R-:W-:Y:S05]  /*7260*/  @!P0 BRA `(.L_x_1235) ;  /* 0xffffffb400548947 */ /* 0x000fea000383ffff */
.L_x_1167:
[----:B------:R-:W-:Y:S05]  /*7270*/  BSYNC B0 ;  /* 0x0000000000007941 */ /* 0x000fea0003800000 */
.L_x_1166:
[----:B------:R-:W-:-:S03]  /*7280*/  UMOV UR4, 0xffffffff ;  /* 0xffffffff00047882 */ /* 0x000fc60000000000 */
[----:B------:R-:W-:Y:S05]  /*7290*/  BRA.DIV UR4, `(.L_x_1236) ;  /* 0x00000036043c7947 */ /* 0x000fea000b800000 */
[----:B--2---:R-:W0:Y:S02]  /*72a0*/  SHFL.BFLY PT, R14, R0, 0x10, 0x1f ;  /* 0x0e001f00000e7f89 */ /* 0x004e2400000e0000 */
[----:B0-----:R-:W-:-:S05]  /*72b0*/  FMNMX.FTZ R13, R14, R0, !PT ;  /* 0x000000000e0d7209 */ /* 0x001fca0007810000 */
[----:B------:R-:W0:Y:S02]  /*72c0*/  SHFL.BFLY PT, R14, R13, 0x8, 0x1f ;  /* 0x0d001f000d0e7f89 */ /* 0x000e2400000e0000 */
[----:B0-----:R-:W-:-:S05]  /*72d0*/  FMNMX.FTZ R6, R13, R14, !PT ;  /* 0x0000000e0d067209 */ /* 0x001fca0007810000 */
[----:B------:R-:W1:Y:S02]  /*72e0*/  SHFL.BFLY PT, R14, R6, 0x4, 0x1f ;  /* 0x0c801f00060e7f89 */ /* 0x000e6400000e0000 */
[----:B-1----:R-:W-:-:S05]  /*72f0*/  FMNMX.FTZ R7, R6, R14, !PT ;  /* 0x0000000e06077209 */ /* 0x002fca0007810000 */
[----:B------:R0:W1:Y:S02]  /*7300*/  SHFL.BFLY PT, R14, R7, 0x2, 0x1f ;  /* 0x0c401f00070e7f89 */ /* 0x00006400000e0000 */
.L_x_1309:
[----:B------:R-:W-:Y:S01]  /*7310*/  SHF.R.S32.HI R0, RZ, 0x1f, R23 ;  /* 0x0000001fff007819 */ /* 0x000fe20000011417 */
[----:B------:R-:W-:Y:S05]  /*7320*/  WARPSYNC.ALL ;  /* 0x0000000000007948 */ /* 0x000fea0003800000 */
[----:B------:R-:W-:Y:S02]  /*7330*/  LEA.HI R0, R0, R23, RZ, 0x5 ;  /* 0x0000001700007211 */ /* 0x000fe400078f28ff */
[----:B01----:R-:W-:Y:S02]  /*7340*/  FMNMX.FTZ R7, R7, R14, !PT ;  /* 0x0000000e07077209 */ /* 0x003fe40007810000 */
[----:B------:R-:W-:-:S05]  /*7350*/  LOP3.LUT R6, R0, 0xffffffe0, RZ, 0xc0, !PT ;  /* 0xffffffe000067812 */ /* 0x000fca00078ec0ff */
[----:B------:R-:W-:-:S05]  /*7360*/  IMAD.IADD R6, R23, 0x1, -R6 ;  /* 0x0000000117067824 */ /* 0x000fca00078e0a06 */
        /* <DEDUP_REMOVED lines=9> */
[----:B------:R-:W-:Y:S02]  /*7400*/  IMAD.IADD R13, R23, 0x1, R5 ;  /* 0x00000001170d7824 */ /* 0x000fe400078e0205 */
[----:B------:R-:W-:Y:S02]  /*7410*/  IMAD.MOV.U32 R11, RZ, RZ, RZ ;  /* 0x000000ffff0b7224 */ /* 0x000fe400078e00ff */
[----:B------:R-:W-:Y:S01]  /*7420*/  BSSY B0, `(.L_x_1237) ;  /* 0x0000080000007945 */ /* 0x000fe20003800000 */
[----:B------:R-:W-:-:S07]  /*7430*/  ISETP.GE.AND P1, PT, R13, R18, PT ;  /* 0x000000120d00720c */ /* 0x000fce0003f26270 */
[----:B0-----:R-:W0:Y:S01]  /*7440*/  @!P0 S2R R8, SR_CgaCtaId ;  /* 0x0000000000088919 */ /* 0x001e220000008800 */
        /* <DEDUP_REMOVED lines=16> */
[----:B------:R-:W-:-:S04]  /*7550*/  LEA.HI R8, R7, 0x1, RZ, 0x19 ;  /* 0x0000000107087811 */ /* 0x000fc800078fc8ff */
[----:B------:R-:W-:-:S13]  /*7560*/  LOP3.LUT P0, R8, R8, 0x3, RZ, 0xc0, !PT ;  /* 0x0000000308087812 */ /* 0x000fda000780c0ff */
[----:B------:R-:W-:Y:S05]  /*7570*/  @!P0 BRA `(.L_x_1240) ;  /* 0x0000000000848947 */ /* 0x000fea0003800000 */
[----:B------:R-:W-:Y:S01]  /*7580*/  IMAD R14, R2, R3, RZ ;  /* 0x00000003020e7224 */ /* 0x000fe200078e02ff */
[----:B------:R-:W-:Y:S01]  /*7590*/  ULDC.64 UR4, c[0x0][0x2b0] ;  /* 0x0000ac0000047ab9 */ /* 0x000fe20000000a00 */
[--C-:B0-----:R-:W-:Y:S01]  /*75a0*/  SHF.R.S32.HI R9, RZ, 0x1f, R13.reuse ;  /* 0x0000001fff097819 */ /* 0x101fe2000001140d */
[----:B------:R-:W-:Y:S01]  /*75b0*/  IMAD.MOV.U32 R3, RZ, RZ, R8 ;  /* 0x000000ffff037224 */ /* 0x000fe200078e0008 */
[----:B------:R-:W-:Y:S01]  /*75c0*/  ISETP.NE.U32.AND P0, PT, RZ, UR4, PT ;  /* 0x00000004ff007c0c */ /* 0x000fe2000bf05070 */
[--C-:B------:R-:W-:Y:S01]  /*75d0*/  IMAD.MOV.U32 R15, RZ, RZ, R13.reuse ;  /* 0x000000ffff0f7224 */ /* 0x100fe200078e000d */
[----:B------:R-:W-:Y:S02]  /*75e0*/  SHF.R.S32.HI R10, RZ, 0x1f, R14 ;  /* 0x0000001fff0a7819 */ /* 0x000fe4000001140e */
[----:B------:R-:W-:Y:S02]  /*75f0*/  IADD3 R14, P3, P4, R14, UR4, R13 ;  /* 0x000000040e0e7c10 */ /* 0x000fe4000fc7e00d */
[----:B------:R-:W-:-:S02]  /*7600*/  ISETP.NE.AND.EX P0, PT, RZ, UR5, PT, P0 ;  /* 0x00000005ff007c0c */ /* 0x000fc4000bf05300 */
[----:B------:R-:W-:Y:S01]  /*7610*/  IADD3.X R9, R10, UR5, R9, P3, P4 ;  /* 0x000000050a097c10 */ /* 0x000fe20009fe8409 */
[----:B------:R-:W-:Y:S01]  /*7620*/  IMAD R10, R23, 0x4, R4 ;  /* 0x00000004170a7824 */ /* 0x000fe200078e0204 */
[----:B------:R-:W-:-:S09]  /*7630*/  MOV R11, RZ ;  /* 0x000000ff000b7202 */ /* 0x000fd20000000f00 */
.L_x_1244:
[----:B------:R-:W-:Y:S04]  /*7640*/  BSSY B2, `(.L_x_1241) ;  /* 0x000000b000027945 */ /* 0x000fe80003800000 */
[----:B0-----:R-:W-:Y:S05]  /*7650*/  @!P0 BRA `(.L_x_1242) ;  /* 0x0000000000148947 */ /* 0x001fea0003800000 */
[----:B------:R-:W-:-:S06]  /*7660*/  IMAD.MOV.U32 R8, RZ, RZ, R14 ;  /* 0x000000ffff087224 */ /* 0x000fcc00078e000e */
[----:B------:R-:W2:Y:S01]  /*7670*/  LDG.E.U8 R8, desc[UR36][R8.64] ;  /* 0x0000002408087981 */ /* 0x000ea2000c1e1100 */
[----:B------:R-:W-:Y:S01]  /*7680*/  IMAD.MOV.U32 R12, RZ, RZ, RZ ;  /* 0x000000ffff0c7224 */ /* 0x000fe200078e00ff */
[----:B--2---:R-:W-:-:S13]  /*7690*/  ISETP.NE.AND P3, PT, R8, RZ, PT ;  /* 0x000000ff0800720c */ /* 0x004fda0003f65270 */
[----:B------:R-:W-:Y:S05]  /*76a0*/  @P3 BRA `(.L_x_1243) ;  /* 0x0000000000103947 */ /* 0x000fea0003800000 */
.L_x_1242:
[----:B------:R-:W1:Y:S02]  /*76b0*/  LDS R8, [R10] ;  /* 0x000000000a087984 */ /* 0x000e640000000800 */
[----:B-1----:R-:W-:-:S04]  /*76c0*/  FADD.FTZ R8, -R20, R8 ;  /* 0x0000000814087221 */ /* 0x002fc80000010100 */
[----:B------:R-:W-:-:S04]  /*76d0*/  FMUL.FTZ R8, R8, 1.4426950216293334961 ;  /* 0x3fb8aa3b08087820 */ /* 0x000fc80000410000 */
[----:B------:R0:W2:Y:S03]  /*76e0*/  MUFU.EX2 R12, R8 ;  /* 0x00000008000c7308 */ /* 0x0000a60000000800 */
.L_x_1243:
[----:B------:R-:W-:Y:S05]  /*76f0*/  BSYNC B2 ;  /* 0x0000000000027941 */ /* 0x000fea0003800000 */
.L_x_1241:
[----:B------:R-:W-:Y:S01]  /*7700*/  IADD3 R3, R3, -0x1, RZ ;  /* 0xffffffff03037810 */ /* 0x000fe20007ffe0ff */
[----:B--2---:R2:W-:Y:S01]  /*7710*/  STS [R10], R12 ;  /* 0x0000000c0a007388 */ /* 0x0045e20000000800 */
[----:B------:R-:W-:Y:S01]  /*7720*/  IADD3 R14, P4, R14, 0x80, RZ ;  /* 0x000000800e0e7810 */ /* 0x000fe20007f9e0ff */
[----:B------:R-:W-:Y:S01]  /*7730*/  FADD.FTZ R11, R12, R11 ;  /* 0x0000000b0c0b7221 */ /* 0x000fe20000010000 */
[----:B------:R-:W-:Y:S01]  /*7740*/  ISETP.NE.AND P3, PT, R3, RZ, PT ;  /* 0x000000ff0300720c */ /* 0x000fe20003f65270 */
[----:B------:R-:W-:Y:S02]  /*7750*/  VIADD R15, R15, 0x80 ;  /* 0x000000800f0f7836 */ /* 0x000fe40000000000 */
[----:B------:R-:W-:Y:S02]  /*7760*/  IMAD.X R9, RZ, RZ, R9, P4 ;  /* 0x000000ffff097224 */ /* 0x000fe400020e0609 */
[----:B--2---:R-:W-:-:S08]  /*7770*/  VIADD R10, R10, 0x200 ;  /* 0x000002000a0a7836 */ /* 0x004fd00000000000 */
[----:B------:R-:W-:Y:S05]  /*7780*/  @P3 BRA `(.L_x_1244) ;  /* 0xfffffffc00ac3947 */ /* 0x000fea000383ffff */
.L_x_1240:
[----:B------:R-:W-:Y:S05]  /*7790*/  BSYNC B1 ;  /* 0x0000000000017941 */ /* 0x000fea0003800000 */
.L_x_1239:
[----:B------:R-:W-:-:S13]  /*77a0*/  ISETP.GE.U32.AND P0, PT, R7, 0x180, PT ;  /* 0x000001800700780c */ /* 0x000fda0003f06070 */
[----:B------:R-:W-:Y:S05]  /*77b0*/  @!P0 BRA `(.L_x_1238) ;  /* 0x0000000400188947 */ /* 0x000fea0003800000 */
[----:B------:R-:W-:Y:S01]  /*77c0*/  ULDC UR4, c[0x0][0x284] ;  /* 0x0000a10000047ab9 */ /* 0x000fe20000000800 */
[----:B0-----:R-:W-:Y:S01]  /*77d0*/  LEA R8, R15, 0x400, 0x2 ;  /* 0x000004000f087811 */ /* 0x001fe200078e10ff */
[----:B------:R-:W-:Y:S01]  /*77e0*/  IMAD R10, R2, UR4, RZ ;  /* 0x00000004020a7c24 */ /* 0x000fe2000f8e02ff */
[----:B------:R-:W-:Y:S01]  /*77f0*/  ULDC.64 UR6, c[0x0][0x2b0] ;  /* 0x0000ac0000067ab9 */ /* 0x000fe20000000a00 */
[----:B------:R-:W-:Y:S02]  /*7800*/  SHF.R.S32.HI R7, RZ, 0x1f, R15 ;  /* 0x0000001fff077819 */ /* 0x000fe4000001140f */
[----:B------:R-:W-:Y:S01]  /*7810*/  IMAD R3, R5, -0x4, R8 ;  /* 0xfffffffc05037824 */ /* 0x000fe200078e0208 */
[--C-:B------:R-:W-:Y:S02]  /*7820*/  IADD3 R8, P3, P4, R15, UR6, R10.reuse ;  /* 0x000000060f087c10 */ /* 0x100fe4000fc7e00a */
[----:B------:R-:W-:Y:S02]  /*7830*/  ISETP.NE.U32.AND P0, PT, RZ, UR6, PT ;  /* 0x00000006ff007c0c */ /* 0x000fe4000bf05070 */
[----:B------:R-:W-:-:S02]  /*7840*/  SHF.R.S32.HI R10, RZ, 0x1f, R10 ;  /* 0x0000001fff0a7819 */ /* 0x000fc4000001140a */
[----:B------:R-:W-:Y:S02]  /*7850*/  ISETP.NE.AND.EX P0, PT, RZ, UR7, PT, P0 ;  /* 0x00000007ff007c0c */ /* 0x000fe4000bf05300 */
[----:B------:R-:W-:Y:S02]  /*7860*/  IADD3 R3, R4, R3, RZ ;  /* 0x0000000304037210 */ /* 0x000fe40007ffe0ff */
[----:B------:R-:W-:-:S09]  /*7870*/  IADD3.X R9, R7, UR7, R10, P3, P4 ;  /* 0x0000000707097c10 */ /* 0x000fd20009fe840a */
.L_x_1257:
[----:B------:R-:W-:Y:S04]  /*7880*/  BSSY B1, `(.L_x_1245) ;  /* 0x000000a000017945 */ /* 0x000fe80003800000 */
[----:B0-----:R-:W-:Y:S05]  /*7890*/  @!P0 BRA `(.L_x_1246) ;  /* 0x0000000000108947 */ /* 0x001fea0003800000 */
[----:B------:R-:W2:Y:S02]  /*78a0*/  LDG.E.U8 R7, desc[UR36][R8.64] ;  /* 0x0000002408077981 */ /* 0x000ea4000c1e1100 */
[----:B--2---:R-:W-:-:S13]  /*78b0*/  ISETP.NE.AND P3, PT, R7, RZ, PT ;  /* 0x000000ff0700720c */ /* 0x004fda0003f65270 */
[----:B------:R-:W-:Y:S01]  /*78c0*/  @P3 IMAD.MOV.U32 R10, RZ, RZ, RZ ;  /* 0x000000ffff0a3224 */ /* 0x000fe200078e00ff */
[----:B------:R-:W-:Y:S06]  /*78d0*/  @P3 BRA `(.L_x_1247) ;  /* 0x0000000000103947 */ /* 0x000fec0003800000 */
.L_x_1246:
[----:B------:R-:W1:Y:S02]  /*78e0*/  LDS R7, [R3+-0x400] ;  /* 0xfffc000003077984 */ /* 0x000e640000000800 */
[----:B-1----:R-:W-:-:S04]  /*78f0*/  FADD.FTZ R7, -R20, R7 ;  /* 0x0000000714077221 */ /* 0x002fc80000010100 */
[----:B------:R-:W-:-:S04]  /*7900*/  FMUL.FTZ R7, R7, 1.4426950216293334961 ;  /* 0x3fb8aa3b07077820 */ /* 0x000fc80000410000 */
[----:B------:R0:W2:Y:S03]  /*7910*/  MUFU.EX2 R10, R7 ;  /* 0x00000007000a7308 */ /* 0x0000a60000000800 */
.L_x_1247:
[----:B------:R-:W-:Y:S05]  /*7920*/  BSYNC B1 ;  /* 0x0000000000017941 */ /* 0x000fea0003800000 */
.L_x_1245:
[----:B--2---:R2:W-:Y:S01]  /*7930*/  STS [R3+-0x400], R10 ;  /* 0xfffc000a03007388 */ /* 0x0045e20000000800 */
[----:B------:R-:W-:Y:S01]  /*7940*/  BSSY B1, `(.L_x_1248) ;  /* 0x000000b000017945 */ /* 0x000fe20003800000 */
[----:B------:R-:W-:-:S03]  /*7950*/  FADD.FTZ R11, R10, R11 ;  /* 0x0000000b0a0b7221 */ /* 0x000fc60000010000 */
[----:B------:R-:W-:Y:S05]  /*7960*/  @!P0 BRA `(.L_x_1249) ;  /* 0x0000000000108947 */ /* 0x000fea0003800000 */
[----:B0-----:R-:W5:Y:S02]  /*7970*/  LDG.E.U8 R7, desc[UR36][R8.64+0x80] ;  /* 0x0000802408077981 */ /* 0x001f64000c1e1100 */
[----:B-----5:R-:W-:-:S13]  /*7980*/  ISETP.NE.AND P3, PT, R7, RZ, PT ;  /* 0x000000ff0700720c */ /* 0x020fda0003f65270 */
[----:B--2---:R-:W-:Y:S01]  /*7990*/  @P3 IMAD.MOV.U32 R10, RZ, RZ, RZ ;  /* 0x000000ffff0a3224 */ /* 0x004fe200078e00ff */
[----:B------:R-:W-:Y:S06]  /*79a0*/  @P3 BRA `(.L_x_1250) ;  /* 0x0000000000103947 */ /* 0x000fec0003800000 */
.L_x_1249:
[----:B0-----:R-:W1:Y:S02]  /*79b0*/  LDS R7, [R3+-0x200] ;  /* 0xfffe000003077984 */ /* 0x001e640000000800 */
[----:B-1----:R-:W-:-:S04]  /*79c0*/  FADD.FTZ R7, -R20, R7 ;  /* 0x0000000714077221 */ /* 0x002fc80000010100 */
[----:B------:R-:W-:-:S04]  /*79d0*/  FMUL.FTZ R7, R7, 1.4426950216293334961 ;  /* 0x3fb8aa3b07077820 */ /* 0x000fc80000410000 */
[----:B--2---:R0:W2:Y:S03]  /*79e0*/  MUFU.EX2 R10, R7 ;  /* 0x00000007000a7308 */ /* 0x0040a60000000800 */
.L_x_1250:
[----:B------:R-:W-:Y:S05]  /*79f0*/  BSYNC B1 ;  /* 0x0000000000017941 */ /* 0x000fea0003800000 */
.L_x_1248:
[----:B--2---:R2:W-:Y:S01]  /*7a00*/  STS [R3+-0x200], R10 ;  /* 0xfffe000a03007388 */ /* 0x0045e20000000800 */
[----:B------:R-:W-:Y:S01]  /*7a10*/  BSSY B1, `(.L_x_1251) ;  /* 0x000000b000017945 */ /* 0x000fe20003800000 */
[----:B------:R-:W-:-:S03]  /*7a20*/  FADD.FTZ R11, R11, R10 ;  /* 0x0000000a0b0b7221 */ /* 0x000fc60000010000 */
[----:B------:R-:W-:Y:S05]  /*7a30*/  @!P0 BRA `(.L_x_1252) ;  /* 0x0000000000108947 */ /* 0x000fea0003800000 */
[----:B0-----:R-:W5:Y:S01]  /*7a40*/  LDG.E.U8 R7, desc[UR36][R8.64+0x100] ;  /* 0x0001002408077981 */ /* 0x001f62000c1e1100 */
[----:B--2---:R-:W-:Y:S01]  /*7a50*/  IMAD.MOV.U32 R10, RZ, RZ, RZ ;  /* 0x000000ffff0a7224 */ /* 0x004fe200078e00ff */
[----:B-----5:R-:W-:-:S13]  /*7a60*/  ISETP.NE.AND P3, PT, R7, RZ, PT ;  /* 0x000000ff0700720c */ /* 0x020fda0003f65270 */
[----:B------:R-:W-:Y:S05]  /*7a70*/  @P3 BRA `(.L_x_1253) ;  /* 0x0000000000103947 */ /* 0x000fea0003800000 */
.L_x_1252:
[----:B0-----:R-:W1:Y:S02]  /*7a80*/  LDS R7, [R3] ;  /* 0x0000000003077984 */ /* 0x001e640000000800 */
[----:B-1----:R-:W-:-:S04]  /*7a90*/  FADD.FTZ R7, -R20, R7 ;  /* 0x0000000714077221 */ /* 0x002fc80000010100 */
[----:B------:R-:W-:-:S04]  /*7aa0*/  FMUL.FTZ R7, R7, 1.4426950216293334961 ;  /* 0x3fb8aa3b07077820 */ /* 0x000fc80000410000 */
[----:B--2---:R0:W2:Y:S03]  /*7ab0*/  MUFU.EX2 R10, R7 ;  /* 0x00000007000a7308 */ /* 0x0040a60000000800 */
.L_x_1253:
[----:B------:R-:W-:Y:S05]  /*7ac0*/  BSYNC B1 ;  /* 0x0000000000017941 */ /* 0x000fea0003800000 */
.L_x_1251:
[----:B--2---:R2:W-:Y:S01]  /*7ad0*/  STS [R3], R10 ;  /* 0x0000000a03007388 */ /* 0x0045e20000000800 */
[----:B------:R-:W-:Y:S01]  /*7ae0*/  BSSY B1, `(.L_x_1254) ;  /* 0x000000b000017945 */ /* 0x000fe20003800000 */
[----:B------:R-:W-:-:S03]  /*7af0*/  FADD.FTZ R11, R11, R10 ;  /* 0x0000000a0b0b7221 */ /* 0x000fc60000010000 */
[----:B------:R-:W-:Y:S05]  /*7b00*/  @!P0 BRA `(.L_x_1255) ;  /* 0x0000000000108947 */ /* 0x000fea0003800000 */
[----:B0-----:R-:W5:Y:S02]  /*7b10*/  LDG.E.U8 R7, desc[UR36][R8.64+0x180] ;  /* 0x0001802408077981 */ /* 0x001f64000c1e1100 */
[----:B-----5:R-:W-:-:S13]  /*7b20*/  ISETP.NE.AND P3, PT, R7, RZ, PT ;  /* 0x000000ff0700720c */ /* 0x020fda0003f65270 */
[----:B--2---:R-:W-:Y:S01]  /*7b30*/  @P3 MOV R10, RZ ;  /* 0x000000ff000a3202 */ /* 0x004fe20000000f00 */
[----:B------:R-:W-:Y:S06]  /*7b40*/  @P3 BRA `(.L_x_1256) ;  /* 0x0000000000103947 */ /* 0x000fec0003800000 */
.L_x_1255:
[----:B0-----:R-:W1:Y:S02]  /*7b50*/  LDS R7, [R3+0x200] ;  /* 0x0002000003077984 */ /* 0x001e640000000800 */
[----:B-1----:R-:W-:-:S04]  /*7b60*/  FADD.FTZ R7, -R20, R7 ;  /* 0x0000000714077221 */ /* 0x002fc80000010100 */
[----:B------:R-:W-:-:S04]  /*7b70*/  FMUL.FTZ R7, R7, 1.4426950216293334961 ;  /* 0x3fb8aa3b07077820 */ /* 0x000fc80000410000 */
[----:B--2---:R0:W2:Y:S03]  /*7b80*/  MUFU.EX2 R10, R7 ;  /* 0x00000007000a7308 */ /* 0x0040a60000000800 */
.L_x_1256:
[----:B------:R-:W-:Y:S05]  /*7b90*/  BSYNC B1 ;  /* 0x0000000000017941 */ /* 0x000fea0003800000 */
.L_x_1254:
[----:B------:R-:W-:Y:S01]  /*7ba0*/  VIADD R15, R15, 0x200 ;  /* 0x000002000f0f7836 */ /* 0x000fe20000000000 */
[----:B------:R-:W-:Y:S01]  /*7bb0*/  IADD3 R8, P4, R8, 0x200, RZ ;  /* 0x0000020008087810 */ /* 0x000fe20007f9e0ff */
[----:B--2---:R2:W-:Y:S01]  /*7bc0*/  STS [R3+0x200], R10 ;  /* 0x0002000a03007388 */ /* 0x0045e20000000800 */
[----:B------:R-:W-:Y:S02]  /*7bd0*/  FADD.FTZ R11, R11, R10 ;  /* 0x0000000a0b0b7221 */ /* 0x000fe40000010000 */
[----:B------:R-:W-:Y:S01]  /*7be0*/  ISETP.GE.AND P3, PT, R15, R18, PT ;  /* 0x000000120f00720c */ /* 0x000fe20003f66270 */
[----:B------:R-:W-:Y:S02]  /*7bf0*/  IMAD.X R9, RZ, RZ, R9, P4 ;  /* 0x000000ffff097224 */ /* 0x000fe400020e0609 */
[----:B--2---:R-:W-:-:S10]  /*7c00*/  VIADD R3, R3, 0x800 ;  /* 0x0000080003037836 */ /* 0x004fd40000000000 */
[----:B------:R-:W-:Y:S05]  /*7c10*/  @!P3 BRA `(.L_x_1257) ;  /* 0xfffffffc0018b947 */ /* 0x000fea000383ffff */
.L_x_1238:
[----:B------:R-:W-:Y:S05]  /*7c20*/  BSYNC B0 ;  /* 0x0000000000007941 */ /* 0x000fea0003800000 */
.L_x_1237:
[----:B0-----:R-:W0:Y:S01]  /*7c30*/  SHFL.BFLY PT, R8, R11, 0x10, 0x1f ;  /* 0x0e001f000b087f89 */ /* 0x001e2200000e0000 */
[----:B------:R-:W-:Y:S01]  /*7c40*/  LOP3.LUT P0, R9, R23, 0x1f, RZ, 0xc0, !PT ;  /* 0x0000001f17097812 */ /* 0x000fe2000780c0ff */
[----:B------:R-:W-:-:S03]  /*7c50*/  ULDC.U8 UR4, c[0x0][0x31c] ;  /* 0x0000c70000047ab9 */ /* 0x000fc60000000000 */
[----:B------:R-:W-:-:S09]  /*7c60*/  ISETP.GT.U32.AND P3, PT, R9, 0x3, PT ;  /* 0x000000030900780c */ /* 0x000fd20003f64070 */
[----:B------:R-:W2:Y:S04]  /*7c70*/  @!P0 S2R R14, SR_CgaCtaId ;  /* 0x00000000000e8919 */ /* 0x000ea80000008800 */
[----:B-1----:R-:W1:Y:S01]  /*7c80*/  @!P3 S2R R20, SR_CgaCtaId ;  /* 0x000000000014b919 */ /* 0x002e620000008800 */
[----:B0-----:R-:W-:Y:S01]  /*7c90*/  FADD.FTZ R8, R8, R11 ;  /* 0x0000000b08087221 */ /* 0x001fe20000010000 */
[----:B------:R-:W-:-:S04]  /*7ca0*/  @!P0 MOV R11, 0x400 ;  /* 0x00000400000b8802 */ /* 0x000fc80000000f00 */
[----:B------:R-:W0:Y:S02]  /*7cb0*/  SHFL.BFLY PT, R3, R8, 0x8, 0x1f ;  /* 0x0d001f0008037f89 */ /* 0x000e2400000e0000 */
[----:B0-----:R-:W-:Y:S01]  /*7cc0*/  FADD.FTZ R3, R8, R3 ;  /* 0x0000000308037221 */ /* 0x001fe20000010000 */
[----:B------:R-:W-:-:S04]  /*7cd0*/  @!P0 SHF.R.U32.HI R8, RZ, 0x3, R23 ;  /* 0x00000003ff088819 */ /* 0x000fc80000011617 */
[----:B------:R-:W0:Y:S01]  /*7ce0*/  SHFL.BFLY PT, R10, R3, 0x4, 0x1f ;  /* 0x0c801f00030a7f89 */ /* 0x000e2200000e0000 */
[----:B------:R-:W-:Y:S01]  /*7cf0*/  @!P0 LOP3.LUT R8, R8, 0x1ffffffc, RZ, 0xc0, !PT ;  /* 0x1ffffffc08088812 */ /* 0x000fe200078ec0ff */
[----:B0-----:R-:W-:Y:S01]  /*7d00*/  FADD.FTZ R10, R3, R10 ;  /* 0x0000000a030a7221 */ /* 0x001fe20000010000 */
[----:B--2---:R-:W-:Y:S02]  /*7d10*/  @!P0 LEA R3, R14, R11, 0x18 ;  /* 0x0000000b0e038211 */ /* 0x004fe400078ec0ff */
[----:B------:R-:W-:Y:S02]  /*7d20*/  @!P3 MOV R11, 0x400 ;  /* 0x00000400000bb802 */ /* 0x000fe40000000f00 */
[----:B------:R-:W0:Y:S01]  /*7d30*/  SHFL.BFLY PT, R7, R10, 0x2, 0x1f ;  /* 0x0c401f000a077f89 */ /* 0x000e2200000e0000 */
[----:B------:R-:W-:Y:S01]  /*7d40*/  @!P0 IADD3 R3, R3, R8, RZ ;  /* 0x0000000803038210 */ /* 0x000fe20007ffe0ff */
[----:B0-----:R-:W-:Y:S01]  /*7d50*/  FADD.FTZ R7, R10, R7 ;  /* 0x000000070a077221 */ /* 0x001fe20000010000 */
[----:B-1----:R-:W-:-:S04]  /*7d60*/  @!P3 LEA R10, R20, R11, 0x18 ;  /* 0x0000000b140ab211 */ /* 0x002fc800078ec0ff */
[----:B------:R-:W0:Y:S01]  /*7d70*/  SHFL.BFLY PT, R12, R7, 0x1, 0x1f ;  /* 0x0c201f00070c7f89 */ /* 0x000e2200000e0000 */
[----:B------:R-:W-:Y:S02]  /*7d80*/  @!P3 IMAD R10, R9, 0x4, R10 ;  /* 0x00000004090ab824 */ /* 0x000fe400078e020a */
        /* <DEDUP_REMOVED lines=20> */
.L_x_1258:
[----:B------:R-:W-:Y:S04]  /*7ed0*/  BSSY B0, `(.L_x_1259) ;  /* 0x0000041000007945 */ /* 0x000fe80003800000 */
[----:B------:R-:W-:Y:S05]  /*7ee0*/  @P1 BRA `(.L_x_1260) ;  /* 0x0000000000fc1947 */ /* 0x000fea0003800000 */
[----:B------:R-:W-:Y:S01]  /*7ef0*/  LOP3.LUT R3, RZ, R5, RZ, 0x33, !PT ;  /* 0x00000005ff037212 */ /* 0x000fe200078e33ff */
[----:B------:R-:W-:Y:S03]  /*7f00*/  BSSY B1, `(.L_x_1261) ;  /* 0x000001a000017945 */ /* 0x000fe60003800000 */
[----:B------:R-:W-:-:S04]  /*7f10*/  IADD3 R3, -R23, R18, R3 ;  /* 0x0000001217037210 */ /* 0x000fc80007ffe103 */
[C---:B------:R-:W-:Y:S02]  /*7f20*/  LEA.HI R7, R3.reuse, 0x1, RZ, 0x19 ;  /* 0x0000000103077811 */ /* 0x040fe400078fc8ff */
[----:B------:R-:W-:Y:S02]  /*7f30*/  ISETP.GE.U32.AND P1, PT, R3, 0x180, PT ;  /* 0x000001800300780c */ /* 0x000fe40003f26070 */
[----:B------:R-:W-:-:S13]  /*7f40*/  LOP3.LUT P3, R7, R7, 0x3, RZ, 0xc0, !PT ;  /* 0x0000000307077812 */ /* 0x000fda000786c0ff */
[----:B------:R-:W-:Y:S05]  /*7f50*/  @!P3 BRA `(.L_x_1262) ;  /* 0x000000000050b947 */ /* 0x000fea0003800000 */
[----:B------:R-:W-:Y:S01]  /*7f60*/  IADD3 R15, P3, R13, R8, RZ ;  /* 0x000000080d0f7210 */ /* 0x000fe20007f7e0ff */
[----:B------:R-:W-:Y:S01]  /*7f70*/  ULDC.64 UR6, c[0x0][0x310] ;  /* 0x0000c40000067ab9 */ /* 0x000fe20000000a00 */
[----:B------:R-:W-:Y:S02]  /*7f80*/  IMAD.MOV.U32 R3, RZ, RZ, R7 ;  /* 0x000000ffff037224 */ /* 0x000fe400078e0007 */
[----:B------:R-:W-:Y:S01]  /*7f90*/  LEA R12, P4, R15, UR6, 0x2 ;  /* 0x000000060f0c7c11 */ /* 0x000fe2000f8810ff */
[----:B------:R-:W-:Y:S01]  /*7fa0*/  IMAD R7, R23, 0x4, R4 ;  /* 0x0000000417077824 */ /* 0x000fe200078e0204 */
[----:B------:R-:W-:-:S04]  /*7fb0*/  LEA.HI.X.SX32 R10, R13, R9, 0x1, P3 ;  /* 0x000000090d0a7211 */ /* 0x000fc800018f0eff */
[----:B------:R-:W-:-:S07]  /*7fc0*/  LEA.HI.X R15, R15, UR7, R10, 0x2, P4 ;  /* 0x000000070f0f7c11 */ /* 0x000fce000a0f140a */
.L_x_1263:
[----:B--2---:R-:W0:Y:S01]  /*7fd0*/  LDS R10, [R7] ;  /* 0x00000000070a7984 */ /* 0x004e220000000800 */
[----:B------:R-:W-:Y:S02]  /*7fe0*/  @P0 IMAD.MOV.U32 R11, RZ, RZ, R15 ;  /* 0x000000ffff0b0224 */ /* 0x000fe400078e000f */
[----:B------:R-:W-:Y:S02]  /*7ff0*/  VIADD R3, R3, 0xffffffff ;  /* 0xffffffff03037836 */ /* 0x000fe40000000000 */
[----:B------:R-:W-:-:S03]  /*8000*/  VIADD R13, R13, 0x80 ;  /* 0x000000800d0d7836 */ /* 0x000fc60000000000 */
[----:B------:R-:W-:Y:S01]  /*8010*/  ISETP.NE.AND P4, PT, R3, RZ, PT ;  /* 0x000000ff0300720c */ /* 0x000fe20003f85270 */
[----:B01----:R-:W-:Y:S01]  /*8020*/  FMUL.FTZ R14, R10, R19 ;  /* 0x000000130a0e7220 */ /* 0x003fe20000410000 */
[----:B------:R-:W-:Y:S02]  /*8030*/  @P0 MOV R10, R12 ;  /* 0x0000000c000a0202 */ /* 0x000fe40000000f00 */
[----:B------:R-:W-:Y:S02]  /*8040*/  IADD3 R12, P3, R12, 0x200, RZ ;  /* 0x000002000c0c7810 */ /* 0x000fe40007f7e0ff */
[----:B------:R0:W-:Y:S02]  /*8050*/  STS [R7], R14 ;  /* 0x0000000e07007388 */ /* 0x0001e40000000800 */
[----:B------:R-:W-:Y:S02]  /*8060*/  IADD3.X R15, RZ, R15, RZ, P3, !PT ;  /* 0x0000000fff0f7210 */ /* 0x000fe40001ffe4ff */
[----:B------:R2:W-:Y:S01]  /*8070*/  @P0 STG.E desc[UR36][R10.64], R14 ;  /* 0x0000000e0a000986 */ /* 0x0005e2000c101924 */
[----:B0-----:R-:W-:-:S02]  /*8080*/  VIADD R7, R7, 0x200 ;  /* 0x0000020007077836 */ /* 0x001fc40000000000 */
[----:B------:R-:W-:Y:S05]  /*8090*/  @P4 BRA `(.L_x_1263) ;  /* 0xfffffffc00cc4947 */ /* 0x000fea000383ffff */
.L_x_1262:
[----:B------:R-:W-:Y:S05]  /*80a0*/  BSYNC B1 ;  /* 0x0000000000017941 */ /* 0x000fea0003800000 */
.L_x_1261:
[----:B------:R-:W-:Y:S05]  /*80b0*/  @!P1 BRA `(.L_x_1260) ;  /* 0x0000000000889947 */ /* 0x000fea0003800000 */
[----:B------:R-:W-:Y:S01]  /*80c0*/  IADD3 R15, P0, R13, R8, RZ ;  /* 0x000000080d0f7210 */ /* 0x000fe20007f1e0ff */
[----:B------:R-:W-:Y:S01]  /*80d0*/  IMAD.SHL.U32 R8, R5, 0x4, RZ ;  /* 0x0000000405087824 */ /* 0x000fe200078e00ff */
[----:B------:R-:W-:Y:S01]  /*80e0*/  ULDC.64 UR6, c[0x0][0x310] ;  /* 0x0000c40000067ab9 */ /* 0x000fe20000000a00 */
[----:B------:R-:W-:Y:S02]  /*80f0*/  ISETP.NE.AND P3, PT, RZ, UR4, PT ;  /* 0x00000004ff007c0c */ /* 0x000fe4000bf65270 */
[----:B------:R-:W-:Y:S01]  /*8100*/  IMAD R3, R13, 0x4, -R8 ;  /* 0x000000040d037824 */ /* 0x000fe200078e0a08 */
[----:B------:R-:W-:Y:S02]  /*8110*/  LEA R12, P1, R15, UR6, 0x2 ;  /* 0x000000060f0c7c11 */ /* 0x000fe4000f8210ff */
[----:B--2---:R-:W-:Y:S02]  /*8120*/  LEA.HI.X.SX32 R10, R13, R9, 0x1, P0 ;  /* 0x000000090d0a7211 */ /* 0x004fe400000f0eff */
[----:B------:R-:W-:-:S02]  /*8130*/  IADD3 R3, R4, R3, RZ ;  /* 0x0000000304037210 */ /* 0x000fc40007ffe0ff */
[----:B------:R-:W-:-:S07]  /*8140*/  LEA.HI.X R15, R15, UR7, R10, 0x2, P1 ;  /* 0x000000070f0f7c11 */ /* 0x000fce00088f140a */
.L_x_1264:
[----:B------:R-:W1:Y:S01]  /*8150*/  LDS R8, [R3+0x600] ;  /* 0x0006000003087984 */ /* 0x000e620000000800 */
[----:B------:R-:W-:Y:S01]  /*8160*/  IMAD.MOV.U32 R9, RZ, RZ, R15 ;  /* 0x000000ffff097224 */ /* 0x000fe200078e000f */
[----:B------:R-:W-:Y:S02]  /*8170*/  IADD3 R13, R13, 0x200, RZ ;  /* 0x000002000d0d7810 */ /* 0x000fe40007ffe0ff */
[----:B------:R-:W0:Y:S02]  /*8180*/  LDS R7, [R3] ;  /* 0x0000000003077984 */ /* 0x000e240000000800 */
[----:B------:R-:W-:Y:S02]  /*8190*/  ISETP.GE.AND P0, PT, R13, R18, PT ;  /* 0x000000120d00720c */ /* 0x000fe40003f06270 */
[----:B------:R-:W2:Y:S04]  /*81a0*/  LDS R10, [R3+0x200] ;  /* 0x00020000030a7984 */ /* 0x000ea80000000800 */
[----:B------:R-:W5:Y:S01]  /*81b0*/  LDS R11, [R3+0x400] ;  /* 0x00040000030b7984 */ /* 0x000f620000000800 */
[----:B-1----:R-:W-:Y:S01]  /*81c0*/  FMUL.FTZ R20, R8, R19 ;  /* 0x0000001308147220 */ /* 0x002fe20000410000 */
[----:B------:R-:W-:-:S02]  /*81d0*/  IMAD.MOV.U32 R8, RZ, RZ, R12 ;  /* 0x000000ffff087224 */ /* 0x000fc400078e000c */
[-C--:B0-----:R-:W-:Y:S01]  /*81e0*/  FMUL.FTZ R14, R7, R19.reuse ;  /* 0x00000013070e7220 */ /* 0x081fe20000410000 */
[----:B------:R-:W-:Y:S02]  /*81f0*/  VIADD R7, R3, 0x800 ;  /* 0x0000080003077836 */ /* 0x000fe40000000000 */
[----:B------:R-:W-:Y:S01]  /*8200*/  @P3 STG.E desc[UR36][R8.64+0x600], R20 ;  /* 0x0006001408003986 */ /* 0x000fe2000c101924 */
[----:B------:R-:W-:Y:S01]  /*8210*/  IADD3 R12, P1, R8, 0x800, RZ ;  /* 0x00000800080c7810 */ /* 0x000fe20007f3e0ff */
[-C--:B--2---:R-:W-:Y:S02]  /*8220*/  FMUL.FTZ R10, R10, R19.reuse ;  /* 0x000000130a0a7220 */ /* 0x084fe40000410000 */
[----:B------:R-:W-:Y:S01]  /*8230*/  @P3 STG.E desc[UR36][R8.64], R14 ;  /* 0x0000000e08003986 */ /* 0x000fe2000c101924 */
[----:B-----5:R-:W-:Y:S01]  /*8240*/  FMUL.FTZ R11, R11, R19 ;  /* 0x000000130b0b7220 */ /* 0x020fe20000410000 */
[----:B------:R-:W-:Y:S02]  /*8250*/  IMAD.X R15, RZ, RZ, R9, P1 ;  /* 0x000000ffff0f7224 */ /* 0x000fe400008e0609 */
[----:B------:R-:W-:Y:S04]  /*8260*/  @P3 STG.E desc[UR36][R8.64+0x200], R10 ;  /* 0x0002000a08003986 */ /* 0x000fe8000c101924 */
[----:B------:R-:W-:Y:S04]  /*8270*/  @P3 STG.E desc[UR36][R8.64+0x400], R11 ;  /* 0x0004000b08003986 */ /* 0x000fe8000c101924 */
[----:B------:R-:W-:Y:S04]  /*8280*/  STS [R3+0x600], R20 ;  /* 0x0006001403007388 */ /* 0x000fe80000000800 */
[----:B------:R-:W-:Y:S04]  /*8290*/  STS [R3], R14 ;  /* 0x0000000e03007388 */ /* 0x000fe80000000800 */
[----:B------:R-:W-:Y:S04]  /*82a0*/  STS [R3+0x200], R10 ;  /* 0x0002000a03007388 */ /* 0x000fe80000000800 */
[----:B------:R0:W-:Y:S02]  /*82b0*/  STS [R3+0x400], R11 ;  /* 0x0004000b03007388 */ /* 0x0001e40000000800 */
[----:B0-----:R-:W-:Y:S01]  /*82c0*/  MOV R3, R7 ;  /* 0x0000000700037202 */ /* 0x001fe20000000f00 */
[----:B------:R-:W-:Y:S06]  /*82d0*/  @!P0 BRA `(.L_x_1264) ;  /* 0xfffffffc009c8947 */ /* 0x000fec000383ffff */
.L_x_1260:
[----:B------:R-:W-:Y:S05]  /*82e0*/  BSYNC B0 ;  /* 0x0000000000007941 */ /* 0x000fea0003800000 */
.L_x_1259:
[----:B------:R-:W5:Y:S01]  /*82f0*/  S2R R22, SR_CTAID.X ;  /* 0x0000000000167919 */ /* 0x000f620000002500 */
[----:B----4-:R-:W1:Y:S01]  /*8300*/  LDC.64 R32, c[0x0][0x280] ;  /* 0x0000a000ff207b82 */ /* 0x010e620000000a00 */
[----:B------:R-:W-:Y:S01]  /*8310*/  SHF.R.S32.HI R3, RZ, 0x1f, R24 ;  /* 0x0000001fff037819 */ /* 0x000fe20000011418 */
[----:B------:R-:W-:Y:S01]  /*8320*/  ULDC UR6, c[0x0][0x288] ;  /* 0x0000a20000067ab9 */ /* 0x000fe20000000800 */
[----:B------:R-:W-:Y:S01]  /*8330*/  SHF.R.S32.HI R20, RZ, 0x5, R0 ;  /* 0x00000005ff147819 */ /* 0x000fe20000011400 */
[----:B------:R-:W-:Y:S01]  /*8340*/  UMOV UR4, 0x400 ;  /* 0x0000040000047882 */ /* 0x000fe20000000000 */
[----:B------:R-:W-:Y:S01]  /*8350*/  LEA.HI R3, R3, R24, RZ, 0x2 ;  /* 0x0000001803037211 */ /* 0x000fe200078f10ff */
[----:B------:R-:W-:Y:S01]  /*8360*/  IMAD R7, R16, UR6, RZ ;  /* 0x0000000610077c24 */ /* 0x000fe2000f8e02ff */
[C---:B------:R-:W-:Y:S01]  /*8370*/  ISETP.GT.OR P1, PT, R6.reuse, 0x1b, P2 ;  /* 0x0000001b0600780c */ /* 0x040fe20001724670 */
[----:B------:R-:W4:Y:S01]  /*8380*/  S2UR UR5, SR_CgaCtaId ;  /* 0x00000000000579c3 */ /* 0x000f220000008800 */
[----:B------:R-:W-:Y:S01]  /*8390*/  LOP3.LUT R3, R3, 0xfffffffc, RZ, 0xc0, !PT ;  /* 0xfffffffc03037812 */ /* 0x000fe200078ec0ff */
[----:B------:R-:W-:Y:S01]  /*83a0*/  UIADD3 UR4, UR4, 0x220, URZ ;  /* 0x0000022004047890 */ /* 0x000fe2000fffe03f */
[----:B------:R-:W-:Y:S01]  /*83b0*/  BSSY B0, `(.L_x_1265) ;  /* 0x000001e000007945 */ /* 0x000fe20003800000 */
[----:B------:R-:W-:Y:S01]  /*83c0*/  HFMA2.MMA R15, -RZ, RZ, 0, 0 ;  /* 0x00000000ff0f7435 */ /* 0x000fe200000001ff */
[----:B------:R-:W-:Y:S01]  /*83d0*/  ISETP.GT.AND P3, PT, R6, 0x1b, PT ;  /* 0x0000001b0600780c */ /* 0x000fe20003f64270 */
[----:B------:R-:W-:Y:S01]  /*83e0*/  IMAD.IADD R3, R24, 0x1, -R3 ;  /* 0x0000000118037824 */ /* 0x000fe200078e0a03 */
[----:B--2---:R-:W-:-:S02]  /*83f0*/  CS2R R10, SRZ ;  /* 0x00000000000a7805 */ /* 0x004fc4000001ff00 */
[----:B------:R-:W-:Y:S02]  /*8400*/  CS2R R8, SRZ ;  /* 0x0000000000087805 */ /* 0x000fe4000001ff00 */
[CC--:B------:R-:W-:Y:S02]  /*8410*/  ISETP.NE.OR P1, PT, R20.reuse, R3.reuse, P1 ;  /* 0x000000031400720c */ /* 0x0c0fe40000f25670 */
[----:B------:R-:W-:Y:S01]  /*8420*/  ISETP.NE.AND P0, PT, R20, R3, PT ;  /* 0x000000031400720c */ /* 0x000fe20003f05270 */
[----:B------:R-:W-:Y:S02]  /*8430*/  IMAD.SHL.U32 R3, R6, 0x4, RZ ;  /* 0x0000000406037824 */ /* 0x000fe400078e00ff */
[----:B-1----:R-:W-:Y:S02]  /*8440*/  IMAD R19, R33, 0x70, RZ ;  /* 0x0000007021137824 */ /* 0x002fe400078e02ff */
[--C-:B-----5:R-:W-:Y:S01]  /*8450*/  IMAD R30, R7, R32, R22.reuse ;  /* 0x00000020071e7224 */ /* 0x120fe200078e0216 */
[----:B----4-:R-:W-:Y:S01]  /*8460*/  ULEA UR4, UR5, UR4, 0x18 ;  /* 0x0000000405047291 */ /* 0x010fe2000f8ec03f */
[----:B------:R-:W-:-:S02]  /*8470*/  IMAD R16, R2, UR6, R22 ;  /* 0x0000000602107c24 */ /* 0x000fc4000f8e0216 */
[-CC-:B------:R-:W-:Y:S02]  /*8480*/  IMAD R30, R30, R19.reuse, R3.reuse ;  /* 0x000000131e1e7224 */ /* 0x180fe400078e0203 */
[----:B------:R-:W-:Y:S01]  /*8490*/  IMAD R19, R16, R19, R3 ;  /* 0x0000001310137224 */ /* 0x000fe200078e0203 */
[----:B------:R-:W-:Y:S02]  /*84a0*/  LEA R25, R6, UR4, 0x4 ;  /* 0x0000000406197c11 */ /* 0x000fe4000f8e20ff */
[----:B------:R-:W-:Y:S02]  /*84b0*/  SHF.R.S32.HI R21, RZ, 0x1f, R30 ;  /* 0x0000001fff157819 */ /* 0x000fe4000001141e */
        /* <DEDUP_REMOVED lines=8> */
[----:B------:R-:W1:Y:S01]  /*8540*/  LDC.64 R8, c[0x0][0x240] ;  /* 0x00009000ff087b82 */ /* 0x000e620000000a00 */
[----:B------:R-:W-:-:S04]  /*8550*/  IMAD R11, R22, 0x70, R3 ;  /* 0x00000070160b7824 */ /* 0x000fc800078e0203 */
[----:B-1----:R-:W-:-:S06]  /*8560*/  IMAD.WIDE R8, R11, 0x4, R8 ;  /* 0x000000040b087825 */ /* 0x002fcc00078e0208 */
[----:B------:R-:W5:Y:S02]  /*8570*/  LDG.E.128 R8, desc[UR36][R8.64] ;  /* 0x0000002408087981 */ /* 0x000f64000c1e1d00 */
.L_x_1267:
[----:B-----5:R1:W-:Y:S02]  /*8580*/  STS.128 [R25], R8 ;  /* 0x0000000819007388 */ /* 0x0203e40000000c00 */
.L_x_1266:
[----:B------:R-:W-:Y:S05]  /*8590*/  BSYNC B0 ;  /* 0x0000000000007941 */ /* 0x000fea0003800000 */
.L_x_1265:
[----:B------:R-:W-:Y:S01]  /*85a0*/  BAR.SYNC.DEFER_BLOCKING 0x0 ;  /* 0x0000000000007b1d */ /* 0x000fe20000010000 */
[----:B0-----:R-:W-:Y:S01]  /*85b0*/  IMAD.MOV.U32 R14, RZ, RZ, RZ ;  /* 0x000000ffff0e7224 */ /* 0x001fe200078e00ff */
[----:B------:R-:W-:-:S04]  /*85c0*/  CS2R R12, SRZ ;  /* 0x00000000000c7805 */ /* 0x000fc8000001ff00 */
[----:B------:R-:W-:Y:S04]  /*85d0*/  BSSY B0, `(.L_x_1268) ;  /* 0x0000182000007945 */ /* 0x000fe80003800000 */
[----:B------:R-:W-:Y:S05]  /*85e0*/  @P3 BRA `(.L_x_1269) ;  /* 0x0000001800003947 */ /* 0x000fea0003800000 */
[----:B------:R-:W-:Y:S01]  /*85f0*/  IMAD.IADD R31, R20, 0x1, R5 ;  /* 0x00000001141f7824 */ /* 0x000fe200078e0205 */
[----:B---3--:R-:W-:Y:S01]  /*8600*/  VIMNMX R40, R24, R33, PT ;  /* 0x0000002118287248 */ /* 0x008fe20003fe0100 */
[----:B------:R-:W-:Y:S01]  /*8610*/  ULDC.64 UR4, c[0x0][0x250] ;  /* 0x0000940000047ab9 */ /* 0x000fe20000000a00 */
[----:B------:R-:W-:Y:S01]  /*8620*/  BSSY B1, `(.L_x_1270) ;  /* 0x0000095000017945 */ /* 0x000fe20003800000 */
[----:B------:R-:W-:Y:S01]  /*8630*/  IMAD R0, R31, 0x70, RZ ;  /* 0x000000701f007824 */ /* 0x000fe200078e02ff */
[----:B------:R-:W-:Y:S01]  /*8640*/  MOV R60, UR4 ;  /* 0x00000004003c7c02 */ /* 0x000fe20008000f00 */
[----:B------:R-:W-:Y:S01]  /*8650*/  IMAD.U32 R61, RZ, RZ, UR5 ;  /* 0x00000005ff3d7e24 */ /* 0x000fe2000f8e00ff */
[----:B------:R-:W-:Y:S01]  /*8660*/  CS2R R14, SRZ ;  /* 0x00000000000e7805 */ /* 0x000fe2000001ff00 */
[----:B------:R-:W-:Y:S01]  /*8670*/  IMAD R41, R20, 0x4, R4 ;  /* 0x0000000414297824 */ /* 0x000fe200078e0204 */
[----:B------:R-:W-:-:S04]  /*8680*/  IADD3 R12, P1, R19, R0, RZ ;  /* 0x00000000130c7210 */ /* 0x000fc80007f3e0ff */
[----:B------:R-:W-:Y:S02]  /*8690*/  LEA.HI.X.SX32 R13, R0, R7, 0x1, P1 ;  /* 0x00000007000d7211 */ /* 0x000fe400008f0eff */
[----:B------:R-:W-:Y:S02]  /*86a0*/  ISETP.GE.AND P1, PT, R31, R40, PT ;  /* 0x000000281f00720c */ /* 0x000fe40003f26270 */
[----:B------:R-:W-:-:S04]  /*86b0*/  LEA R28, P4, R12, R60, 0x2 ;  /* 0x0000003c0c1c7211 */ /* 0x000fc800078810ff */
[----:B------:R-:W-:Y:S02]  /*86c0*/  LEA.HI.X R29, R12, R61, R13, 0x2, P4 ;  /* 0x0000003d0c1d7211 */ /* 0x000fe400020f140d */
[----:B------:R-:W-:-:S05]  /*86d0*/  CS2R R12, SRZ ;  /* 0x00000000000c7805 */ /* 0x000fca000001ff00 */
[----:B------:R-:W-:Y:S05]  /*86e0*/  @P1 BRA `(.L_x_1271) ;  /* 0x0000000800201947 */ /* 0x000fea0003800000 */
[----:B------:R-:W-:Y:S01]  /*86f0*/  LOP3.LUT R14, RZ, R33, RZ, 0x33, !PT ;  /* 0x00000021ff0e7212 */ /* 0x000fe200078e33ff */
[----:B------:R-:W0:Y:S01]  /*8700*/  LDC.64 R12, c[0x0][0x2e8] ;  /* 0x0000ba00ff0c7b82 */ /* 0x000e220000000a00 */
[----:B------:R-:W-:Y:S01]  /*8710*/  IADD3 R15, -R18, RZ, RZ ;  /* 0x000000ff120f7210 */ /* 0x000fe20007ffe1ff */
[----:B------:R-:W-:Y:S01]  /*8720*/  BSSY B2, `(.L_x_1272) ;  /* 0x0000032000027945 */ /* 0x000fe20003800000 */
[----:B------:R-:W-:Y:S01]  /*8730*/  IADD3 R0, -R5, -0x2, -R20 ;  /* 0xfffffffe05007810 */ /* 0x000fe20007ffe914 */
[----:B------:R-:W-:Y:S01]  /*8740*/  IMAD.MOV.U32 R43, RZ, RZ, R31 ;  /* 0x000000ffff2b7224 */ /* 0x000fe200078e001f */
[----:B------:R-:W-:Y:S01]  /*8750*/  VIMNMX R15, R14, R15, !PT ;  /* 0x0000000f0e0f7248 */ /* 0x000fe20007fe0100 */
[----:B------:R-:W-:-:S04]  /*8760*/  IMAD R14, R17, UR6, R22 ;  /* 0x00000006110e7c24 */ /* 0x000fc8000f8e0216 */
[----:B------:R-:W-:Y:S02]  /*8770*/  IMAD.IADD R32, R0, 0x1, -R15 ;  /* 0x0000000100207824 */ /* 0x000fe400078e0a0f */
[----:B------:R-:W-:Y:S01]  /*8780*/  IMAD R37, R14, 0x70, R3 ;  /* 0x000000700e257824 */ /* 0x000fe200078e0203 */
[----:B------:R-:W-:Y:S02]  /*8790*/  CS2R R14, SRZ ;  /* 0x00000000000e7805 */ /* 0x000fe4000001ff00 */
[----:B------:R-:W-:Y:S01]  /*87a0*/  LOP3.LUT P1, RZ, R32, 0x4, RZ, 0xc0, !PT ;  /* 0x0000000420ff7812 */ /* 0x000fe2000782c0ff */
[----:B0-----:R-:W-:Y:S01]  /*87b0*/  IMAD.WIDE R36, R37, 0x4, R12 ;  /* 0x0000000425247825 */ /* 0x001fe200078e020c */
        /* <DEDUP_REMOVED lines=22> */
[----:B0-----:R-:W-:Y:S05]  /*8920*/  @P2 BRA `(.L_x_1274) ;  /* 0x0000000000302947 */ /* 0x001fea0003800000 */
[----:B------:R-:W-:Y:S01]  /*8930*/  LOP3.LUT P5, RZ, R27, 0x8, RZ, 0xc0, !PT ;  /* 0x000000081bff7812 */ /* 0x000fe200078ac0ff */
[----:B------:R-:W0:-:S12]  /*8940*/  LDS.128 R12, [R25] ;  /* 0x00000000190c7984 */ /* 0x000e180000000c00 */
[----:B------:R-:W3:Y:S01]  /*8950*/  @P5 LDG.E.128 R48, desc[UR36][R36.64] ;  /* 0x0000002424305981 */ /* 0x000ee2000c1e1d00 */
[----:B0----5:R-:W-:Y:S01]  /*8960*/  FADD.FTZ R44, R44, R12 ;  /* 0x0000000c2c2c7221 */ /* 0x021fe20000010000 */
        /* <DEDUP_REMOVED lines=8> */
.L_x_1274:
[C---:B--2--5:R-:W-:Y:S01]  /*89f0*/  FFMA.FTZ R12, R0.reuse, R44, RZ ;  /* 0x0000002c000c7223 */ /* 0x064fe200000100ff */
[C---:B------:R-:W-:Y:S01]  /*8a00*/  FFMA.FTZ R13, R0.reuse, R45, RZ ;  /* 0x0000002d000d7223 */ /* 0x040fe200000100ff */
[C---:B------:R-:W-:Y:S01]  /*8a10*/  FFMA.FTZ R14, R0.reuse, R46, RZ ;  /* 0x0000002e000e7223 */ /* 0x040fe200000100ff */
[----:B------:R-:W-:Y:S01]  /*8a20*/  FFMA.FTZ R15, R0, R47, RZ ;  /* 0x0000002f000f7223 */ /* 0x000fe200000100ff */
[----:B------:R-:W-:-:S07]  /*8a30*/  IADD3 R43, R31, 0x4, RZ ;  /* 0x000000041f2b7810 */ /* 0x000fce0007ffe0ff */
.L_x_1273:
[----:B------:R-:W-:Y:S05]  /*8a40*/  BSYNC B2 ;  /* 0x0000000000027941 */ /* 0x000fea0003800000 */
.L_x_1272:
[----:B------:R-:W-:-:S13]  /*8a50*/  LOP3.LUT P1, RZ, R32, 0xfffffffc, RZ, 0xc0, !PT ;  /* 0xfffffffc20ff7812 */ /* 0x000fda000782c0ff */
[----:B------:R-:W-:Y:S05]  /*8a60*/  @!P1 BRA `(.L_x_1271) ;  /* 0x0000000400409947 */ /* 0x000fea0003800000 */
[----:B------:R-:W2:Y:S01]  /*8a70*/  LDC.64 R60, c[0x0][0x250] ;  /* 0x00009400ff3c7b82 */ /* 0x000ea20000000a00 */
[----:B------:R-:W-:Y:S01]  /*8a80*/  IMAD R38, R2, R33, RZ ;  /* 0x0000002102267224 */ /* 0x000fe200078e02ff */
[----:B------:R-:W-:Y:S01]  /*8a90*/  SHF.R.S32.HI R0, RZ, 0x1f, R43 ;  /* 0x0000001fff007819 */ /* 0x000fe2000001142b */
[----:B------:R-:W-:Y:S01]  /*8aa0*/  ULDC UR4, c[0x0][0x29c] ;  /* 0x0000a70000047ab9 */ /* 0x000fe20000000800 */
[C---:B------:R-:W-:Y:S01]  /*8ab0*/  LEA R32, R43.reuse, 0x10, 0x2 ;  /* 0x000000102b207811 */ /* 0x040fe200078e10ff */
[----:B------:R-:W-:Y:S01]  /*8ac0*/  UISETP.NE.AND UP0, UPT, UR4, URZ, UPT ;  /* 0x0000003f0400728c */ /* 0x000fe2000bf05270 */
[C---:B------:R-:W-:Y:S01]  /*8ad0*/  IADD3 R35, P1, R38.reuse, R43, RZ ;  /* 0x0000002b26237210 */ /* 0x040fe20007f3e0ff */
[----:B------:R-:W-:Y:S01]  /*8ae0*/  IMAD R42, R43, 0x70, RZ ;  /* 0x000000702b2a7824 */ /* 0x000fe200078e02ff */
[----:B------:R-:W-:Y:S02]  /*8af0*/  ULDC.64 UR4, c[0x0][0x258] ;  /* 0x0000960000047ab9 */ /* 0x000fe40000000a00 */
[----:B------:R-:W-:Y:S01]  /*8b00*/  LEA.HI.X.SX32 R38, R38, R0, 0x1, P1 ;  /* 0x0000000026267211 */ /* 0x000fe200008f0eff */
[----:B------:R-:W-:Y:S01]  /*8b10*/  IMAD R0, R33, UR6, RZ ;  /* 0x0000000621007c24 */ /* 0x000fe2000f8e02ff */
[----:B------:R-:W-:Y:S01]  /*8b20*/  LEA R34, P1, R35, UR4, 0x2 ;  /* 0x0000000423227c11 */ /* 0x000fe2000f8210ff */
[----:B------:R-:W-:Y:S01]  /*8b30*/  IMAD R33, R5, -0x4, R32 ;  /* 0xfffffffc05217824 */ /* 0x000fe200078e0220 */
[----:B------:R-:W-:Y:S01]  /*8b40*/  PLOP3.LUT P2, PT, PT, PT, UP0, 0x80, 0x0 ;  /* 0x000000000000781c */ /* 0x000fe20003f4f008 */
[----:B------:R-:W-:Y:S01]  /*8b50*/  IMAD R0, R0, 0x70, RZ ;  /* 0x0000007000007824 */ /* 0x000fe200078e02ff */
[----:B------:R-:W-:Y:S01]  /*8b60*/  LEA.HI.X R35, R35, UR5, R38, 0x2, P1 ;  /* 0x0000000523237c11 */ /* 0x000fe200088f1426 */
[----:B0-----:R-:W-:-:S10]  /*8b70*/  IMAD.IADD R44, R4, 0x1, R33 ;  /* 0x00000001042c7824 */ /* 0x001fd400078e0221 */
.L_x_1277:
[----:B------:R-:W-:Y:S01]  /*8b80*/  IMAD.MOV.U32 R32, RZ, RZ, R34 ;  /* 0x000000ffff207224 */ /* 0x000fe200078e0022 */
[----:B------:R-:W-:Y:S02]  /*8b90*/  MOV R33, R35 ;  /* 0x0000002300217202 */ /* 0x000fe40000000f00 */
[----:B------:R-:W-:-:S03]  /*8ba0*/  LOP3.LUT P5, RZ, R27, 0x8, RZ, 0xc0, !PT ;  /* 0x000000081bff7812 */ /* 0x000fc600078ac0ff */
[----:B------:R-:W3:Y:S01]  /*8bb0*/  LDG.E R35, desc[UR36][R32.64] ;  /* 0x0000002420237981 */ /* 0x000ee2000c1e1900 */
[----:B0-----:R-:W-:-:S04]  /*8bc0*/  IADD3 R39, P4, R19, R42, RZ ;  /* 0x0000002a13277210 */ /* 0x001fc80007f9e0ff */
        /* <DEDUP_REMOVED lines=21> */
.L_x_1275:
[----:B0-----:R-:W3:Y:S02]  /*8d20*/  LDG.E R35, desc[UR36][R32.64+0x10] ;  /* 0x0000102420237981 */ /* 0x001ee4000c1e1900 */
[----:B---3--:R-:W-:-:S04]  /*8d30*/  IMAD R35, R0, R35, R42 ;  /* 0x0000002300237224 */ /* 0x008fc800078e022a */
[----:B------:R-:W-:-:S05]  /*8d40*/  VIADD R35, R35, 0x1c0 ;  /* 0x000001c023237836 */ /* 0x000fca0000000000 */
[----:B------:R-:W-:-:S04]  /*8d50*/  IADD3 R45, P1, R30, R35, RZ ;  /* 0x000000231e2d7210 */ /* 0x000fc80007f3e0ff */
[----:B------:R-:W-:Y:S02]  /*8d60*/  LEA.HI.X.SX32 R46, R35, R21, 0x1, P1 ;  /* 0x00000015232e7211 */ /* 0x000fe400008f0eff */
[----:B------:R-:W-:-:S04]  /*8d70*/  LEA R34, P1, R45, R60, 0x2 ;  /* 0x0000003c2d227211 */ /* 0x000fc800078210ff */
[----:B------:R-:W-:Y:S02]  /*8d80*/  LEA.HI.X R35, R45, R61, R46, 0x2, P1 ;  /* 0x0000003d2d237211 */ /* 0x000fe400008f142e */
[----:B------:R-:W0:Y:S04]  /*8d90*/  LDS R45, [R44+-0x10] ;  /* 0xfffff0002c2d7984 */ /* 0x000e280000000800 */
[----:B------:R3:W5:Y:S02]  /*8da0*/  LDG.E.128 R52, desc[UR36][R34.64] ;  /* 0x0000002422347981 */ /* 0x000764000c1e1d00 */
[C---:B0----5:R-:W-:Y:S01]  /*8db0*/  FFMA.FTZ R47, R45.reuse, R50, R14 ;  /* 0x000000322d2f7223 */ /* 0x061fe2000001000e */
[C---:B--2---:R-:W-:Y:S01]  /*8dc0*/  FFMA.FTZ R48, R45.reuse, R48, R12 ;  /* 0x000000302d307223 */ /* 0x044fe2000001000c */
[C---:B------:R-:W-:Y:S01]  /*8dd0*/  FFMA.FTZ R46, R45.reuse, R49, R13 ;  /* 0x000000312d2e7223 */ /* 0x040fe2000001000d */
[----:B------:R-:W-:Y:S01]  /*8de0*/  FFMA.FTZ R50, R45, R51, R15 ;  /* 0x000000332d327223 */ /* 0x000fe2000001000f */
[----:B---3--:R-:W-:Y:S06]  /*8df0*/  @P2 BRA `(.L_x_1276) ;  /* 0x00000000002c2947 */ /* 0x008fec0003800000 */
[----:B------:R-:W2:Y:S04]  /*8e00*/  @P5 LDG.E.128 R12, desc[UR36][R36.64] ;  /* 0x00000024240c5981 */ /* 0x000ea8000c1e1d00 */
[----:B------:R-:W0:Y:S02]  /*8e10*/  LDS.128 R56, [R25] ;  /* 0x0000000019387984 */ /* 0x000e240000000c00 */
[----:B0-----:R-:W-:Y:S01]  /*8e20*/  FADD.FTZ R52, R56, R52 ;  /* 0x0000003438347221 */ /* 0x001fe20000010000 */
        /* <DEDUP_REMOVED lines=8> */
.L_x_1276:
[----:B------:R2:W3:Y:S01]  /*8eb0*/  LDS R15, [R44] ;  /* 0x000000002c0f7984 */ /* 0x0004e20000000800 */
[----:B------:R-:W-:Y:S01]  /*8ec0*/  IADD3 R34, P1, R32, 0x20, RZ ;  /* 0x0000002020227810 */ /* 0x000fe20007f3e0ff */
[----:B------:R-:W-:Y:S02]  /*8ed0*/  VIADD R43, R43, 0x8 ;  /* 0x000000082b2b7836 */ /* 0x000fe40000000000 */
[----:B------:R-:W-:Y:S01]  /*8ee0*/  VIADD R42, R42, 0x380 ;  /* 0x000003802a2a7836 */ /* 0x000fe20000000000 */
[----:B------:R-:W-:Y:S02]  /*8ef0*/  IADD3.X R35, RZ, R33, RZ, P1, !PT ;  /* 0x00000021ff237210 */ /* 0x000fe40000ffe4ff */
[----:B------:R-:W-:Y:S01]  /*8f00*/  ISETP.GE.AND P1, PT, R43, R40, PT ;  /* 0x000000282b00720c */ /* 0x000fe20003f26270 */
[----:B--2---:R-:W-:Y:S02]  /*8f10*/  VIADD R44, R44, 0x20 ;  /* 0x000000202c2c7836 */ /* 0x004fe40000000000 */
[C---:B---3--:R-:W-:Y:S01]  /*8f20*/  FFMA.FTZ R12, R15.reuse, R52, R48 ;  /* 0x000000340f0c7223 */ /* 0x048fe20000010030 */
[C---:B------:R-:W-:Y:S01]  /*8f30*/  FFMA.FTZ R13, R15.reuse, R53, R46 ;  /* 0x000000350f0d7223 */ /* 0x040fe2000001002e */
[C---:B------:R-:W-:Y:S01]  /*8f40*/  FFMA.FTZ R14, R15.reuse, R54, R47 ;  /* 0x000000360f0e7223 */ /* 0x040fe2000001002f */
[----:B------:R-:W-:-:S07]  /*8f50*/  FFMA.FTZ R15, R15, R55, R50 ;  /* 0x000000370f0f7223 */ /* 0x000fce0000010032 */
[----:B------:R-:W-:Y:S05]  /*8f60*/  @!P1 BRA `(.L_x_1277) ;  /* 0xfffffffc00049947 */ /* 0x000fea000383ffff */
.L_x_1271:
[----:B------:R-:W-:Y:S05]  /*8f70*/  BSYNC B1 ;  /* 0x0000000000017941 */ /* 0x000fea0003800000 */
.L_x_1270:
[----:B------:R-:W-:-:S13]  /*8f80*/  ISETP.GE.AND P1, PT, R31, R24, PT ;  /* 0x000000181f00720c */ /* 0x000fda0003f26270 */
[----:B------:R-:W-:Y:S05]  /*8f90*/  @P1 BRA `(.L_x_1269) ;  /* 0x0000000c00941947 */ /* 0x000fea0003800000 */
[----:B------:R-:W2:Y:S01]  /*8fa0*/  LDC R37, c[0x0][0x288] ;  /* 0x0000a200ff257b82 */ /* 0x000ea20000000800 */
[----:B------:R-:W-:Y:S01]  /*8fb0*/  IADD3 R0, -R20, -0x2, R18 ;  /* 0xfffffffe14007810 */ /* 0x000fe20007ffe112 */
[----:B------:R-:W-:Y:S03]  /*8fc0*/  BSSY B1, `(.L_x_1278) ;  /* 0x000004a000017945 */ /* 0x000fe60003800000 */
[----:B------:R-:W-:-:S03]  /*8fd0*/  IADD3 R0, R0, -R5, RZ ;  /* 0x8000000500007210 */ /* 0x000fc60007ffe0ff */
[----:B------:R-:W3:Y:S01]  /*8fe0*/  LDC.64 R32, c[0x0][0x2e8] ;  /* 0x0000ba00ff207b82 */ /* 0x000ee20000000a00 */
[----:B------:R-:W-:Y:S01]  /*8ff0*/  LOP3.LUT P1, RZ, R0, 0x4, RZ, 0xc0, !PT ;  /* 0x0000000400ff7812 */ /* 0x000fe2000782c0ff */
[----:B--2---:R-:W-:-:S04]  /*9000*/  IMAD R34, R17, R37, R22 ;  /* 0x0000002511227224 */ /* 0x004fc800078e0216 */
[----:B------:R-:W-:-:S04]  /*9010*/  IMAD R35, R34, 0x70, R3 ;  /* 0x0000007022237824 */ /* 0x000fc800078e0203 */
[----:B---3--:R-:W-:-:S04]  /*9020*/  IMAD.WIDE R32, R35, 0x4, R32 ;  /* 0x0000000423207825 */ /* 0x008fc800078e0220 */
[----:B------:R-:W-:Y:S05]  /*9030*/  @P1 BRA `(.L_x_1279) ;  /* 0x0000000400081947 */ /* 0x000fea0003800000 */
[----:B0-----:R-:W0:Y:S01]  /*9040*/  LDC R39, c[0x0][0x284] ;  /* 0x0000a100ff277b82 */ /* 0x001e220000000800 */
[----:B------:R-:W-:Y:S01]  /*9050*/  BSSY B2, `(.L_x_1280) ;  /* 0x000003f000027945 */ /* 0x000fe20003800000 */
[----:B0-----:R-:W-:-:S13]  /*9060*/  ISETP.GE.AND P1, PT, R31, R39, PT ;  /* 0x000000271f00720c */ /* 0x001fda0003f26270 */
[----:B------:R-:W-:Y:S05]  /*9070*/  @!P1 BRA `(.L_x_1281) ;  /* 0x0000000000f09947 */ /* 0x000fea0003800000 */
[----:B------:R-:W-:Y:S01]  /*9080*/  IABS R43, R39 ;  /* 0x00000027002b7213 */ /* 0x000fe20000000000 */
[----:B------:R-:W-:Y:S01]  /*9090*/  ULDC.64 UR4, c[0x0][0x258] ;  /* 0x0000960000047ab9 */ /* 0x000fe20000000a00 */
[----:B------:R-:W-:Y:S02]  /*90a0*/  IABS R40, R31 ;  /* 0x0000001f00287213 */ /* 0x000fe40000000000 */
[----:B------:R-:W0:Y:S01]  /*90b0*/  I2F.RP R36, R43 ;  /* 0x0000002b00247306 */ /* 0x000e220000209400 */
[----:B------:R-:W-:Y:S02]  /*90c0*/  ISETP.GE.AND P2, PT, R31, RZ, PT ;  /* 0x000000ff1f00720c */ /* 0x000fe40003f46270 */
[----:B------:R-:W-:-:S05]  /*90d0*/  ISETP.NE.AND P4, PT, R39, RZ, PT ;  /* 0x000000ff2700720c */ /* 0x000fca0003f85270 */
[----:B0-----:R-:W0:Y:S02]  /*90e0*/  MUFU.RCP R36, R36 ;  /* 0x0000002400247308 */ /* 0x001e240000001000 */
[----:B0-----:R-:W-:-:S06]  /*90f0*/  VIADD R38, R36, 0xffffffe ;  /* 0x0ffffffe24267836 */ /* 0x001fcc0000000000 */
[----:B------:R-:W0:Y:S02]  /*9100*/  F2I.FTZ.U32.TRUNC.NTZ R35, R38 ;  /* 0x0000002600237305 */ /* 0x000e24000021f000 */
[----:B0-----:R-:W-:-:S04]  /*9110*/  IMAD.MOV R34, RZ, RZ, -R35 ;  /* 0x000000ffff227224 */ /* 0x001fc800078e0a23 */
[----:B------:R-:W-:Y:S01]  /*9120*/  IMAD R45, R34, R43, RZ ;  /* 0x0000002b222d7224 */ /* 0x000fe200078e02ff */
[----:B------:R-:W-:-:S10]  /*9130*/  HFMA2.MMA R34, -RZ, RZ, 0, 0 ;  /* 0x00000000ff227435 */ /* 0x000fd400000001ff */
[----:B------:R-:W-:Y:S02]  /*9140*/  IMAD.HI.U32 R34, R35, R45, R34 ;  /* 0x0000002d23227227 */ /* 0x000fe400078e0022 */
[----:B------:R0:W2:Y:S02]  /*9150*/  LDS R45, [R41] ;  /* 0x00000000292d7984 */ /* 0x0000a40000000800 */
[----:B------:R-:W-:-:S04]  /*9160*/  IMAD.MOV.U32 R35, RZ, RZ, R40 ;  /* 0x000000ffff237224 */ /* 0x000fc800078e0028 */
[----:B------:R-:W-:-:S04]  /*9170*/  IMAD.HI.U32 R34, R34, R35, RZ ;  /* 0x0000002322227227 */ /* 0x000fc800078e00ff */
[----:B------:R-:W-:-:S04]  /*9180*/  IMAD.MOV R34, RZ, RZ, -R34 ;  /* 0x000000ffff227224 */ /* 0x000fc800078e0a22 */
[----:B------:R-:W-:-:S05]  /*9190*/  IMAD R34, R43, R34, R35 ;  /* 0x000000222b227224 */ /* 0x000fca00078e0223 */
[----:B------:R-:W-:-:S13]  /*91a0*/  ISETP.GT.U32.AND P1, PT, R43, R34, PT ;  /* 0x000000222b00720c */ /* 0x000fda0003f24070 */
[----:B------:R-:W-:-:S04]  /*91b0*/  @!P1 IADD3 R34, R34, -R43, RZ ;  /* 0x8000002b22229210 */ /* 0x000fc80007ffe0ff */
[----:B------:R-:W-:-:S13]  /*91c0*/  ISETP.GT.U32.AND P1, PT, R43, R34, PT ;  /* 0x000000222b00720c */ /* 0x000fda0003f24070 */
[----:B------:R-:W-:Y:S02]  /*91d0*/  @!P1 IMAD.IADD R34, R34, 0x1, -R43 ;  /* 0x0000000122229824 */ /* 0x000fe400078e0a2b */
[----:B------:R-:W-:Y:S02]  /*91e0*/  IMAD R43, R2, R39, RZ ;  /* 0x00000027022b7224 */ /* 0x000fe400078e02ff */
[----:B------:R-:W-:-:S05]  /*91f0*/  IMAD.MOV.U32 R36, RZ, RZ, R34 ;  /* 0x000000ffff247224 */ /* 0x000fca00078e0022 */
        /* <DEDUP_REMOVED lines=17> */
[----:B------:R-:W-:-:S06]  /*9310*/  UISETP.NE.AND UP0, UPT, UR4, URZ, UPT ;  /* 0x0000003f0400728c */ /* 0x000fcc000bf05270 */
[----:B------:R-:W-:-:S13]  /*9320*/  PLOP3.LUT P2, PT, PT, PT, UP0, 0x80, 0x0 ;  /* 0x000000000000781c */ /* 0x000fda0003f4f008 */
[----:B0-2---:R-:W-:Y:S05]  /*9330*/  @P2 BRA `(.L_x_1282) ;  /* 0x0000000000302947 */ /* 0x005fea0003800000 */
[----:B------:R-:W-:Y:S01]  /*9340*/  LOP3.LUT P5, RZ, R27, 0x8, RZ, 0xc0, !PT ;  /* 0x000000081bff7812 */ /* 0x000fe200078ac0ff */
[----:B------:R-:W0:-:S12]  /*9350*/  LDS.128 R48, [R25] ;  /* 0x0000000019307984 */ /* 0x000e180000000c00 */
[----:B------:R-:W2:Y:S01]  /*9360*/  @P5 LDG.E.128 R40, desc[UR36][R32.64] ;  /* 0x0000002420285981 */ /* 0x000ea2000c1e1d00 */
[----:B0----5:R-:W-:Y:S01]  /*9370*/  FADD.FTZ R36, R48, R36 ;  /* 0x0000002430247221 */ /* 0x021fe20000010000 */
        /* <DEDUP_REMOVED lines=8> */
.L_x_1282:
[C---:B-----5:R-:W-:Y:S01]  /*9400*/  FFMA.FTZ R12, R45.reuse, R36, R12 ;  /* 0x000000242d0c7223 */ /* 0x060fe2000001000c */
[C---:B------:R-:W-:Y:S01]  /*9410*/  FFMA.FTZ R13, R45.reuse, R37, R13 ;  /* 0x000000252d0d7223 */ /* 0x040fe2000001000d */
[C---:B------:R-:W-:Y:S01]  /*9420*/  FFMA.FTZ R14, R45.reuse, R38, R14 ;  /* 0x000000262d0e7223 */ /* 0x040fe2000001000e */
[----:B------:R-:W-:-:S07]  /*9430*/  FFMA.FTZ R15, R45, R39, R15 ;  /* 0x000000272d0f7223 */ /* 0x000fce000001000f */
.L_x_1281:
[----:B------:R-:W-:Y:S05]  /*9440*/  BSYNC B2 ;  /* 0x0000000000027941 */ /* 0x000fea0003800000 */
.L_x_1280:
[----:B------:R-:W-:-:S07]  /*9450*/  VIADD R31, R31, 0x4 ;  /* 0x000000041f1f7836 */ /* 0x000fce0000000000 */
.L_x_1279:
[----:B------:R-:W-:Y:S05]  /*9460*/  BSYNC B1 ;  /* 0x0000000000017941 */ /* 0x000fea0003800000 */
.L_x_1278:
[----:B------:R-:W-:-:S13]  /*9470*/  LOP3.LUT P1, RZ, R0, 0xfffffffc, RZ, 0xc0, !PT ;  /* 0xfffffffc00ff7812 */ /* 0x000fda000782c0ff */
[----:B------:R-:W-:Y:S05]  /*9480*/  @!P1 BRA `(.L_x_1269) ;  /* 0x0000000800589947 */ /* 0x000fea0003800000 */
[----:B0-----:R-:W-:Y:S01]  /*9490*/  IMAD.SHL.U32 R28, R5, 0x4, RZ ;  /* 0x00000004051c7824 */ /* 0x001fe200078e00ff */
[----:B------:R-:W-:Y:S01]  /*94a0*/  MOV R0, 0x70 ;  /* 0x0000007000007802 */ /* 0x000fe20000000f00 */
[----:B------:R-:W-:Y:S02]  /*94b0*/  IMAD.MOV.U32 R38, RZ, RZ, RZ ;  /* 0x000000ffff267224 */ /* 0x000fe400078e00ff */
[C---:B------:R-:W-:Y:S02]  /*94c0*/  IMAD R29, R31.reuse, 0x4, -R28 ;  /* 0x000000041f1d7824 */ /* 0x040fe400078e0a1c */
[----:B------:R-:W-:-:S03]  /*94d0*/  IMAD R0, R31, R0, 0x1c0 ;  /* 0x000001c01f007424 */ /* 0x000fc600078e0200 */
[----:B------:R-:W-:-:S07]  /*94e0*/  IADD3 R53, R4, R29, RZ ;  /* 0x0000001d04357210 */ /* 0x000fce0007ffe0ff */
.L_x_1289:
[----:B0-----:R-:W0:Y:S01]  /*94f0*/  LDC R57, c[0x0][0x284] ;  /* 0x0000a100ff397b82 */ /* 0x001e220000000800 */
[----:B------:R-:W-:Y:S01]  /*9500*/  VIADD R28, R0, 0xfffffe40 ;  /* 0xfffffe40001c7836 */ /* 0x000fe20000000000 */
[----:B------:R-:W-:Y:S01]  /*9510*/  BSSY B1, `(.L_x_1283) ;  /* 0x0000046000017945 */ /* 0x000fe20003800000 */
[----:B------:R-:W-:-:S03]  /*9520*/  IMAD.IADD R52, R53, 0x1, R38 ;  /* 0x0000000135347824 */ /* 0x000fc600078e0226 */
[----:B------:R-:W-:Y:S02]  /*9530*/  IADD3 R29, P1, R19, R28, RZ ;  /* 0x0000001c131d7210 */ /* 0x000fe40007f3e0ff */
[----:B------:R-:W2:Y:S02]  /*9540*/  LDC.64 R54, c[0x0][0x250] ;  /* 0x00009400ff367b82 */ /* 0x000ea40000000a00 */
[----:B------:R-:W-:Y:S02]  /*9550*/  LEA.HI.X.SX32 R28, R28, R7, 0x1, P1 ;  /* 0x000000071c1c7211 */ /* 0x000fe400008f0eff */
[----:B0-----:R-:W-:Y:S02]  /*9560*/  ISETP.GE.AND P1, PT, R31, R57, PT ;  /* 0x000000391f00720c */ /* 0x001fe40003f26270 */
[----:B--2---:R-:W-:-:S04]  /*9570*/  LEA R36, P4, R29, R54, 0x2 ;  /* 0x000000361d247211 */ /* 0x004fc800078810ff */
[----:B------:R-:W-:-:S07]  /*9580*/  LEA.HI.X R37, R29, R55, R28, 0x2, P4 ;  /* 0x000000371d257211 */ /* 0x000fce00020f141c */
        /* <DEDUP_REMOVED lines=19> */
[----:B------:R-:W-:-:S05]  /*96c0*/  @!P1 IMAD.IADD R28, R28, 0x1, -R35 ;  /* 0x000000011c1c9824 */ /* 0x000fca00078e0a23 */
[----:B------:R-:W-:-:S13]  /*96d0*/  ISETP.GT.U32.AND P1, PT, R35, R28, PT ;  /* 0x0000001c2300720c */ /* 0x000fda0003f24070 */
[----:B------:R-:W-:Y:S01]  /*96e0*/  @!P1 IADD3 R28, R28, -R35, RZ ;  /* 0x800000231c1c9210 */ /* 0x000fe20007ffe0ff */
[----:B------:R-:W-:-:S04]  /*96f0*/  IMAD R35, R2, R57, RZ ;  /* 0x0000003902237224 */ /* 0x000fc800078e02ff */
[----:B------:R-:W-:-:S04]  /*9700*/  IMAD.MOV.U32 R34, RZ, RZ, R28 ;  /* 0x000000ffff227224 */ /* 0x000fc800078e001c */
        /* <DEDUP_REMOVED lines=34> */
.L_x_1285:
[C---:B--2--5:R-:W-:Y:S01]  /*9930*/  FFMA.FTZ R12, R39.reuse, R40, R12 ;  /* 0x00000028270c7223 */ /* 0x064fe2000001000c */
[C---:B------:R-:W-:Y:S01]  /*9940*/  FFMA.FTZ R13, R39.reuse, R41, R13 ;  /* 0x00000029270d7223 */ /* 0x040fe2000001000d */
[C---:B------:R-:W-:Y:S01]  /*9950*/  FFMA.FTZ R14, R39.reuse, R42, R14 ;  /* 0x0000002a270e7223 */ /* 0x040fe2000001000e */
[----:B------:R-:W-:-:S07]  /*9960*/  FFMA.FTZ R15, R39, R43, R15 ;  /* 0x0000002b270f7223 */ /* 0x000fce000001000f */
.L_x_1284:
[----:B------:R-:W-:Y:S05]  /*9970*/  BSYNC B1 ;  /* 0x0000000000017941 */ /* 0x000fea0003800000 */
.L_x_1283:
[----:B------:R-:W-:Y:S01]  /*9980*/  IADD3 R34, R31, 0x4, RZ ;  /* 0x000000041f227810 */ /* 0x000fe20007ffe0ff */
[----:B------:R-:W-:Y:S03]  /*9990*/  BSSY B1, `(.L_x_1286) ;  /* 0x0000040000017945 */ /* 0x000fe60003800000 */
[----:B------:R-:W-:-:S13]  /*99a0*/  ISETP.GE.AND P1, PT, R34, R57, PT ;  /* 0x000000392200720c */ /* 0x000fda0003f26270 */
[----:B------:R-:W-:Y:S05]  /*99b0*/  @!P1 BRA `(.L_x_1287) ;  /* 0x0000000000f49947 */ /* 0x000fea0003800000 */
[----:B------:R-:W-:Y:S01]  /*99c0*/  IABS R35, R57 ;  /* 0x0000003900237213 */ /* 0x000fe20000000000 */
[----:B------:R-:W-:Y:S01]  /*99d0*/  ULDC.64 UR4, c[0x0][0x258] ;  /* 0x0000960000047ab9 */ /* 0x000fe20000000a00 */
[----:B0-----:R-:W-:Y:S02]  /*99e0*/  IABS R42, R34 ;  /* 0x00000022002a7213 */ /* 0x001fe40000000000 */
        /* <DEDUP_REMOVED lines=9> */
[----:B------:R-:W-:-:S04]  /*9a80*/  IMAD.HI.U32 R28, R29, R41, R28 ;  /* 0x000000291d1c7227 */ /* 0x000fc800078e001c */
        /* <DEDUP_REMOVED lines=27> */
[----:B------:R0:W2:Y:S04]  /*9c40*/  LDS R39, [R52+0x10] ;  /* 0x0000100034277984 */ /* 0x0000a80000000800 */
        /* <DEDUP_REMOVED lines=16> */
.L_x_1288:
[C---:B--2--5:R-:W-:Y:S01]  /*9d50*/  FFMA.FTZ R12, R39.reuse, R40, R12 ;  /* 0x00000028270c7223 */ /* 0x064fe2000001000c */
[C---:B------:R-:W-:Y:S01]  /*9d60*/  FFMA.FTZ R13, R39.reuse, R41, R13 ;  /* 0x00000029270d7223 */ /* 0x040fe2000001000d */
[C---:B------:R-:W-:Y:S01]  /*9d70*/  FFMA.FTZ R14, R39.reuse, R42, R14 ;  /* 0x0000002a270e7223 */ /* 0x040fe2000001000e */
[----:B------:R-:W-:-:S07]  /*9d80*/  FFMA.FTZ R15, R39, R43, R15 ;  /* 0x0000002b270f7223 */ /* 0x000fce000001000f */
.L_x_1287:
[----:B------:R-:W-:Y:S05]  /*9d90*/  BSYNC B1 ;  /* 0x0000000000017941 */ /* 0x000fea0003800000 */
.L_x_1286:
[----:B------:R-:W-:Y:S01]  /*9da0*/  VIADD R31, R31, 0x8 ;  /* 0x000000081f1f7836 */ /* 0x000fe20000000000 */
[----:B------:R-:W-:Y:S01]  /*9db0*/  IADD3 R0, R0, 0x380, RZ ;  /* 0x0000038000007810 */ /* 0x000fe20007ffe0ff */
[----:B------:R-:W-:-:S03]  /*9dc0*/  VIADD R38, R38, 0x20 ;  /* 0x0000002026267836 */ /* 0x000fc60000000000 */
[----:B------:R-:W-:-:S13]  /*9dd0*/  ISETP.GE.AND P1, PT, R31, R24, PT ;  /* 0x000000181f00720c */ /* 0x000fda0003f26270 */
[----:B------:R-:W-:Y:S05]  /*9de0*/  @!P1 BRA `(.L_x_1289) ;  /* 0xfffffff400c09947 */ /* 0x000fea000383ffff */
.L_x_1269:
[----:B------:R-:W-:Y:S05]  /*9df0*/  BSYNC B0 ;  /* 0x0000000000007941 */ /* 0x000fea0003800000 */
.L_x_1268:
[----:B------:R-:W-:Y:S01]  /*9e00*/  ISETP.GT.OR P0, PT, R6, 0x1b, P0 ;  /* 0x0000001b0600780c */ /* 0x000fe20000704670 */
[----:B------:R-:W-:-:S12]  /*9e10*/  BSSY B0, `(.L_x_1290) ;  /* 0x000002e000007945 */ /* 0x000fd80003800000 */
[----:B------:R-:W-:Y:S05]  /*9e20*/  @P0 BRA `(.L_x_1291) ;  /* 0x0000000000b00947 */ /* 0x000fea0003800000 */
[----:B0-----:R-:W0:Y:S01]  /*9e30*/  LDC.64 R36, c[0x0][0x250] ;  /* 0x00009400ff247b82 */ /* 0x001e220000000a00 */
[----:B------:R-:W-:-:S04]  /*9e40*/  IMAD.MOV.U32 R21, RZ, RZ, 0x70 ;  /* 0x00000070ff157424 */ /* 0x000fc800078e00ff */
[----:B------:R-:W-:-:S05]  /*9e50*/  IMAD R18, R18, R21, -0x70 ;  /* 0xffffff9012127424 */ /* 0x000fca00078e0215 */
[----:B------:R-:W-:-:S04]  /*9e60*/  IADD3 R0, P0, R19, R18, RZ ;  /* 0x0000001213007210 */ /* 0x000fc80007f1e0ff */
[----:B------:R-:W-:Y:S02]  /*9e70*/  LEA.HI.X.SX32 R18, R18, R7, 0x1, P0 ;  /* 0x0000000712127211 */ /* 0x000fe400000f0eff */
[----:B0-----:R-:W-:-:S04]  /*9e80*/  LEA R28, P0, R0, R36, 0x2 ;  /* 0x00000024001c7211 */ /* 0x001fc800078010ff */
[----:B------:R-:W-:-:S05]  /*9e90*/  LEA.HI.X R29, R0, R37, R18, 0x2, P0 ;  /* 0x00000025001d7211 */ /* 0x000fca00000f1412 */
[----:B------:R0:W5:Y:S01]  /*9ea0*/  LDG.E.128 R32, desc[UR36][R28.64] ;  /* 0x000000241c207981 */ /* 0x000162000c1e1d00 */
[----:B------:R-:W-:Y:S04]  /*9eb0*/  BSSY B1, `(.L_x_1292) ;  /* 0x0000017000017945 */ /* 0x000fe80003800000 */
[----:B------:R-:W-:Y:S05]  /*9ec0*/  @P2 BRA `(.L_x_1293) ;  /* 0x0000000000542947 */ /* 0x000fea0003800000 */
[----:B------:R-:W-:-:S13]  /*9ed0*/  LOP3.LUT P1, RZ, R27, 0x8, RZ, 0xc0, !PT ;  /* 0x000000081bff7812 */ /* 0x000fda000782c0ff */
[----:B------:R-:W2:Y:S08]  /*9ee0*/  @P1 LDC R0, c[0x0][0x288] ;  /* 0x0000a200ff001b82 */ /* 0x000eb00000000800 */
[----:B0-----:R-:W0:Y:S01]  /*9ef0*/  @P1 LDC.64 R28, c[0x0][0x2e8] ;  /* 0x0000ba00ff1c1b82 */ /* 0x001e220000000a00 */
[----:B--2---:R-:W-:-:S04]  /*9f00*/  @P1 IMAD R0, R17, R0, R22 ;  /* 0x0000000011001224 */ /* 0x004fc800078e0216 */
[----:B------:R-:W-:-:S04]  /*9f10*/  @P1 IMAD R17, R0, 0x70, R3 ;  /* 0x0000007000111824 */ /* 0x000fc800078e0203 */
[----:B0-----:R-:W-:-:S06]  /*9f20*/  @P1 IMAD.WIDE R28, R17, 0x4, R28 ;  /* 0x00000004111c1825 */ /* 0x001fcc00078e021c */
[----:B------:R-:W2:Y:S01]  /*9f30*/  @P1 LDG.E.128 R28, desc[UR36][R28.64] ;  /* 0x000000241c1c1981 */ /* 0x000ea2000c1e1d00 */
[----:B------:R-:W-:Y:S02]  /*9f40*/  IMAD R26, R26, 0x70, RZ ;  /* 0x000000701a1a7824 */ /* 0x000fe400078e02ff */
[----:B-----5:R-:W-:Y:S01]  /*9f50*/  FADD.FTZ R32, R32, R8 ;  /* 0x0000000820207221 */ /* 0x020fe20000010000 */
[----:B------:R-:W-:Y:S01]  /*9f60*/  FADD.FTZ R33, R33, R9 ;  /* 0x0000000921217221 */ /* 0x000fe20000010000 */
[----:B------:R-:W-:Y:S01]  /*9f70*/  FADD.FTZ R34, R34, R10 ;  /* 0x0000000a22227221 */ /* 0x000fe20000010000 */
[----:B------:R-:W-:Y:S01]  /*9f80*/  FADD.FTZ R35, R35, R11 ;  /* 0x0000000b23237221 */ /* 0x000fe20000010000 */
[----:B------:R-:W-:-:S04]  /*9f90*/  IADD3 R19, P0, R19, R26, RZ ;  /* 0x0000001a13137210 */ /* 0x000fc80007f1e0ff */
        /* <DEDUP_REMOVED lines=8> */
.L_x_1293:
[----:B------:R-:W-:Y:S05]  /*a020*/  BSYNC B1 ;  /* 0x0000000000017941 */ /* 0x000fea0003800000 */
.L_x_1292:
[----:B------:R-:W4:Y:S01]  /*a030*/  S2UR UR5, SR_CgaCtaId ;  /* 0x00000000000579c3 */ /* 0x000f220000008800 */
[----:B------:R-:W-:Y:S01]  /*a040*/  UMOV UR4, 0x400 ;  /* 0x0000040000047882 */ /* 0x000fe20000000000 */
[----:B------:R-:W-:Y:S01]  /*a050*/  IMAD.IADD R5, R24, 0x1, -R5 ;  /* 0x0000000118057824 */ /* 0x000fe200078e0a05 */
[----:B------:R-:W-:-:S04]  /*a060*/  UIADD3 UR4, UR4, 0x420, URZ ;  /* 0x0000042004047890 */ /* 0x000fc8000fffe03f */
[----:B----4-:R-:W-:-:S06]  /*a070*/  ULEA UR4, UR5, UR4, 0x18 ;  /* 0x0000000405047291 */ /* 0x010fcc000f8ec03f */
[----:B------:R-:W-:-:S05]  /*a080*/  MOV R4, UR4 ;  /* 0x0000000400047c02 */ /* 0x000fca0008000f00 */
[----:B------:R-:W-:-:S06]  /*a090*/  IMAD R5, R5, 0x4, R4 ;  /* 0x0000000405057824 */ /* 0x000fcc00078e0204 */
[----:B------:R-:W4:Y:S02]  /*a0a0*/  LDS R5, [R5] ;  /* 0x0000000005057984 */ /* 0x000f240000000800 */
[C---:B----45:R-:W-:Y:S01]  /*a0b0*/  FFMA.FTZ R12, R5.reuse, R32, R12 ;  /* 0x00000020050c7223 */ /* 0x070fe2000001000c */
[C---:B------:R-:W-:Y:S01]  /*a0c0*/  FFMA.FTZ R13, R5.reuse, R33, R13 ;  /* 0x00000021050d7223 */ /* 0x040fe2000001000d */
[C---:B------:R-:W-:Y:S01]  /*a0d0*/  FFMA.FTZ R14, R5.reuse, R34, R14 ;  /* 0x00000022050e7223 */ /* 0x040fe2000001000e */
[----:B------:R-:W-:-:S07]  /*a0e0*/  FFMA.FTZ R15, R5, R35, R15 ;  /* 0x00000023050f7223 */ /* 0x000fce000001000f */
.L_x_1291:
[----:B------:R-:W-:Y:S05]  /*a0f0*/  BSYNC B0 ;  /* 0x0000000000007941 */ /* 0x000fea0003800000 */
.L_x_1290:
[----:B------:R-:W-:Y:S01]  /*a100*/  VIADD R0, R23, 0x1f ;  /* 0x0000001f17007836 */ /* 0x000fe20000000000 */
[----:B------:R-:W-:Y:S04]  /*a110*/  BAR.SYNC.DEFER_BLOCKING 0x0 ;  /* 0x0000000000007b1d */ /* 0x000fe80000010000 */
[----:B------:R-:W-:Y:S02]  /*a120*/  ISETP.GT.U32.OR P0, PT, R0, 0x3e, P3 ;  /* 0x0000003e0000780c */ /* 0x000fe40001f04470 */
[----:B------:R-:W-:Y:S11]  /*a130*/  @P3 BRA `(.L_x_1294) ;  /* 0x0000000000643947 */ /* 0x000ff60003800000 */
[----:B------:R-:W-:Y:S01]  /*a140*/  LOP3.LUT R0, R23, 0xffffffc0, RZ, 0xc0, !PT ;  /* 0xffffffc017007812 */ /* 0x000fe200078ec0ff */
[----:B------:R-:W-:Y:S01]  /*a150*/  IMAD R5, R20, 0x70, R3 ;  /* 0x0000007014057824 */ /* 0x000fe200078e0203 */
[----:B------:R-:W-:Y:S05]  /*a160*/  WARPSYNC.ALL ;  /* 0x0000000000007948 */ /* 0x000fea0003800000 */
[----:B------:R-:W-:Y:S02]  /*a170*/  ISETP.NE.AND P1, PT, R0, 0x40, PT ;  /* 0x000000400000780c */ /* 0x000fe40003f25270 */
[----:B------:R-:W-:Y:S02]  /*a180*/  LEA R5, R5, R4, 0x2 ;  /* 0x0000000405057211 */ /* 0x000fe400078e10ff */
[----:B------:R-:W-:-:S02]  /*a190*/  ISETP.GT.AND P2, PT, R23, 0x3f, PT ;  /* 0x0000003f1700780c */ /* 0x000fc40003f44270 */
[C---:B------:R-:W-:Y:S02]  /*a1a0*/  LOP3.LUT R0, R23.reuse, 0xffffffe0, RZ, 0xc0, !PT ;  /* 0xffffffe017007812 */ /* 0x040fe400078ec0ff */
[----:B------:R-:W-:-:S05]  /*a1b0*/  ISETP.GT.AND P3, PT, R23, 0x1f, PT ;  /* 0x0000001f1700780c */ /* 0x000fca0003f64270 */
[----:B------:R-:W-:Y:S01]  /*a1c0*/  @!P1 STS.128 [R5+-0x380], R12 ;  /* 0xfffc800c05009388 */ /* 0x000fe20000000c00 */
[----:B------:R-:W-:Y:S01]  /*a1d0*/  BAR.SYNC.DEFER_BLOCKING 0x0 ;  /* 0x0000000000007b1d */ /* 0x000fe20000010000 */
[----:B------:R-:W-:-:S05]  /*a1e0*/  ISETP.NE.AND P1, PT, R0, 0x20, PT ;  /* 0x000000200000780c */ /* 0x000fca0003f25270 */
[----:B-1----:R-:W1:Y:S02]  /*a1f0*/  @!P2 LDS.128 R8, [R5] ;  /* 0x000000000508a984 */ /* 0x002e640000000c00 */
[----:B-1----:R-:W-:Y:S01]  /*a200*/  @!P2 FADD.FTZ R12, R12, R8 ;  /* 0x000000080c0ca221 */ /* 0x002fe20000010000 */
[----:B------:R-:W-:Y:S01]  /*a210*/  @!P2 FADD.FTZ R13, R13, R9 ;  /* 0x000000090d0da221 */ /* 0x000fe20000010000 */
[----:B------:R-:W-:Y:S01]  /*a220*/  @!P2 FADD.FTZ R14, R14, R10 ;  /* 0x0000000a0e0ea221 */ /* 0x000fe20000010000 */
[----:B------:R-:W-:Y:S01]  /*a230*/  @!P2 FADD.FTZ R15, R15, R11 ;  /* 0x0000000b0f0fa221 */ /* 0x000fe20000010000 */
[----:B------:R-:W-:Y:S06]  /*a240*/  BAR.SYNC.DEFER_BLOCKING 0x0 ;  /* 0x0000000000007b1d */ /* 0x000fec0000010000 */
[----:B------:R-:W-:Y:S02]  /*a250*/  @!P1 STS.128 [R5+-0x1c0], R12 ;  /* 0xfffe400c05009388 */ /* 0x000fe40000000c00 */
[----:B------:R-:W-:Y:S06]  /*a260*/  BAR.SYNC.DEFER_BLOCKING 0x0 ;  /* 0x0000000000007b1d */ /* 0x000fec0000010000 */
[----:B------:R-:W1:Y:S02]  /*a270*/  @!P3 LDS.128 R8, [R5] ;  /* 0x000000000508b984 */ /* 0x000e640000000c00 */
[----:B-1----:R-:W-:Y:S01]  /*a280*/  @!P3 FADD.FTZ R12, R12, R8 ;  /* 0x000000080c0cb221 */ /* 0x002fe20000010000 */
[----:B------:R-:W-:Y:S01]  /*a290*/  @!P3 FADD.FTZ R13, R13, R9 ;  /* 0x000000090d0db221 */ /* 0x000fe20000010000 */
[----:B------:R-:W-:Y:S01]  /*a2a0*/  @!P3 FADD.FTZ R14, R14, R10 ;  /* 0x0000000a0e0eb221 */ /* 0x000fe20000010000 */
[----:B------:R-:W-:Y:S01]  /*a2b0*/  @!P3 FADD.FTZ R15, R15, R11 ;  /* 0x0000000b0f0fb221 */ /* 0x000fe20000010000 */
[----:B------:R-:W-:Y:S06]  /*a2c0*/  BAR.SYNC.DEFER_BLOCKING 0x0 ;  /* 0x0000000000007b1d */ /* 0x000fec0000010000 */
.L_x_1294:
[----:B------:R-:W-:Y:S05]  /*a2d0*/  @P0 EXIT ;  /* 0x000000000000094d */ /* 0x000fea0003800000 */
[----:B------:R-:W4:Y:S02]  /*a2e0*/  LDC R0, c[0x0][0x308] ;  /* 0x0000c200ff007b82 */ /* 0x000f240000000800 */
[----:B----4-:R-:W-:-:S13]  /*a2f0*/  ISETP.NE.AND P0, PT, R0, 0x2, PT ;  /* 0x000000020000780c */ /* 0x010fda0003f05270 */
[----:B------:R-:W4:Y:S01]  /*a300*/  @P0 LDC.64 R4, c[0x0][0x210] ;  /* 0x00008400ff040b82 */ /* 0x000f220000000a00 */
[----:B--2---:R-:W-:-:S04]  /*a310*/  @P0 IMAD R7, R16, 0x70, R3 ;  /* 0x0000007010070824 */ /* 0x004fc800078e0203 */
[----:B----4-:R-:W-:-:S05]  /*a320*/  @P0 IMAD.WIDE R4, R7, 0x4, R4 ;  /* 0x0000000407040825 */ /* 0x010fca00078e0204 */
[----:B------:R2:W-:Y:S01]  /*a330*/  @P0 STG.E.128 desc[UR36][R4.64], R12 ;  /* 0x0000000c04000986 */ /* 0x0005e2000c101d24 */
[----:B------:R-:W-:Y:S05]  /*a340*/  @P0 EXIT ;  /* 0x000000000000094d */ /* 0x000fea0003800000 */
[----:B--2---:R-:W2:Y:S01]  /*a350*/  LDC.64 R4, c[0x0][0x300] ;  /* 0x0000c000ff047b82 */ /* 0x004ea20000000a00 */
[----:B------:R-:W-:Y:S01]  /*a360*/  IMAD R3, R16, 0x70, R3 ;  /* 0x0000007010037824 */ /* 0x000fe200078e0203 */
[----:B------:R-:W-:Y:S01]  /*a370*/  ULDC.64 UR4, c[0x0][0x210] ;  /* 0x0000840000047ab9 */ /* 0x000fe20000000a00 */
[----:B--2---:R-:W2:Y:S02]  /*a380*/  LDG.E R4, desc[UR36][R4.64] ;  /* 0x0000002404047981 */ /* 0x004ea4000c1e1900 */
[C---:B--2---:R-:W-:Y:S01]  /*a390*/  FMUL.FTZ R12, R4.reuse, R12 ;  /* 0x0000000c040c7220 */ /* 0x044fe20000410000 */
[C---:B------:R-:W-:Y:S01]  /*a3a0*/  FMUL.FTZ R13, R4.reuse, R13 ;  /* 0x0000000d040d7220 */ /* 0x040fe20000410000 */
[C---:B------:R-:W-:Y:S01]  /*a3b0*/  FMUL.FTZ R14, R4.reuse, R14 ;  /* 0x0000000e040e7220 */ /* 0x040fe20000410000 */
[----:B------:R-:W-:-:S03]  /*a3c0*/  FMUL.FTZ R15, R4, R15 ;  /* 0x0000000f040f7220 */ /* 0x000fc60000410000 */
[----:B------:R-:W2:Y:S08]  /*a3d0*/  F2I.S8.NTZ R12, R12 ;  /* 0x0000000c000c7305 */ /* 0x000eb00000202100 */
[----:B------:R-:W4:Y:S01]  /*a3e0*/  F2I.S8.NTZ R13, R13 ;  /* 0x0000000d000d7305 */ /* 0x000f220000202100 */
[----:B--2---:R-:W-:-:S07]  /*a3f0*/  PRMT R0, R12, 0x8880, RZ ;  /* 0x000088800c007816 */ /* 0x004fce00000000ff */
[----:B------:R-:W2:Y:S01]  /*a400*/  F2I.S8.NTZ R14, R14 ;  /* 0x0000000e000e7305 */ /* 0x000ea20000202100 */
[----:B------:R-:W-:Y:S02]  /*a410*/  PRMT R0, R0, 0x7710, RZ ;  /* 0x0000771000007816 */ /* 0x000fe400000000ff */
[----:B----4-:R-:W-:-:S05]  /*a420*/  PRMT R2, R13, 0x8880, RZ ;  /* 0x000088800d027816 */ /* 0x010fca00000000ff */
[----:B------:R-:W4:Y:S01]  /*a430*/  F2I.S8.NTZ R15, R15 ;  /* 0x0000000f000f7305 */ /* 0x000f220000202100 */
[----:B------:R-:W-:Y:S02]  /*a440*/  LOP3.LUT R5, R0, 0xff, RZ, 0xc0, !PT ;  /* 0x000000ff00057812 */ /* 0x000fe400078ec0ff */
[----:B------:R-:W-:Y:S02]  /*a450*/  PRMT R2, R2, 0x7710, RZ ;  /* 0x0000771002027816 */ /* 0x000fe400000000ff */
[----:B--2---:R-:W-:Y:S02]  /*a460*/  PRMT R0, R14, 0x8880, RZ ;  /* 0x000088800e007816 */ /* 0x004fe400000000ff */
[----:B------:R-:W-:Y:S02]  /*a470*/  PRMT R5, R2, 0x7604, R5 ;  /* 0x0000760402057816 */ /* 0x000fe40000000005 */
[----:B------:R-:W-:Y:S02]  /*a480*/  PRMT R0, R0, 0x7710, RZ ;  /* 0x0000771000007816 */ /* 0x000fe400000000ff */
[----:B------:R-:W-:-:S02]  /*a490*/  IADD3 R2, P0, R3, UR4, RZ ;  /* 0x0000000403027c10 */ /* 0x000fc4000ff1e0ff */
[----:B----4-:R-:W-:Y:S02]  /*a4a0*/  PRMT R4, R15, 0x8880, RZ ;  /* 0x000088800f047816 */ /* 0x010fe400000000ff */
[----:B------:R-:W-:Y:S02]  /*a4b0*/  PRMT R5, R0, 0x7054, R5 ;  /* 0x0000705400057816 */ /* 0x000fe40000000005 */
[----:B------:R-:W-:Y:S02]  /*a4c0*/  PRMT R4, R4, 0x7710, RZ ;  /* 0x0000771004047816 */ /* 0x000fe400000000ff */
[----:B------:R-:W-:Y:S02]  /*a4d0*/  LEA.HI.X.SX32 R3, R3, UR5, 0x1, P0 ;  /* 0x0000000503037c11 */ /* 0x000fe400080f0eff */
[----:B------:R-:W-:-:S05]  /*a4e0*/  PRMT R5, R4, 0x654, R5 ;  /* 0x0000065404057816 */ /* 0x000fca0000000005 */
[----:B------:R-:W-:Y:S01]  /*a4f0*/  STG.E desc[UR36][R2.64], R5 ;  /* 0x0000000502007986 */ /* 0x000fe2000c101924 */
[----:B------:R-:W-:Y:S05]  /*a500*/  EXIT ;  /* 0x000000000000794d */ /* 0x000fea0003800000 */
.L_x_1162:
[----:B------:R-:W-:Y:S01]  /*a510*/  IMAD.MOV.U32 R12, RZ, RZ, 0x10 ;  /* 0x00000010ff0c7424 */ /* 0x000fe200078e00ff */
[----:B-1----:R-:W-:Y:S01]  /*a520*/  MOV R15, 0xffffffff ;  /* 0xffffffff000f7802 */ /* 0x002fe20000000f00 */
[----:B------:R-:W-:-:S07]  /*a530*/  IMAD.MOV.U32 R11, RZ, RZ, 0x1f ;  /* 0x0000001fff0b7424 */ /* 0x000fce00078e00ff */
[----:B---3--:R-:W-:Y:S05]  /*a540*/  WARPSYNC.COLLECTIVE R15, `(.L_x_1295) ;  /* 0x000000000f087348 */ /* 0x008fea0003c00000 */
[----:B------:R0:W1:Y:S02]  /*a550*/  SHFL.BFLY P6, R14, R13, R12, R11 ;  /* 0x0c00000c0d0e7389 */ /* 0x00006400000c000b */
[----:B01-3--:R-:W-:Y:S01]  /*a560*/  ENDCOLLECTIVE ;  /* 0x000000000000791b */ /* 0x00bfe20003800000 */
.L_x_1295:
[----:B------:R-:W-:Y:S02]  /*a570*/  IMAD.MOV.U32 R12, RZ, RZ, 0x8 ;  /* 0x00000008ff0c7424 */ /* 0x000fe400078e00ff */
[----:B------:R-:W-:-:S04]  /*a580*/  FADD.FTZ R0, R13, R14 ;  /* 0x0000000e0d007221 */ /* 0x000fc80000010000 */
[----:B------:R-:W-:-:S07]  /*a590*/  IMAD.MOV.U32 R13, RZ, RZ, R0 ;  /* 0x000000ffff0d7224 */ /* 0x000fce00078e0000 */
[----:B------:R-:W-:Y:S05]  /*a5a0*/  WARPSYNC.COLLECTIVE R15, `(.L_x_1296) ;  /* 0x000000000f087348 */ /* 0x000fea0003c00000 */
[----:B------:R0:W1:Y:S02]  /*a5b0*/  SHFL.BFLY P6, R14, R13, R12, R11 ;  /* 0x0c00000c0d0e7389 */ /* 0x00006400000c000b */
[----:B01----:R-:W-:Y:S01]  /*a5c0*/  ENDCOLLECTIVE ;  /* 0x000000000000791b */ /* 0x003fe20003800000 */
.L_x_1296:
[----:B------:R-:W-:Y:S02]  /*a5d0*/  IMAD.MOV.U32 R12, RZ, RZ, 0x4 ;  /* 0x00000004ff0c7424 */ /* 0x000fe400078e00ff */
[----:B------:R-:W-:-:S05]  /*a5e0*/  FADD.FTZ R4, R0, R14 ;  /* 0x0000000e00047221 */ /* 0x000fca0000010000 */
[----:B------:R-:W-:-:S07]  /*a5f0*/  MOV R13, R4 ;  /* 0x00000004000d7202 */ /* 0x000fce0000000f00 */
[----:B------:R-:W-:Y:S05]  /*a600*/  WARPSYNC.COLLECTIVE R15, `(.L_x_1297) ;  /* 0x000000000f087348 */ /* 0x000fea0003c00000 */
[----:B------:R0:W1:Y:S02]  /*a610*/  SHFL.BFLY P6, R14, R13, R12, R11 ;  /* 0x0c00000c0d0e7389 */ /* 0x00006400000c000b */
[----:B01----:R-:W-:Y:S01]  /*a620*/  ENDCOLLECTIVE ;  /* 0x000000000000791b */ /* 0x003fe20003800000 */
.L_x_1297:
[----:B------:R-:W-:Y:S01]  /*a630*/  HFMA2.MMA R12, -RZ, RZ, 0, 1.1920928955078125e-07 ;  /* 0x00000002ff0c7435 */ /* 0x000fe200000001ff */
[----:B------:R-:W-:-:S04]  /*a640*/  FADD.FTZ R6, R4, R14 ;  /* 0x0000000e04067221 */ /* 0x000fc80000010000 */
[----:B------:R-:W-:-:S07]  /*a650*/  IMAD.MOV.U32 R13, RZ, RZ, R6 ;  /* 0x000000ffff0d7224 */ /* 0x000fce00078e0006 */
[----:B------:R-:W-:Y:S05]  /*a660*/  WARPSYNC.COLLECTIVE R15, `(.L_x_1298) ;  /* 0x000000000f087348 */ /* 0x000fea0003c00000 */
[----:B------:R0:W1:Y:S02]  /*a670*/  SHFL.BFLY P6, R14, R13, R12, R11 ;  /* 0x0c00000c0d0e7389 */ /* 0x00006400000c000b */
[----:B01----:R-:W-:Y:S01]  /*a680*/  ENDCOLLECTIVE ;  /* 0x000000000000791b */ /* 0x003fe20003800000 */
.L_x_1298:
[----:B------:R-:W-:Y:S02]  /*a690*/  IMAD.MOV.U32 R12, RZ, RZ, 0x1 ;  /* 0x00000001ff0c7424 */ /* 0x000fe400078e00ff */
[----:B------:R-:W-:-:S04]  /*a6a0*/  FADD.FTZ R7, R6, R14 ;  /* 0x0000000e06077221 */ /* 0x000fc80000010000 */
[----:B------:R-:W-:-:S07]  /*a6b0*/  IMAD.MOV.U32 R13, RZ, RZ, R7 ;  /* 0x000000ffff0d7224 */ /* 0x000fce00078e0007 */
[----:B------:R-:W-:Y:S05]  /*a6c0*/  WARPSYNC.COLLECTIVE R15, `(.L_x_1299) ;  /* 0x000000000f087348 */ /* 0x000fea0003c00000 */
[----:B------:R0:W1:Y:S02]  /*a6d0*/  SHFL.BFLY P6, R14, R13, R12, R11 ;  /* 0x0c00000c0d0e7389 */ /* 0x00006400000c000b */
[----:B01----:R-:W-:Y:S01]  /*a6e0*/  ENDCOLLECTIVE ;  /* 0x000000000000791b */ /* 0x003fe20003800000 */
.L_x_1299:
[----:B------:R-:W-:Y:S05]  /*a6f0*/  BRA `(.L_x_1300) ;  /* 0xffffff7400ec7947 */ /* 0x000fea000383ffff */
.L_x_1232:
[----:B------:R-:W-:Y:S01]  /*a700*/  BSSY B1, `(.L_x_1301) ;  /* 0x0000007000017945 */ /* 0x000fe20003800000 */
[----:B------:R-:W-:Y:S01]  /*a710*/  MOV R12, 0x1 ;  /* 0x00000001000c7802 */ /* 0x000fe20000000f00 */
[----:B------:R-:W-:Y:S02]  /*a720*/  IMAD.MOV.U32 R11, RZ, RZ, 0x1f ;  /* 0x0000001fff0b7424 */ /* 0x000fe400078e00ff */
[----:B-1----:R-:W-:-:S07]  /*a730*/  IMAD.MOV.U32 R15, RZ, RZ, -0x1 ;  /* 0xffffffffff0f7424 */ /* 0x002fce00078e00ff */
[----:B---34-:R-:W-:Y:S05]  /*a740*/  WARPSYNC.COLLECTIVE R15, `(.L_x_1302) ;  /* 0x000000000f087348 */ /* 0x018fea0003c00000 */
[----:B------:R0:W1:Y:S02]  /*a750*/  SHFL.BFLY P6, R14, R13, R12, R11 ;  /* 0x0c00000c0d0e7389 */ /* 0x00006400000c000b */
[----:B01-34-:R-:W-:Y:S01]  /*a760*/  ENDCOLLECTIVE ;  /* 0x000000000000791b */ /* 0x01bfe20003800000 */
.L_x_1302:
[----:B------:R-:W-:Y:S05]  /*a770*/  BSYNC B1 ;  /* 0x0000000000017941 */ /* 0x000fea0003800000 */
.L_x_1301:
[----:B------:R-:W-:Y:S05]  /*a780*/  BRA `(.L_x_1303) ;  /* 0xffffffc8002c7947 */ /* 0x000fea000383ffff */
.L_x_1236:
[----:B------:R-:W-:Y:S01]  /*a790*/  BSSY B0, `(.L_x_1304) ;  /* 0x0000008000007945 */ /* 0x000fe20003800000 */
[----:B0-2---:R-:W-:Y:S01]  /*a7a0*/  MOV R13, R0 ;  /* 0x00000000000d7202 */ /* 0x005fe20000000f00 */
[----:B------:R-:W-:Y:S01]  /*a7b0*/  IMAD.MOV.U32 R12, RZ, RZ, 0x10 ;  /* 0x00000010ff0c7424 */ /* 0x000fe200078e00ff */
[----:B------:R-:W-:Y:S01]  /*a7c0*/  MOV R15, 0xffffffff ;  /* 0xffffffff000f7802 */ /* 0x000fe20000000f00 */
[----:B-1----:R-:W-:-:S07]  /*a7d0*/  IMAD.MOV.U32 R11, RZ, RZ, 0x1f ;  /* 0x0000001fff0b7424 */ /* 0x002fce00078e00ff */
[----:B---34-:R-:W-:Y:S05]  /*a7e0*/  WARPSYNC.COLLECTIVE R15, `(.L_x_1305) ;  /* 0x000000000f087348 */ /* 0x018fea0003c00000 */
[----:B------:R0:W1:Y:S02]  /*a7f0*/  SHFL.BFLY P6, R14, R13, R12, R11 ;  /* 0x0c00000c0d0e7389 */ /* 0x00006400000c000b */
[----:B01-34-:R-:W-:Y:S01]  /*a800*/  ENDCOLLECTIVE ;  /* 0x000000000000791b */ /* 0x01bfe20003800000 */
.L_x_1305:
[----:B------:R-:W-:Y:S05]  /*a810*/  BSYNC B0 ;  /* 0x0000000000007941 */ /* 0x000fea0003800000 */
.L_x_1304:
[----:B------:R-:W-:Y:S01]  /*a820*/  FMNMX.FTZ R13, R14, R0, !PT ;  /* 0x000000000e0d7209 */ /* 0x000fe20007810000 */
[----:B------:R-:W-:Y:S01]  /*a830*/  IMAD.MOV.U32 R12, RZ, RZ, 0x8 ;  /* 0x00000008ff0c7424 */ /* 0x000fe200078e00ff */
[----:B------:R-:W-:Y:S01]  /*a840*/  MOV R15, 0xffffffff ;  /* 0xffffffff000f7802 */ /* 0x000fe20000000f00 */
[----:B------:R-:W-:-:S07]  /*a850*/  IMAD.MOV.U32 R11, RZ, RZ, 0x1f ;  /* 0x0000001fff0b7424 */ /* 0x000fce00078e00ff */
[----:B------:R-:W-:Y:S05]  /*a860*/  WARPSYNC.COLLECTIVE R15, `(.L_x_1306) ;  /* 0x000000000f087348 */ /* 0x000fea0003c00000 */
[----:B------:R0:W1:Y:S02]  /*a870*/  SHFL.BFLY P6, R14, R13, R12, R11 ;  /* 0x0c00000c0d0e7389 */ /* 0x00006400000c000b */
[----:B01----:R-:W-:Y:S01]  /*a880*/  ENDCOLLECTIVE ;  /* 0x000000000000791b */ /* 0x003fe20003800000 */
.L_x_1306:
[----:B------:R-:W-:Y:S01]  /*a890*/  IMAD.MOV.U32 R12, RZ, RZ, 0x4 ;  /* 0x00000004ff0c7424 */ /* 0x000fe200078e00ff */
[----:B------:R-:W-:-:S05]  /*a8a0*/  FMNMX.FTZ R6, R13, R14, !PT ;  /* 0x0000000e0d067209 */ /* 0x000fca0007810000 */
[----:B------:R-:W-:-:S07]  /*a8b0*/  IMAD.MOV.U32 R13, RZ, RZ, R6 ;  /* 0x000000ffff0d7224 */ /* 0x000fce00078e0006 */
[----:B------:R-:W-:Y:S05]  /*a8c0*/  WARPSYNC.COLLECTIVE R15, `(.L_x_1307) ;  /* 0x000000000f087348 */ /* 0x000fea0003c00000 */
[----:B------:R0:W1:Y:S02]  /*a8d0*/  SHFL.BFLY P6, R14, R13, R12, R11 ;  /* 0x0c00000c0d0e7389 */ /* 0x00006400000c000b */
[----:B01----:R-:W-:Y:S01]  /*a8e0*/  ENDCOLLECTIVE ;  /* 0x000000000000791b */ /* 0x003fe20003800000 */
.L_x_1307:
[----:B------:R-:W-:Y:S01]  /*a8f0*/  IMAD.MOV.U32 R12, RZ, RZ, 0x2 ;  /* 0x00000002ff0c7424 */ /* 0x000fe200078e00ff */
[----:B------:R-:W-:-:S04]  /*a900*/  FMNMX.FTZ R7, R6, R14, !PT ;  /* 0x0000000e06077209 */ /* 0x000fc80007810000 */
[----:B------:R-:W-:-:S07]  /*a910*/  MOV R13, R7 ;  /* 0x00000007000d7202 */ /* 0x000fce0000000f00 */
[----:B------:R-:W-:Y:S05]  /*a920*/  WARPSYNC.COLLECTIVE R15, `(.L_x_1308) ;  /* 0x000000000f087348 */ /* 0x000fea0003c00000 */
[----:B------:R0:W1:Y:S02]  /*a930*/  SHFL.BFLY P6, R14, R13, R12, R11 ;  /* 0x0c00000c0d0e7389 */ /* 0x00006400000c000b */
[----:B01----:R-:W-:Y:S01]  /*a940*/  ENDCOLLECTIVE ;  /* 0x000000000000791b */ /* 0x003fe20003800000 */
.L_x_1308:
[----:B------:R-:W-:Y:S05]  /*a950*/  BRA `(.L_x_1309) ;  /* 0xffffffc8006c7947 */ /* 0x000fea000383ffff */
.L_x_1310:
        /* <DEDUP_REMOVED lines=10> */
.L_x_3326:


//--------------------- .text._ZN4mmha33masked_multihead_attention_kernelIfLi112ELi128ELi4ELi32ELi64ELb1ELb1EEEv26Multihead_attention_paramsIT_XT5_EE --------------------------
	.section	.text._ZN4mmha33masked_multihead_attention_kernelIfLi112ELi128ELi4ELi32ELi64ELb1ELb1EEEv26Multihead_attention_paramsIT_XT5_EE,"ax",@progbits
	.align	128
        .global         _ZN4mmha33masked_multihead_attention_kernelIfLi112ELi128ELi4ELi32ELi64ELb1ELb1EEEv26Multihead_attention_paramsIT_XT5_EE
        .type           _ZN4mmha33masked_multihead_attention_kernelIfLi112ELi128ELi4ELi32ELi64ELb1ELb1EEEv26Multihead_attention_paramsIT_XT5_EE,@function
        .size           _ZN4mmha33masked_multihead_attention_kernelIfLi112ELi128ELi4ELi32ELi64ELb1ELb1EEEv26Multihead_attention_paramsIT_XT5_EE,(.L_x_3327 - _ZN4mmha33masked_multihead_attention_kernelIfLi112ELi128ELi4ELi32ELi64ELb1ELb1EEEv26Multihead_attention_paramsIT_XT5_EE)
        .other          _ZN4mmha33masked_multihead_attention_kernelIfLi112ELi128ELi4ELi32ELi64ELb1ELb1EEEv26Multihead_attention_paramsIT_XT5_EE,@"STO_CUDA_ENTRY STV_DEFAULT"
_ZN4mmha33masked_multihead_attention_kernelIfLi112ELi128ELi4ELi32ELi64ELb1ELb1EEEv26Multihead_attention_paramsIT_XT5_EE:
.text._ZN4mmha33masked_multihead_attention_kernelIfLi112ELi128ELi4ELi32ELi64ELb1ELb1EEEv26Multihead_attention_paramsIT_XT5_EE:
        /* <DEDUP_REMOVED lines=12> */
.L_x_1311:
[----:B------:R-:W0:Y:S08]  /*00c0*/  LDC R61, c[0x0][0x280] ;  /* 0x0000a000ff3d7b82 */ /* 0x000e300000000800 */
[----:B------:R-:W1:Y:S08]  /*00d0*/  LDC.64 R8, c[0x0][0x2f0] ;  /* 0x0000bc00ff087b82 */ /* 0x000e700000000a00 */
[----:B------:R-:W2:Y:S01]  /*00e0*/  LDC R30, c[0x0][0x29c] ;  /* 0x0000a700ff1e7b82 */ /* 0x000ea20000000800 */
[----:B------:R-:W3:Y:S01]  /*00f0*/  S2R R22, SR_TID.X ;  /* 0x0000000000167919 */ /* 0x000ee20000002100 */
[----:B------:R-:W-:Y:S01]  /*0100*/  IMAD.MOV.U32 R24, RZ, RZ, RZ ;  /* 0x000000ffff187224 */ /* 0x000fe200078e00ff */
[----:B------:R-:W-:Y:S01]  /*0110*/  ULDC UR4, c[0x0][0x288] ;  /* 0x0000a20000047ab9 */ /* 0x000fe20000000800 */
[----:B0-----:R-:W-:Y:S01]  /*0120*/  IABS R5, R61 ;  /* 0x0000003d00057213 */ /* 0x001fe20000000000 */
[----:B------:R-:W0:Y:S03]  /*0130*/  S2R R23, SR_CTAID.X ;  /* 0x0000000000177919 */ /* 0x000e260000002500 */
[----:B------:R-:W4:Y:S01]  /*0140*/  LDC.64 R38, c[0x0][0x2a8] ;  /* 0x0000aa00ff267b82 */ /* 0x000f220000000a00 */
[----:B------:R-:W3:Y:S01]  /*0150*/  I2F.RP R0, R5 ;  /* 0x0000000500007306 */ /* 0x000ee20000209400 */
[----:B-1----:R-:W-:-:S04]  /*0160*/  ISETP.NE.U32.AND P0, PT, R8, RZ, PT ;  /* 0x000000ff0800720c */ /* 0x002fc80003f05070 */
[----:B------:R-:W-:-:S04]  /*0170*/  ISETP.NE.AND.EX P0, PT, R9, RZ, PT, P0 ;  /* 0x000000ff0900720c */ /* 0x000fc80003f05300 */
[----:B--2---:R-:W-:Y:S01]  /*0180*/  ISETP.EQ.AND P3, PT, R30, RZ, P0 ;  /* 0x000000ff1e00720c */ /* 0x004fe20000762270 */
[----:B---3--:R-:W1:-:S12]  /*0190*/  MUFU.RCP R0, R0 ;  /* 0x0000000000007308 */ /* 0x008e580000001000 */
[----:B------:R-:W2:Y:S01]  /*01a0*/  @P3 LDC.64 R8, c[0x0][0x2f0] ;  /* 0x0000bc00ff083b82 */ /* 0x000ea20000000a00 */
[----:B-1----:R-:W-:-:S04]  /*01b0*/  VIADD R2, R0, 0xffffffe ;  /* 0x0ffffffe00027836 */ /* 0x002fc80000000000 */
[----:B------:R1:W3:Y:S02]  /*01c0*/  F2I.FTZ.U32.TRUNC.NTZ R3, R2 ;  /* 0x0000000200037305 */ /* 0x0002e4000021f000 */
[----:B-1----:R-:W-:Y:S02]  /*01d0*/  IMAD.MOV.U32 R2, RZ, RZ, RZ ;  /* 0x000000ffff027224 */ /* 0x002fe400078e00ff */
[----:B---3--:R-:W-:-:S04]  /*01e0*/  IMAD.MOV R4, RZ, RZ, -R3 ;  /* 0x000000ffff047224 */ /* 0x008fc800078e0a03 */
[----:B------:R-:W-:Y:S01]  /*01f0*/  IMAD R7, R4, R5, RZ ;  /* 0x0000000504077224 */ /* 0x000fe200078e02ff */
[----:B------:R-:W-:-:S03]  /*0200*/  IABS R4, R28 ;  /* 0x0000001c00047213 */ /* 0x000fc60000000000 */
[----:B------:R-:W-:Y:S01]  /*0210*/  IMAD.HI.U32 R3, R3, R7, R2 ;  /* 0x0000000703037227 */ /* 0x000fe200078e0002 */
[----:B------:R-:W-:Y:S01]  /*0220*/  BSSY B0, `(.L_x_1312) ;  /* 0x0000038000007945 */ /* 0x000fe20003800000 */
[----:B------:R-:W-:-:S04]  /*0230*/  P2R R2, PR, RZ, 0x8 ;  /* 0x00000008ff027803 */ /* 0x000fc80000000000 */
        /* <DEDUP_REMOVED lines=8> */
[----:B------:R-:W-:Y:S01]  /*02c0*/  LOP3.LUT R0, R28, R61, RZ, 0x3c, !PT ;  /* 0x0000003d1c007212 */ /* 0x000fe200078e3cff */
[----:B------:R-:W1:Y:S03]  /*02d0*/  LDC.64 R4, c[0x0][0x328] ;  /* 0x0000ca00ff047b82 */ /* 0x000e660000000a00 */
[----:B------:R-:W-:-:S05]  /*02e0*/  ISETP.GE.AND P2, PT, R0, RZ, PT ;  /* 0x000000ff0000720c */ /* 0x000fca0003f46270 */
[----:B------:R-:W3:Y:S02]  /*02f0*/  LDC R0, c[0x0][0x278] ;  /* 0x00009e00ff007b82 */ /* 0x000ee40000000800 */
[----:B------:R-:W-:Y:S01]  /*0300*/  @P0 VIADD R26, R26, 0x1 ;  /* 0x000000011a1a0836 */ /* 0x000fe20000000000 */
[----:B------:R-:W-:-:S05]  /*0310*/  ISETP.GT.AND P0, PT, R22, 0x1b, PT ;  /* 0x0000001b1600780c */ /* 0x000fca0003f04270 */
[----:B------:R-:W-:Y:S01]  /*0320*/  @!P2 IMAD.MOV R26, RZ, RZ, -R26 ;  /* 0x000000ffff1aa224 */ /* 0x000fe200078e0a1a */
[----:B------:R-:W-:Y:S01]  /*0330*/  @!P1 LOP3.LUT R26, RZ, R61, RZ, 0x33, !PT ;  /* 0x0000003dff1a9212 */ /* 0x000fe200078e33ff */
[----:B0-----:R-:W-:Y:S02]  /*0340*/  IMAD R19, R28, UR4, R23 ;  /* 0x000000041c137c24 */ /* 0x001fe4000f8e0217 */
[----:B------:R-:W-:Y:S02]  /*0350*/  IMAD R3, R23, 0x70, RZ ;  /* 0x0000007017037824 */ /* 0x000fe400078e02ff */
[----:B--2---:R-:W-:-:S04]  /*0360*/  @P3 IMAD.WIDE R8, R26, 0x4, R8 ;  /* 0x000000041a083825 */ /* 0x004fc800078e0208 */
[----:B-1----:R-:W-:Y:S01]  /*0370*/  IMAD.WIDE R4, R28, 0x4, R4 ;  /* 0x000000041c047825 */ /* 0x002fe200078e0204 */
[----:B------:R0:W5:Y:S03]  /*0380*/  @P3 LDG.E R24, desc[UR36][R8.64] ;  /* 0x0000002408183981 */ /* 0x000166000c1e1900 */
[----:B------:R-:W-:Y:S01]  /*0390*/  IMAD R60, R19, 0x70, RZ ;  /* 0x00000070133c7824 */ /* 0x000fe200078e02ff */
[----:B------:R1:W5:Y:S01]  /*03a0*/  LDG.E R25, desc[UR36][R4.64] ;  /* 0x0000002404197981 */ /* 0x000362000c1e1900 */
[----:B---3--:R-:W-:Y:S01]  /*03b0*/  ISETP.NE.AND P1, PT, R0, RZ, PT ;  /* 0x000000ff0000720c */ /* 0x008fe20003f25270 */
[----:B0-----:R-:W-:Y:S01]  /*03c0*/  IMAD R9, R28, R0, R3 ;  /* 0x000000001c097224 */ /* 0x001fe200078e0203 */
[----:B------:R-:W-:Y:S01]  /*03d0*/  CS2R R6, SRZ ;  /* 0x0000000000067805 */ /* 0x000fe2000001ff00 */
[----:B------:R-:W-:Y:S01]  /*03e0*/  IMAD.SHL.U32 R46, R22, 0x4, RZ ;  /* 0x00000004162e7824 */ /* 0x000fe200078e00ff */
[----:B-1----:R-:W-:-:S02]  /*03f0*/  CS2R R4, SRZ ;  /* 0x0000000000047805 */ /* 0x002fc4000001ff00 */
[----:B------:R-:W-:Y:S01]  /*0400*/  SEL R9, R60, R9, !P1 ;  /* 0x000000093c097207 */ /* 0x000fe20004800000 */
[----:B----4-:R-:W-:Y:S06]  /*0410*/  @P0 BRA `(.L_x_1313) ;  /* 0x0000000000600947 */ /* 0x010fec0003800000 */
[----:B------:R-:W0:Y:S01]  /*0420*/  LDC R0, c[0x0][0x308] ;  /* 0x0000c200ff007b82 */ /* 0x000e220000000800 */
[----:B------:R-:W-:Y:S02]  /*0430*/  IADD3 R5, R9, R46, RZ ;  /* 0x0000002e09057210 */ /* 0x000fe40007ffe0ff */
        /* <DEDUP_REMOVED lines=22> */
.L_x_1313:
[----:B------:R-:W-:Y:S05]  /*05a0*/  BSYNC B0 ;  /* 0x0000000000007941 */ /* 0x000fea0003800000 */
.L_x_1312:
[----:B------:R-:W-:Y:S01]  /*05b0*/  ISETP.LT.AND P2, PT, R22, 0x20, P3 ;  /* 0x000000201600780c */ /* 0x000fe20001f41270 */
[----:B------:R-:W0:Y:S01]  /*05c0*/  LDC R29, c[0x0][0x284] ;  /* 0x0000a100ff1d7b82 */ /* 0x000e220000000800 */
[----:B------:R-:W-:Y:S01]  /*05d0*/  ISETP.NE.U32.AND P3, PT, R38, RZ, PT ;  /* 0x000000ff2600720c */ /* 0x000fe20003f65070 */
[----:B------:R-:W-:Y:S01]  /*05e0*/  ULDC.64 UR6, c[0x0][0x220] ;  /* 0x0000880000067ab9 */ /* 0x000fe20000000a00 */
[----:B------:R-:W-:Y:S01]  /*05f0*/  SHF.R.S32.HI R0, RZ, 0x1f, R28 ;  /* 0x0000001fff007819 */ /* 0x000fe2000001141c */
[----:B-----5:R-:W-:Y:S01]  /*0600*/  VIADD R18, R25, 0xffffffff ;  /* 0xffffffff19127836 */ /* 0x020fe20000000000 */
[----:B------:R-:W-:Y:S01]  /*0610*/  ISETP.NE.AND.EX P3, PT, R39, RZ, PT, P3 ;  /* 0x000000ff2700720c */ /* 0x000fe20003f65330 */
[----:B------:R-:W-:Y:S01]  /*0620*/  IMAD.IADD R44, R60, 0x1, R46 ;  /* 0x000000013c2c7824 */ /* 0x000fe200078e022e */
[----:B------:R-:W-:Y:S01]  /*0630*/  ISETP.EQ.U32.AND P1, PT, RZ, UR6, PT ;  /* 0x00000006ff007c0c */ /* 0x000fe2000bf22070 */
[----:B------:R-:W1:Y:S01]  /*0640*/  @!P0 LDC.64 R20, c[0x0][0x248] ;  /* 0x00009200ff148b82 */ /* 0x000e620000000a00 */
[----:B------:R-:W-:Y:S01]  /*0650*/  @!P0 IMAD.SHL.U32 R9, R18, 0x4, RZ ;  /* 0x0000000412098824 */ /* 0x000fe200078e00ff */
[----:B------:R-:W-:-:S02]  /*0660*/  CS2R R32, SRZ ;  /* 0x0000000000207805 */ /* 0x000fc4000001ff00 */
[----:B------:R-:W-:Y:S01]  /*0670*/  ISETP.EQ.OR.EX P1, PT, RZ, UR7, P0, P1 ;  /* 0x00000007ff007c0c */ /* 0x000fe20008722710 */
[----:B------:R-:W-:Y:S01]  /*0680*/  @P2 IMAD R11, R24, UR4, R23 ;  /* 0x00000004180b2c24 */ /* 0x000fe2000f8e0217 */
[----:B------:R-:W-:Y:S02]  /*0690*/  CS2R R34, SRZ ;  /* 0x0000000000227805 */ /* 0x000fe4000001ff00 */
[----:B------:R-:W-:Y:S01]  /*06a0*/  IADD3 R3, R3, R46, RZ ;  /* 0x0000002e03037210 */ /* 0x000fe20007ffe0ff */
[----:B------:R-:W-:Y:S01]  /*06b0*/  IMAD.MOV.U32 R17, RZ, RZ, RZ ;  /* 0x000000ffff117224 */ /* 0x000fe200078e00ff */
[----:B------:R-:W2:Y:S01]  /*06c0*/  @P2 LDC.64 R12, c[0x0][0x2e0] ;  /* 0x0000b800ff0c2b82 */ /* 0x000ea20000000a00 */
[----:B------:R-:W-:Y:S01]  /*06d0*/  @P2 IMAD R15, R11, 0x70, R46 ;  /* 0x000000700b0f2824 */ /* 0x000fe200078e022e */
[----:B------:R-:W-:Y:S02]  /*06e0*/  @P3 LEA R38, P4, R28, R38, 0x2 ;  /* 0x000000261c263211 */ /* 0x000fe400078810ff */
[----:B------:R-:W-:-:S02]  /*06f0*/  CS2R R10, SRZ ;  /* 0x00000000000a7805 */ /* 0x000fc4000001ff00 */
[----:B------:R-:W-:Y:S02]  /*0700*/  @P3 LEA.HI.X R39, R28, R39, R0, 0x2, P4 ;  /* 0x000000271c273211 */ /* 0x000fe400020f1400 */
[-C--:B0-----:R-:W-:Y:S01]  /*0710*/  IABS R27, R29.reuse ;  /* 0x0000001d001b7213 */ /* 0x081fe20000000000 */
[----:B------:R-:W-:Y:S01]  /*0720*/  @!P0 IMAD R9, R44, R29, R9 ;  /* 0x0000001d2c098224 */ /* 0x000fe200078e0209 */
[----:B------:R-:W0:Y:S01]  /*0730*/  @!P1 LDC.64 R36, c[0x0][0x220] ;  /* 0x00008800ff249b82 */ /* 0x000e220000000a00 */
[----:B------:R-:W5:Y:S01]  /*0740*/  @P3 LDG.E R17, desc[UR36][R38.64] ;  /* 0x0000002426113981 */ /* 0x000f62000c1e1900 */
[----:B--2---:R-:W-:Y:S01]  /*0750*/  @P2 IMAD.WIDE R12, R15, 0x4, R12 ;  /* 0x000000040f0c2825 */ /* 0x004fe200078e020c */
[----:B------:R-:W2:Y:S03]  /*0760*/  I2F.RP R0, R27 ;  /* 0x0000001b00007306 */ /* 0x000ea60000209400 */
[----:B-1----:R-:W-:Y:S01]  /*0770*/  @!P0 IMAD.WIDE R20, R9, 0x4, R20 ;  /* 0x0000000409148825 */ /* 0x002fe200078e0214 */
[----:B------:R-:W-:Y:S01]  /*0780*/  CS2R R8, SRZ ;  /* 0x0000000000087805 */ /* 0x000fe2000001ff00 */
[----:B------:R-:W5:Y:S04]  /*0790*/  @P2 LDG.E.128 R12, desc[UR36][R12.64] ;  /* 0x000000240c0c2981 */ /* 0x000f68000c1e1d00 */
[----:B------:R1:W5:Y:S01]  /*07a0*/  @!P0 LDG.E.128 R32, desc[UR36][R20.64] ;  /* 0x0000002414208981 */ /* 0x000362000c1e1d00 */
[----:B0-----:R-:W-:Y:S01]  /*07b0*/  @!P1 IMAD.WIDE R36, R3, 0x4, R36 ;  /* 0x0000000403249825 */ /* 0x001fe200078e0224 */
[----:B--2---:R-:W0:Y:S04]  /*07c0*/  MUFU.RCP R0, R0 ;  /* 0x0000000000007308 */ /* 0x004e280000001000 */
[----:B------:R2:W5:Y:S01]  /*07d0*/  @!P1 LDG.E.128 R8, desc[UR36][R36.64] ;  /* 0x0000002424089981 */ /* 0x000562000c1e1d00 */
[----:B0-----:R-:W-:-:S04]  /*07e0*/  VIADD R40, R0, 0xffffffe ;  /* 0x0ffffffe00287836 */ /* 0x001fc80000000000 */
[----:B------:R0:W3:Y:S02]  /*07f0*/  F2I.FTZ.U32.TRUNC.NTZ R41, R40 ;  /* 0x0000002800297305 */ /* 0x0000e4000021f000 */
[----:B0-----:R-:W-:Y:S02]  /*0800*/  IMAD.MOV.U32 R40, RZ, RZ, RZ ;  /* 0x000000ffff287224 */ /* 0x001fe400078e00ff */
[----:B---3--:R-:W-:-:S04]  /*0810*/  IMAD.MOV R16, RZ, RZ, -R41 ;  /* 0x000000ffff107224 */ /* 0x008fc800078e0a29 */
[----:B-1----:R-:W-:Y:S01]  /*0820*/  IMAD R21, R16, R27, RZ ;  /* 0x0000001b10157224 */ /* 0x002fe200078e02ff */
[----:B------:R-:W-:-:S03]  /*0830*/  IABS R16, R18 ;  /* 0x0000001200107213 */ /* 0x000fc60000000000 */
[----:B------:R-:W-:Y:S02]  /*0840*/  IMAD.HI.U32 R41, R41, R21, R40 ;  /* 0x0000001529297227 */ /* 0x000fe400078e0028 */
[----:B------:R-:W0:Y:S04]  /*0850*/  LDC R21, c[0x0][0x290] ;  /* 0x0000a400ff157b82 */ /* 0x000e280000000800 */
        /* <DEDUP_REMOVED lines=8> */
[----:B------:R-:W-:Y:S01]  /*08e0*/  ISETP.NE.AND P1, PT, R29, RZ, PT ;  /* 0x000000ff1d00720c */ /* 0x000fe20003f25270 */
[----:B------:R-:W-:Y:S01]  /*08f0*/  IMAD R0, R26, UR4, RZ ;  /* 0x000000041a007c24 */ /* 0x000fe2000f8e02ff */
[----:B------:R-:W-:Y:S02]  /*0900*/  CS2R R38, SRZ ;  /* 0x0000000000267805 */ /* 0x000fe4000001ff00 */
[----:B--2---:R-:W-:Y:S01]  /*0910*/  CS2R R36, SRZ ;  /* 0x0000000000247805 */ /* 0x004fe2000001ff00 */
        /* <DEDUP_REMOVED lines=16> */
.L_x_1315:
[----:B------:R-:W-:Y:S05]  /*0a20*/  BSYNC B0 ;  /* 0x0000000000007941 */ /* 0x000fea0003800000 */
.L_x_1314:
        /* <DEDUP_REMOVED lines=31> */
[----:B0-----:R-:W-:Y:S02]  /*0c20*/  IMAD.MOV.U32 R4, RZ, RZ, RZ ;  /* 0x000000ffff047224 */ /* 0x001fe400078e00ff */
[----:B-1----:R-:W-:-:S04]  /*0c30*/  IMAD.MOV R6, RZ, RZ, -R5 ;  /* 0x000000ffff067224 */ /* 0x002fc800078e0a05 */
[----:B------:R-:W-:Y:S01]  /*0c40*/  IMAD R7, R6, R3, RZ ;  /* 0x0000000306077224 */ /* 0x000fe200078e02ff */
[----:B------:R-:W-:-:S03]  /*0c50*/  MOV R6, R8 ;  /* 0x0000000800067202 */ /* 0x000fc60000000f00 */
        /* <DEDUP_REMOVED lines=27> */
[----:B------:R-:W-:Y:S01]  /*0e10*/  HFMA2.MMA R8, -RZ, RZ, 0, 8.0049037933349609375e-05 ;  /* 0x0000053fff087435 */ /* 0x000fe200000001ff */
[----:B------:R-:W-:Y:S02]  /*0e20*/  IMAD.U32 R6, RZ, RZ, UR4 ;  /* 0x00000004ff067e24 */ /* 0x000fe4000f8e00ff */
[----:B------:R-:W-:-:S02]  /*0e30*/  IMAD.U32 R7, RZ, RZ, UR5 ;  /* 0x00000005ff077e24 */ /* 0x000fc4000f8e00ff */
[----:B------:R-:W-:Y:S02]  /*0e40*/  IMAD.U32 R10, RZ, RZ, UR6 ;  /* 0x00000006ff0a7e24 */ /* 0x000fe4000f8e00ff */
[----:B------:R-:W-:Y:S02]  /*0e50*/  IMAD.U32 R11, RZ, RZ, UR7 ;  /* 0x00000007ff0b7e24 */ /* 0x000fe4000f8e00ff */
[----:B------:R-:W-:Y:S02]  /*0e60*/  IMAD.MOV.U32 R12, RZ, RZ, 0x1 ;  /* 0x00000001ff0c7424 */ /* 0x000fe400078e00ff */
[----:B0-----:R-:W-:-:S07]  /*0e70*/  IMAD.MOV.U32 R13, RZ, RZ, RZ ;  /* 0x000000ffff0d7224 */ /* 0x001fce00078e00ff */
[----:B------:R-:W-:-:S07]  /*0e80*/  LEPC R20, `(.L_x_1318) ;  /* 0x000000001014794e */ /* 0x000fce0000000000 */
[----:B-1----:R-:W-:Y:S05]  /*0e90*/  CALL.ABS.NOINC R14 ;  /* 0x000000000e007343 */ /* 0x002fea0003c00000 */
.L_x_1318:
[----:B------:R-:W0:Y:S01]  /*0ea0*/  S2R R4, SR_CgaCtaId ;  /* 0x0000000000047919 */ /* 0x000e220000008800 */
[----:B------:R-:W1:Y:S01]  /*0eb0*/  LDC R6, c[0x0][0x290] ;  /* 0x0000a400ff067b82 */ /* 0x000e620000000800 */
[----:B------:R-:W-:Y:S02]  /*0ec0*/  MOV R0, 0x400 ;  /* 0x0000040000007802 */ /* 0x000fe40000000f00 */
[----:B------:R-:W-:-:S03]  /*0ed0*/  ISETP.NE.AND P6, PT, R29, RZ, PT ;  /* 0x000000ff1d00720c */ /* 0x000fc60003fc5270 */
[----:B------:R-:W-:Y:S02]  /*0ee0*/  VIADD R3, R0, 0x410 ;  /* 0x0000041000037836 */ /* 0x000fe40000000000 */
[----:B------:R-:W-:-:S03]  /*0ef0*/  IMAD R0, R27, R48, R46 ;  /* 0x000000301b007224 */ /* 0x000fc600078e022e */
[----:B0-----:R-:W-:-:S05]  /*0f00*/  LEA R3, R4, R3, 0x18 ;  /* 0x0000000304037211 */ /* 0x001fca00078ec0ff */
[----:B------:R-:W-:-:S05]  /*0f10*/  IMAD R13, R0, 0x4, R3 ;  /* 0x00000004000d7824 */ /* 0x000fca00078e0203 */
[----:B-1----:R-:W-:Y:S01]  /*0f20*/  LEA R14, R6, R13, 0x2 ;  /* 0x0000000d060e7211 */ /* 0x002fe200078e10ff */
[----:B------:R-:W-:Y:S06]  /*0f30*/  @!P6 BRA `(.L_x_1319) ;  /* 0x00000000000ce947 */ /* 0x000fec0003800000 */
[----:B------:R-:W-:Y:S01]  /*0f40*/  ISETP.NE.AND P5, PT, R30, RZ, PT ;  /* 0x000000ff1e00720c */ /* 0x000fe20003fa5270 */
[----:B------:R0:W-:-:S12]  /*0f50*/  STS.128 [R13], R40 ;  /* 0x000000280d007388 */ /* 0x0001d80000000c00 */
[----:B------:R0:W-:Y:S02]  /*0f60*/  @!P5 STS.128 [R14], R32 ;  /* 0x000000200e00d388 */ /* 0x0001e40000000c00 */
.L_x_1319:
        /* <DEDUP_REMOVED lines=13> */
[----:B------:R-:W-:Y:S02]  /*1040*/  BSSY B1, `(.L_x_1322) ;  /* 0x0000063000017945 */ /* 0x000fe40003800000 */
[----:B------:R-:W-:Y:S01]  /*1050*/  IMAD R20, R27, 0x4, R15 ;  /* 0x000000041b147824 */ /* 0x000fe200078e020f */
        /* <DEDUP_REMOVED lines=40> */
.L_x_1323:
[----:B------:R-:W-:Y:S01]  /*12e0*/  IMAD R21, R6, 0x4, R15 ;  /* 0x0000000406157824 */ /* 0x000fe200078e020f */
[----:B------:R-:W-:Y:S01]  /*12f0*/  LEA.HI R0, R0, R0, RZ, 0x1 ;  /* 0x0000000000007211 */ /* 0x000fe200078f08ff */
[----:B------:R-:W-:Y:S01]  /*1300*/  IMAD R46, R6, 0x4, R20 ;  /* 0x00000004062e7824 */ /* 0x000fe200078e0214 */
[----:B------:R-:W-:Y:S02]  /*1310*/  BSSY B2, `(.L_x_1325) ;  /* 0x0000031000027945 */ /* 0x000fe40003800000 */
[----:B------:R0:W0:Y:S01]  /*1320*/  LDS R32, [R21] ;  /* 0x0000000015207984 */ /* 0x0000220000000800 */
[----:B------:R-:W-:-:S03]  /*1330*/  SHF.L.U32 R0, R0, 0x1, RZ ;  /* 0x0000000100007819 */ /* 0x000fc600000006ff */
[----:B------:R0:W0:Y:S01]  /*1340*/  LDS R34, [R21+0x4] ;  /* 0x0000040015227984 */ /* 0x0000220000000800 */
[----:B------:R-:W-:-:S03]  /*1350*/  LOP3.LUT R5, R0, 0xfffffffc, RZ, 0xc0, !PT ;  /* 0xfffffffc00057812 */ /* 0x000fc600078ec0ff */
[----:B------:R0:W0:Y:S01]  /*1360*/  LDS R33, [R46] ;  /* 0x000000002e217984 */ /* 0x0000220000000800 */
[----:B------:R-:W-:-:S03]  /*1370*/  ISETP.GE.AND P0, PT, R5, R6, PT ;  /* 0x000000060500720c */ /* 0x000fc60003f06270 */
[----:B------:R0:W0:Y:S10]  /*1380*/  LDS R35, [R46+0x4] ;  /* 0x000004002e237984 */ /* 0x0000340000000800 */
        /* <DEDUP_REMOVED lines=41> */
.L_x_1326:
[----:B------:R-:W-:Y:S05]  /*1620*/  BSYNC B2 ;  /* 0x0000000000027941 */ /* 0x000fea0003800000 */
.L_x_1325:
[----:B0-----:R0:W-:Y:S04]  /*1630*/  STS [R21], R32 ;  /* 0x0000002015007388 */ /* 0x0011e80000000800 */
[----:B------:R0:W-:Y:S04]  /*1640*/  STS [R21+0x4], R34 ;  /* 0x0000042215007388 */ /* 0x0001e80000000800 */
[----:B------:R0:W-:Y:S04]  /*1650*/  STS [R46], R33 ;  /* 0x000000212e007388 */ /* 0x0001e80000000800 */
[----:B------:R0:W-:Y:S02]  /*1660*/  STS [R46+0x4], R35 ;  /* 0x000004232e007388 */ /* 0x0001e40000000800 */
.L_x_1324:
[----:B------:R-:W-:Y:S05]  /*1670*/  BSYNC B1 ;  /* 0x0000000000017941 */ /* 0x000fea0003800000 */
.L_x_1322:
[----:B-1----:R1:W-:Y:S04]  /*1680*/  STS [R15], R40 ;  /* 0x000000280f007388 */ /* 0x0023e80000000800 */
[----:B--2---:R1:W-:Y:S04]  /*1690*/  STS [R15+0x4], R42 ;  /* 0x0000042a0f007388 */ /* 0x0043e80000000800 */
[----:B---3--:R1:W-:Y:S04]  /*16a0*/  STS [R20], R41 ;  /* 0x0000002914007388 */ /* 0x0083e80000000800 */
[----:B----4-:R1:W-:Y:S02]  /*16b0*/  STS [R20+0x4], R43 ;  /* 0x0000042b14007388 */ /* 0x0103e40000000800 */
.L_x_1321:
[----:B------:R-:W-:Y:S05]  /*16c0*/  BSYNC B0 ;  /* 0x0000000000007941 */ /* 0x000fea0003800000 */
.L_x_1320:
[----:B------:R-:W-:Y:S06]  /*16d0*/  BAR.SYNC.DEFER_BLOCKING 0x0 ;  /* 0x0000000000007b1d */ /* 0x000fec0000010000 */
[----:B------:R-:W-:Y:S04]  /*16e0*/  BSSY B0, `(.L_x_1327) ;  /* 0x0000005000007945 */ /* 0x000fe80003800000 */
[----:B------:R-:W-:Y:S05]  /*16f0*/  @!P6 BRA `(.L_x_1328) ;  /* 0x00000000000ce947 */ /* 0x000fea0003800000 */
[----:B------:R-:W-:Y:S01]  /*1700*/  ISETP.NE.AND P0, PT, R30, RZ, PT ;  /* 0x000000ff1e00720c */ /* 0x000fe20003f05270 */
[----:B01----:R2:W3:-:S12]  /*1710*/  LDS.128 R40, [R13] ;  /* 0x000000000d287984 */ /* 0x0034d80000000c00 */
[----:B------:R2:W4:Y:S02]  /*1720*/  @!P0 LDS.128 R32, [R14] ;  /* 0x000000000e208984 */ /* 0x0005240000000c00 */
.L_x_1328:
[----:B------:R-:W-:Y:S05]  /*1730*/  BSYNC B0 ;  /* 0x0000000000007941 */ /* 0x000fea0003800000 */
.L_x_1327:
[----:B------:R-:W-:Y:S06]  /*1740*/  BAR.SYNC.DEFER_BLOCKING 0x0 ;  /* 0x0000000000007b1d */ /* 0x000fec0000010000 */
[----:B------:R-:W-:Y:S05]  /*1750*/  BRA `(.L_x_1317) ;  /* 0x0000000400307947 */ /* 0x000fea0003800000 */
.L_x_1316:
        /* <DEDUP_REMOVED lines=35> */
.L_x_1329:
        /* <DEDUP_REMOVED lines=34> */
[----:B0-----:R-:W-:Y:S01]  /*1bb0*/  FMUL.FTZ R0, R32, R6 ;  /* 0x0000000620007220 */ /* 0x001fe20000410000 */
[-C--:B---3--:R-:W-:Y:S01]  /*1bc0*/  FFMA.FTZ R7, R40, R5.reuse, -R7 ;  /* 0x0000000528077223 */ /* 0x088fe20000010807 */
[-C--:B------:R-:W-:Y:S01]  /*1bd0*/  FFMA.FTZ R32, R32, R5.reuse, -R3 ;  /* 0x0000000520207223 */ /* 0x080fe20000010803 */
[-C--:B------:R-:W-:Y:S01]  /*1be0*/  FFMA.FTZ R41, R41, R5.reuse, R8 ;  /* 0x0000000529297223 */ /* 0x080fe20000010008 */
[----:B------:R-:W-:-:S02]  /*1bf0*/  FFMA.FTZ R33, R33, R5, R0 ;  /* 0x0000000521217223 */ /* 0x000fc40000010000 */
[----:B------:R-:W-:-:S07]  /*1c00*/  MOV R40, R7 ;  /* 0x0000000700287202 */ /* 0x000fce0000000f00 */
.L_x_1330:
[----:B------:R-:W-:Y:S05]  /*1c10*/  BSYNC B0 ;  /* 0x0000000000007941 */ /* 0x000fea0003800000 */
.L_x_1317:
        /* <DEDUP_REMOVED lines=11> */
[----:B-----5:R-:W-:-:S03]  /*1cd0*/  ISETP.NE.AND P1, PT, R0, RZ, PT ;  /* 0x000000ff0000720c */ /* 0x020fc60003f25270 */
[----:B------:R-:W-:Y:S01]  /*1ce0*/  VIADD R0, R4, 0x10 ;  /* 0x0000001004007836 */ /* 0x000fe20000000000 */
[----:B------:R-:W-:-:S04]  /*1cf0*/  ISETP.GT.OR P0, PT, R22, 0x1b, P1 ;  /* 0x0000001b1600780c */ /* 0x000fc80000f04670 */
[----:B0-----:R-:W-:Y:S01]  /*1d00*/  LEA R3, R11, R0, 0x18 ;  /* 0x000000000b037211 */ /* 0x001fe200078ec0ff */
[----:B---34-:R-:W-:-:S04]  /*1d10*/  FMUL.FTZ R0, R40, R32 ;  /* 0x0000002028007220 */ /* 0x018fc80000410000 */
[----:B------:R-:W-:Y:S02]  /*1d20*/  @!P1 VIADD R4, R4, 0x210 ;  /* 0x0000021004049836 */ /* 0x000fe40000000000 */
[----:B------:R-:W-:Y:S02]  /*1d30*/  IMAD R3, R22, 0x10, R3 ;  /* 0x0000001016037824 */ /* 0x000fe400078e0203 */
[----:B------:R-:W0:Y:S01]  /*1d40*/  @!P0 LDC.64 R8, c[0x0][0x248] ;  /* 0x00009200ff088b82 */ /* 0x000e220000000a00 */
[----:B------:R-:W-:Y:S02]  /*1d50*/  @!P0 SHF.L.U32 R6, R16, 0x2, RZ ;  /* 0x0000000210068819 */ /* 0x000fe400000006ff */
[----:B------:R-:W-:Y:S01]  /*1d60*/  @!P1 LEA R11, R11, R4, 0x18 ;  /* 0x000000040b0b9211 */ /* 0x000fe200078ec0ff */
[----:B------:R3:W-:Y:S02]  /*1d70*/  STS.128 [R3], R40 ;  /* 0x0000002803007388 */ /* 0x0007e40000000c00 */
[----:B--2---:R-:W-:-:S02]  /*1d80*/  @!P0 IMAD R13, R44, R7, R6 ;  /* 0x000000072c0d8224 */ /* 0x004fc400078e0206 */
[----:B------:R-:W-:-:S05]  /*1d90*/  @!P1 IMAD R11, R22, 0x10, R11 ;  /* 0x00000010160b9824 */ /* 0x000fca00078e020b */
[----:B------:R3:W-:Y:S01]  /*1da0*/  @!P1 STS.128 [R11], R36 ;  /* 0x000000240b009388 */ /* 0x0007e20000000c00 */
[----:B0-----:R-:W-:-:S04]  /*1db0*/  @!P0 IMAD.WIDE R8, R13, 0x4, R8 ;  /* 0x000000040d088825 */ /* 0x001fc800078e0208 */
[----:B------:R-:W-:Y:S01]  /*1dc0*/  FFMA.FTZ R13, R41, R33, R0 ;  /* 0x00000021290d7223 */ /* 0x000fe20000010000 */
[----:B------:R3:W-:Y:S03]  /*1dd0*/  @!P0 STG.E.128 desc[UR36][R8.64], R32 ;  /* 0x0000002008008986 */ /* 0x0007e6000c101d24 */
[----:B------:R-:W-:-:S04]  /*1de0*/  FFMA.FTZ R0, R42, R34, R13 ;  /* 0x000000222a007223 */ /* 0x000fc8000001000d */
[----:B------:R-:W-:Y:S01]  /*1df0*/  FFMA.FTZ R13, R43, R35, R0 ;  /* 0x000000232b0d7223 */ /* 0x000fe20000010000 */
[----:B------:R-:W-:Y:S06]  /*1e00*/  BRA.DIV UR4, `(.L_x_1333) ;  /* 0x00000082047c7947 */ /* 0x000fec000b800000 */
[----:B------:R-:W0:Y:S02]  /*1e10*/  SHFL.BFLY PT, R14, R13, 0x10, 0x1f ;  /* 0x0e001f000d0e7f89 */ /* 0x000e2400000e0000 */
[----:B0-----:R-:W-:-:S05]  /*1e20*/  FADD.FTZ R0, R13, R14 ;  /* 0x0000000e0d007221 */ /* 0x001fca0000010000 */
[----:B------:R-:W3:Y:S02]  /*1e30*/  SHFL.BFLY PT, R14, R0, 0x8, 0x1f ;  /* 0x0d001f00000e7f89 */ /* 0x000ee400000e0000 */
[----:B---3--:R-:W-:-:S05]  /*1e40*/  FADD.FTZ R3, R0, R14 ;  /* 0x0000000e00037221 */ /* 0x008fca0000010000 */
[----:B------:R-:W0:Y:S02]  /*1e50*/  SHFL.BFLY PT, R14, R3, 0x4, 0x1f ;  /* 0x0c801f00030e7f89 */ /* 0x000e2400000e0000 */
[----:B0-----:R-:W-:-:S05]  /*1e60*/  FADD.FTZ R4, R3, R14 ;  /* 0x0000000e03047221 */ /* 0x001fca0000010000 */
[----:B------:R-:W0:Y:S02]  /*1e70*/  SHFL.BFLY PT, R14, R4, 0x2, 0x1f ;  /* 0x0c401f00040e7f89 */ /* 0x000e2400000e0000 */
[----:B0-----:R-:W-:-:S05]  /*1e80*/  FADD.FTZ R6, R4, R14 ;  /* 0x0000000e04067221 */ /* 0x001fca0000010000 */
[----:B------:R0:W2:Y:S02]  /*1e90*/  SHFL.BFLY PT, R14, R6, 0x1, 0x1f ;  /* 0x0c201f00060e7f89 */ /* 0x0000a400000e0000 */
.L_x_1535:
[----:B0-2---:R-:W-:-:S07]  /*1ea0*/  FADD.FTZ R6, R6, R14 ;  /* 0x0000000e06067221 */ /* 0x005fce0000010000 */
.L_x_1332:
[----:B------:R-:W-:Y:S05]  /*1eb0*/  BSYNC B0 ;  /* 0x0000000000007941 */ /* 0x000fea0003800000 */
.L_x_1331:
[----:B------:R-:W5:Y:S01]  /*1ec0*/  S2R R30, SR_CgaCtaId ;  /* 0x00000000001e7919 */ /* 0x000f620000008800 */
[----:B------:R-:W-:Y:S01]  /*1ed0*/  ISETP.NE.AND P0, PT, R22, RZ, PT ;  /* 0x000000ff1600720c */ /* 0x000fe20003f05270 */
[----:B------:R-:W-:Y:S01]  /*1ee0*/  IMAD.IADD R12, R18, 0x1, -R5 ;  /* 0x00000001120c7824 */ /* 0x000fe200078e0a05 */
[----:B01----:R-:W-:Y:S02]  /*1ef0*/  MOV R15, 0x400 ;  /* 0x00000400000f7802 */ /* 0x003fe40000000f00 */
[----:B------:R-:W-:-:S03]  /*1f00*/  MOV R124, 0xff7fffff ;  /* 0xff7fffff007c7802 */ /* 0x000fc60000000f00 */
[----:B------:R-:W-:-:S05]  /*1f10*/  VIADD R3, R15, 0x410 ;  /* 0x000004100f037836 */ /* 0x000fca0000000000 */
[----:B-----5:R-:W-:Y:S01]  /*1f20*/  LEA R3, R30, R3, 0x18 ;  /* 0x000000031e037211 */ /* 0x020fe200078ec0ff */
[----:B------:R-:W-:Y:S06]  /*1f30*/  @P0 BRA `(.L_x_1334) ;  /* 0x0000000000400947 */ /* 0x000fec0003800000 */
[----:B------:R-:W-:Y:S01]  /*1f40*/  ULDC.64 UR4, c[0x0][0x2c8] ;  /* 0x0000b20000047ab9 */ /* 0x000fe20000000a00 */
[----:B------:R-:W-:Y:S01]  /*1f50*/  IMAD R11, R12, 0x4, R3 ;  /* 0x000000040c0b7824 */ /* 0x000fe200078e0203 */
        /* <DEDUP_REMOVED lines=13> */
.L_x_1335:
[----:B------:R0:W-:Y:S02]  /*2030*/  STS [R11], R124 ;  /* 0x0000007c0b007388 */ /* 0x0001e40000000800 */
.L_x_1334:
[----:B------:R-:W-:Y:S05]  /*2040*/  WARPSYNC.ALL ;  /* 0x0000000000007948 */ /* 0x000fea0003800000 */
[----:B------:R-:W-:Y:S01]  /*2050*/  BAR.SYNC.DEFER_BLOCKING 0x0 ;  /* 0x0000000000007b1d */ /* 0x000fe20000010000 */
[----:B------:R-:W-:Y:S01]  /*2060*/  SHF.R.S32.HI R9, RZ, 0x1f, R22 ;  /* 0x0000001fff097819 */ /* 0x000fe20000011416 */
[----:B0-----:R-:W-:Y:S02]  /*2070*/  VIADD R11, R15, 0x10 ;  /* 0x000000100f0b7836 */ /* 0x001fe40000000000 */
[----:B------:R-:W-:Y:S01]  /*2080*/  VIADD R12, R12, 0x7 ;  /* 0x000000070c0c7836 */ /* 0x000fe20000000000 */
[----:B--2---:R-:W-:Y:S01]  /*2090*/  LEA.HI R14, R9, R22, RZ, 0x2 ;  /* 0x00000016090e7211 */ /* 0x004fe200078f10ff */
[----:B------:R-:W-:Y:S01]  /*20a0*/  ULDC UR4, c[0x0][0x29c] ;  /* 0x0000a70000047ab9 */ /* 0x000fe20000000800 */
[----:B------:R-:W-:Y:S01]  /*20b0*/  LEA R11, R30, R11, 0x18 ;  /* 0x0000000b1e0b7211 */ /* 0x000fe200078ec0ff */
[----:B------:R-:W-:Y:S01]  /*20c0*/  UISETP.NE.AND UP0, UPT, UR4, URZ, UPT ;  /* 0x0000003f0400728c */ /* 0x000fe2000bf05270 */
[----:B------:R-:W-:-:S02]  /*20d0*/  LOP3.LUT R9, R14, 0xfffffffc, RZ, 0xc0, !PT ;  /* 0xfffffffc0e097812 */ /* 0x000fc400078ec0ff */
[----:B------:R-:W-:-:S03]  /*20e0*/  SHF.R.S32.HI R13, RZ, 0x1f, R12 ;  /* 0x0000001fff0d7819 */ /* 0x000fc6000001140c */
[----:B------:R-:W-:Y:S01]  /*20f0*/  IMAD.IADD R62, R22, 0x1, -R9 ;  /* 0x00000001163e7824 */ /* 0x000fe200078e0a09 */
[----:B------:R-:W-:Y:S02]  /*2100*/  PLOP3.LUT P1, PT, PT, PT, UP0, 0x80, 0x0 ;  /* 0x000000000000781c */ /* 0x000fe40003f2f008 */
[----:B------:R-:W-:Y:S02]  /*2110*/  LEA.HI R13, R13, R12, RZ, 0x3 ;  /* 0x0000000c0d0d7211 */ /* 0x000fe400078f18ff */
[----:B------:R-:W-:Y:S02]  /*2120*/  LEA R11, R62, R11, 0x2 ;  /* 0x0000000b3e0b7211 */ /* 0x000fe400078e10ff */
[----:B------:R-:W-:Y:S02]  /*2130*/  LOP3.LUT R20, R13, 0xfffffff8, RZ, 0xc0, !PT ;  /* 0xfffffff80d147812 */ /* 0x000fe400078ec0ff */
[----:B------:R-:W-:Y:S01]  /*2140*/  LEA.HI.SX32 R13, R14, R5, 0x1e ;  /* 0x000000050e0d7211 */ /* 0x000fe200078ff2ff */
[----:B------:R0:W1:Y:S02]  /*2150*/  LDS R127, [R11] ;  /* 0x000000000b7f7984 */ /* 0x0000640000000800 */
[----:B------:R-:W-:-:S02]  /*2160*/  IMAD.IADD R20, R20, 0x1, R5 ;  /* 0x0000000114147824 */ /* 0x000fc400078e0205 */
[----:B------:R0:W2:Y:S04]  /*2170*/  LDS R125, [R11+0x10] ;  /* 0x000010000b7d7984 */ /* 0x0000a80000000800 */
        /* <DEDUP_REMOVED lines=30> */
[----:B-12---:R-:W-:Y:S05]  /*2360*/  @P1 BRA `(.L_x_1336) ;  /* 0x00000000008c1947 */ /* 0x006fea0003800000 */
[----:B------:R-:W-:-:S05]  /*2370*/  VIADD R15, R15, 0x210 ;  /* 0x000002100f0f7836 */ /* 0x000fca0000000000 */
[----:B0-----:R-:W-:-:S05]  /*2380*/  LEA R11, R30, R15, 0x18 ;  /* 0x0000000f1e0b7211 */ /* 0x001fca00078ec0ff */
[----:B------:R-:W-:-:S05]  /*2390*/  IMAD R11, R62, 0x4, R11 ;  /* 0x000000043e0b7824 */ /* 0x000fca00078e020b */
[----:B------:R1:W2:Y:S04]  /*23a0*/  LDS R21, [R11] ;  /* 0x000000000b157984 */ /* 0x0002a80000000800 */
        /* <DEDUP_REMOVED lines=10> */
[----:B------:R1:W0:Y:S04]  /*2450*/  LDS R38, [R11+0xb0] ;  /* 0x0000b0000b267984 */ /* 0x0002280000000800 */
[----:B------:R1:W0:Y:S04]  /*2460*/  LDS R39, [R11+0xc0] ;  /* 0x0000c0000b277984 */ /* 0x0002280000000800 */
[----:B---3--:R1:W3:Y:S04]  /*2470*/  LDS R40, [R11+0xd0] ;  /* 0x0000d0000b287984 */ /* 0x0082e80000000800 */
        /* <DEDUP_REMOVED lines=17> */
[----:B--234-:R1:W0:Y:S02]  /*2590*/  LDS R58, [R11+0x1f0] ;  /* 0x0001f0000b3a7984 */ /* 0x01c2240000000800 */
.L_x_1336:
[----:B------:R-:W-:Y:S01]  /*25a0*/  ISETP.GE.AND P0, PT, R13, R20, PT ;  /* 0x000000140d00720c */ /* 0x000fe20003f06270 */
[----:B------:R-:W-:Y:S01]  /*25b0*/  ULDC UR12, c[0x0][0x29c] ;  /* 0x0000a700000c7ab9 */ /* 0x000fe20000000800 */
[----:B------:R-:W-:Y:S01]  /*25c0*/  ULDC UR5, c[0x0][0x288] ;  /* 0x0000a20000057ab9 */ /* 0x000fe20000000800 */
[----:B------:R-:W-:Y:S01]  /*25d0*/  ULDC UR16, c[0x0][0x284] ;  /* 0x0000a10000107ab9 */ /* 0x000fe20000000800 */
[----:B------:R-:W-:Y:S01]  /*25e0*/  ULDC UR13, c[0x0][0x2a0] ;  /* 0x0000a800000d7ab9 */ /* 0x000fe20000000800 */
[----:B------:R-:W-:Y:S01]  /*25f0*/  ULDC.64 UR10, c[0x0][0x248] ;  /* 0x00009200000a7ab9 */ /* 0x000fe20000000a00 */
[----:B------:R-:W-:Y:S01]  /*2600*/  ULDC.64 UR8, c[0x0][0x258] ;  /* 0x0000960000087ab9 */ /* 0x000fe20000000a00 */
[----:B------:R-:W-:Y:S01]  /*2610*/  ULDC.64 UR6, c[0x0][0x2b0] ;  /* 0x0000ac0000067ab9 */ /* 0x000fe20000000a00 */
[----:B------:R-:W-:Y:S01]  /*2620*/  ULDC.64 UR14, c[0x0][0x2c8] ;  /* 0x0000b200000e7ab9 */ /* 0x000fe20000000a00 */
[----:B------:R-:W-:Y:S04]  /*2630*/  BSSY B0, `(.L_x_1337) ;  /* 0x0000486000007945 */ /* 0x000fe80003800000 */
[----:B------:R-:W-:Y:S05]  /*2640*/  @P0 BRA `(.L_x_1338) ;  /* 0x0000004800100947 */ /* 0x000fea0003800000 */
[-C--:B------:R-:W-:Y:S01]  /*2650*/  IABS R59, R7.reuse ;  /* 0x00000007003b7213 */ /* 0x080fe20000000000 */
[----:B------:R-:W2:Y:S01]  /*2660*/  LDC.64 R128, c[0x0][0x2e0] ;  /* 0x0000b800ff807b82 */ /* 0x000ea20000000a00 */
[----:B------:R-:W-:Y:S01]  /*2670*/  ULDC UR4, c[0x0][0x288] ;  /* 0x0000a20000047ab9 */ /* 0x000fe20000000800 */
[----:B------:R-:W-:Y:S01]  /*2680*/  IMAD R61, R61, 0x70, RZ ;  /* 0x000000703d3d7824 */ /* 0x000fe200078e02ff */
[----:B01----:R-:W0:Y:S01]  /*2690*/  I2F.RP R11, R59 ;  /* 0x0000003b000b7306 */ /* 0x003e220000209400 */
[----:B------:R-:W-:Y:S01]  /*26a0*/  IMAD R131, R24, UR4, R23 ;  /* 0x0000000418837c24 */ /* 0x000fe2000f8e0217 */
[----:B------:R-:W-:Y:S01]  /*26b0*/  ULDC UR4, c[0x0][0x298] ;  /* 0x0000a60000047ab9 */ /* 0x000fe20000000800 */
[--C-:B------:R-:W-:Y:S02]  /*26c0*/  IMAD R60, R60, R7, R62.reuse ;  /* 0x000000073c3c7224 */ /* 0x100fe400078e023e */
[----:B------:R-:W1:Y:S01]  /*26d0*/  LDC R66, c[0x0][0x2c0] ;  /* 0x0000b000ff427b82 */ /* 0x000e620000000800 */
[----:B------:R-:W-:-:S02]  /*26e0*/  IMAD R131, R131, 0x70, R62 ;  /* 0x0000007083837824 */ /* 0x000fc400078e023e */
[----:B------:R-:W-:Y:S01]  /*26f0*/  IMAD R61, R61, R7, R62 ;  /* 0x000000073d3d7224 */ /* 0x000fe200078e023e */
[----:B------:R-:W-:Y:S01]  /*2700*/  SHF.R.S32.HI R65, RZ, 0x1f, R60 ;  /* 0x0000001fff417819 */ /* 0x000fe2000001143c */
[----:B------:R-:W-:Y:S02]  /*2710*/  IMAD.MOV.U32 R62, RZ, RZ, RZ ;  /* 0x000000ffff3e7224 */ /* 0x000fe400078e00ff */
[----:B------:R-:W-:Y:S01]  /*2720*/  IMAD R64, R7, 0x70, RZ ;  /* 0x0000007007407824 */ /* 0x000fe200078e02ff */
[----:B------:R-:W-:Y:S01]  /*2730*/  SHF.R.S32.HI R67, RZ, 0x1f, R61 ;  /* 0x0000001fff437819 */ /* 0x000fe2000001143d */
[----:B0-----:R-:W0:Y:S01]  /*2740*/  MUFU.RCP R11, R11 ;  /* 0x0000000b000b7308 */ /* 0x001e220000001000 */
[----:B-1----:R-:W-:Y:S02]  /*2750*/  IADD3 R66, R66, UR4, RZ ;  /* 0x0000000442427c10 */ /* 0x002fe4000fffe0ff */
[----:B0-----:R-:W-:Y:S01]  /*2760*/  IADD3 R63, R11, 0xffffffe, RZ ;  /* 0x0ffffffe0b3f7810 */ /* 0x001fe20007ffe0ff */
[----:B------:R-:W-:-:S02]  /*2770*/  VIADD R11, R131, 0x4 ;  /* 0x00000004830b7836 */ /* 0x000fc40000000000 */
[----:B--2---:R-:W-:-:S03]  /*2780*/  IMAD.WIDE R130, R131, 0x4, R128 ;  /* 0x0000000483827825 */ /* 0x004fc600078e0280 */
[----:B------:R-:W0:Y:S01]  /*2790*/  F2I.FTZ.U32.TRUNC.NTZ R63, R63 ;  /* 0x0000003f003f7305 */ /* 0x000e22000021f000 */
[----:B------:R-:W-:-:S04]  /*27a0*/  IMAD.WIDE R128, R11, 0x4, R128 ;  /* 0x000000040b807825 */ /* 0x000fc800078e0280 */
[----:B0-----:R-:W-:-:S04]  /*27b0*/  IMAD.MOV R12, RZ, RZ, -R63 ;  /* 0x000000ffff0c7224 */ /* 0x001fc800078e0a3f */
[----:B------:R-:W-:-:S04]  /*27c0*/  IMAD R15, R12, R59, RZ ;  /* 0x0000003b0c0f7224 */ /* 0x000fc800078e02ff */
[----:B------:R-:W-:-:S04]  /*27d0*/  IMAD.HI.U32 R62, R63, R15, R62 ;  /* 0x0000000f3f3e7227 */ /* 0x000fc800078e003e */
[----:B------:R-:W-:-:S07]  /*27e0*/  IMAD.MOV.U32 R63, RZ, RZ, R13 ;  /* 0x000000ffff3f7224 */ /* 0x000fce00078e000d */
.L_x_1470:
[----:B------:R-:W-:Y:S01]  /*27f0*/  ISETP.NE.U32.AND P0, PT, RZ, UR6, PT ;  /* 0x00000006ff007c0c */ /* 0x000fe2000bf05070 */
[----:B------:R-:W-:-:S03]  /*2800*/  IMAD.U32 R7, RZ, RZ, UR16 ;  /* 0x00000010ff077e24 */ /* 0x000fc6000f8e00ff */
[----:B------:R-:W-:-:S13]  /*2810*/  ISETP.NE.AND.EX P0, PT, RZ, UR7, PT, P0 ;  /* 0x00000007ff007c0c */ /* 0x000fda000bf05300 */
[----:B------:R-:W-:Y:S01]  /*2820*/  @P0 IMAD R12, R28, R7, RZ ;  /* 0x000000071c0c0224 */ /* 0x000fe200078e02ff */
[----:B-1----:R-:W-:-:S04]  /*2830*/  @P0 SHF.R.S32.HI R11, RZ, 0x1f, R63 ;  /* 0x0000001fff0b0819 */ /* 0x002fc8000001143f */
[--C-:B------:R-:W-:Y:S02]  /*2840*/  @P0 SHF.R.S32.HI R14, RZ, 0x1f, R12.reuse ;  /* 0x0000001fff0e0819 */ /* 0x100fe4000001140c */
[----:B------:R-:W-:-:S04]  /*2850*/  @P0 IADD3 R12, P2, P3, R63, UR6, R12 ;  /* 0x000000063f0c0c10 */ /* 0x000fc8000fb5e00c */
[----:B0-----:R-:W-:-:S06]  /*2860*/  @P0 IADD3.X R13, R11, UR7, R14, P2, P3 ;  /* 0x000000070b0d0c10 */ /* 0x001fcc00097e640e */
        /* <DEDUP_REMOVED lines=8> */
[----:B------:R-:W-:Y:S02]  /*28f0*/  IMAD R14, R133, R14, R15 ;  /* 0x0000000e850e7224 */ /* 0x000fe400078e020f */
[----:B------:R-:W-:-:S03]  /*2900*/  IMAD R15, R28, R7, RZ ;  /* 0x000000071c0f7224 */ /* 0x000fc600078e02ff */
[----:B------:R-:W-:-:S13]  /*2910*/  ISETP.GT.U32.AND P2, PT, R59, R14, PT ;  /* 0x0000000e3b00720c */ /* 0x000fda0003f44070 */
[----:B------:R-:W-:-:S05]  /*2920*/  @!P2 IMAD.IADD R14, R14, 0x1, -R133 ;  /* 0x000000010e0ea824 */ /* 0x000fca00078e0a85 */
[----:B------:R-:W-:-:S13]  /*2930*/  ISETP.GT.U32.AND P2, PT, R59, R14, PT ;  /* 0x0000000e3b00720c */ /* 0x000fda0003f44070 */
[----:B------:R-:W-:-:S05]  /*2940*/  @!P2 IMAD.IADD R14, R14, 0x1, -R133 ;  /* 0x000000010e0ea824 */ /* 0x000fca00078e0a85 */
[----:B0-----:R-:W-:-:S05]  /*2950*/  MOV R12, R14 ;  /* 0x0000000e000c7202 */ /* 0x001fca0000000f00 */
[----:B------:R-:W-:Y:S01]  /*2960*/  @!P3 IMAD.MOV R12, RZ, RZ, -R12 ;  /* 0x000000ffff0cb224 */ /* 0x000fe200078e0a0c */
[----:B------:R-:W-:-:S04]  /*2970*/  @!P4 LOP3.LUT R12, RZ, R7, RZ, 0x33, !PT ;  /* 0x00000007ff0cc212 */ /* 0x000fc800078e33ff */
[----:B------:R-:W-:Y:S02]  /*2980*/  SHF.R.S32.HI R11, RZ, 0x1f, R12 ;  /* 0x0000001fff0b7819 */ /* 0x000fe4000001140c */
[----:B------:R-:W-:-:S04]  /*2990*/  IADD3 R14, P2, R12, R15, RZ ;  /* 0x0000000f0c0e7210 */ /* 0x000fc80007f5e0ff */
[----:B------:R-:W-:Y:S02]  /*29a0*/  LEA.HI.X.SX32 R11, R15, R11, 0x1, P2 ;  /* 0x0000000b0f0b7211 */ /* 0x000fe400010f0eff */
[----:B------:R-:W-:Y:S02]  /*29b0*/  ISETP.GE.AND P2, PT, R63, R18, PT ;  /* 0x000000123f00720c */ /* 0x000fe40003f46270 */
        /* <DEDUP_REMOVED lines=18> */
.L_x_1342:
[----:B------:R-:W-:Y:S05]  /*2ae0*/  BSYNC B2 ;  /* 0x0000000000027941 */ /* 0x000fea0003800000 */
.L_x_1341:
[----:B------:R-:W-:-:S06]  /*2af0*/  UISETP.NE.AND UP0, UPT, UR12, URZ, UPT ;  /* 0x0000003f0c00728c */ /* 0x000fcc000bf05270 */
[----:B------:R-:W-:-:S13]  /*2b00*/  PLOP3.LUT P1, PT, PT, PT, UP0, 0x80, 0x0 ;  /* 0x000000000000781c */ /* 0x000fda0003f2f008 */
[----:B------:R-:W-:Y:S05]  /*2b10*/  @P1 BRA `(.L_x_1340) ;  /* 0x0000000000281947 */ /* 0x000fea0003800000 */
[----:B------:R-:W-:Y:S01]  /*2b20*/  ISETP.NE.AND P5, PT, R2, RZ, PT ;  /* 0x000000ff0200720c */ /* 0x000fe20003fa5270 */
[----:B0-----:R-:W0:-:S12]  /*2b30*/  @!P3 LDC.64 R14, c[0x0][0x248] ;  /* 0x00009200ff0ebb82 */ /* 0x001e180000000a00 */
[----:B------:R-:W2:Y:S01]  /*2b40*/  @P5 LDG.E R11, desc[UR36][R130.64] ;  /* 0x00000024820b5981 */ /* 0x000ea2000c1e1900 */
[----:B------:R-:W-:Y:S01]  /*2b50*/  @!P3 IADD3 R13, P4, R60, R135, RZ ;  /* 0x000000873c0db210 */ /* 0x000fe20007f9e0ff */
[----:B-----5:R-:W-:-:S03]  /*2b60*/  FADD.FTZ R68, R21, R68 ;  /* 0x0000004415447221 */ /* 0x020fc60000010000 */
[----:B------:R-:W-:Y:S02]  /*2b70*/  @!P3 LEA.HI.X.SX32 R126, R135, R65, 0x1, P4 ;  /* 0x00000041877eb211 */ /* 0x000fe400020f0eff */
[----:B0-----:R-:W-:-:S04]  /*2b80*/  @!P3 LEA R14, P4, R13, R14, 0x2 ;  /* 0x0000000e0d0eb211 */ /* 0x001fc800078810ff */
[----:B------:R-:W-:Y:S01]  /*2b90*/  @!P3 LEA.HI.X R15, R13, R15, R126, 0x2, P4 ;  /* 0x0000000f0d0fb211 */ /* 0x000fe200020f147e */
[----:B--2---:R-:W-:-:S05]  /*2ba0*/  @P5 FMUL.FTZ R68, R68, R11 ;  /* 0x0000000b44445220 */ /* 0x004fca0000410000 */
[----:B------:R1:W-:Y:S03]  /*2bb0*/  @!P3 STG.E desc[UR36][R14.64], R68 ;  /* 0x000000440e00b986 */ /* 0x0003e6000c101924 */
.L_x_1340:
[----:B------:R-:W-:Y:S05]  /*2bc0*/  BSYNC B1 ;  /* 0x0000000000017941 */ /* 0x000fea0003800000 */
.L_x_1339:
[----:B------:R-:W-:Y:S04]  /*2bd0*/  BSSY B1, `(.L_x_1343) ;  /* 0x0000022000017945 */ /* 0x000fe80003800000 */
[----:B------:R-:W-:Y:S05]  /*2be0*/  @P2 BRA `(.L_x_1344) ;  /* 0x0000000000802947 */ /* 0x000fea0003800000 */
[----:B------:R-:W-:Y:S01]  /*2bf0*/  IMAD.IADD R11, R12, 0x1, R7 ;  /* 0x000000010c0b7824 */ /* 0x000fe200078e0207 */
[----:B------:R-:W-:Y:S01]  /*2c00*/  BSSY B2, `(.L_x_1345) ;  /* 0x000000e000027945 */ /* 0x000fe20003800000 */
[----:B------:R-:W-:-:S03]  /*2c10*/  IMAD.MOV.U32 R70, RZ, RZ, RZ ;  /* 0x000000ffff467224 */ /* 0x000fc600078e00ff */
[----:B------:R-:W-:-:S04]  /*2c20*/  SHF.L.U32 R135, R11, 0x2, RZ ;  /* 0x000000020b877819 */ /* 0x000fc800000006ff */
[----:B------:R-:W-:-:S13]  /*2c30*/  ISETP.GE.AND P3, PT, R135, R64, PT ;  /* 0x000000408700720c */ /* 0x000fda0003f66270 */
[----:B------:R-:W-:Y:S05]  /*2c40*/  @P3 BRA `(.L_x_1346) ;  /* 0x0000000000243947 */ /* 0x000fea0003800000 */
[----:B------:R-:W2:Y:S02]  /*2c50*/  LDG.E R11, desc[UR36][R132.64] ;  /* 0x00000024840b7981 */ /* 0x000ea4000c1e1900 */
[----:B--2---:R-:W-:-:S04]  /*2c60*/  IMAD R11, R11, UR5, RZ ;  /* 0x000000050b0b7c24 */ /* 0x004fc8000f8e02ff */
[----:B01----:R-:W-:-:S04]  /*2c70*/  IMAD R14, R11, 0x70, RZ ;  /* 0x000000700b0e7824 */ /* 0x003fc800078e02ff */
[----:B------:R-:W-:-:S05]  /*2c80*/  IMAD R14, R14, R7, R135 ;  /* 0x000000070e0e7224 */ /* 0x000fca00078e0287 */
[----:B------:R-:W-:-:S04]  /*2c90*/  IADD3 R11, P1, R61, R14, RZ ;  /* 0x0000000e3d0b7210 */ /* 0x000fc80007f3e0ff */
[----:B------:R-:W-:Y:S02]  /*2ca0*/  LEA.HI.X.SX32 R70, R14, R67, 0x1, P1 ;  /* 0x000000430e467211 */ /* 0x000fe400008f0eff */
[----:B------:R-:W-:-:S04]  /*2cb0*/  LEA R14, P1, R11, UR10, 0x2 ;  /* 0x0000000a0b0e7c11 */ /* 0x000fc8000f8210ff */
[----:B------:R-:W-:-:S05]  /*2cc0*/  LEA.HI.X R15, R11, UR11, R70, 0x2, P1 ;  /* 0x0000000b0b0f7c11 */ /* 0x000fca00088f1446 */
[----:B------:R2:W5:Y:S04]  /*2cd0*/  LDG.E R70, desc[UR36][R14.64] ;  /* 0x000000240e467981 */ /* 0x000568000c1e1900 */
.L_x_1346:
[----:B------:R-:W-:Y:S05]  /*2ce0*/  BSYNC B2 ;  /* 0x0000000000027941 */ /* 0x000fea0003800000 */
.L_x_1345:
[----:B------:R-:W-:-:S06]  /*2cf0*/  UISETP.NE.AND UP0, UPT, UR12, URZ, UPT ;  /* 0x0000003f0c00728c */ /* 0x000fcc000bf05270 */
[----:B------:R-:W-:-:S13]  /*2d00*/  PLOP3.LUT P1, PT, PT, PT, UP0, 0x80, 0x0 ;  /* 0x000000000000781c */ /* 0x000fda0003f2f008 */
[----:B------:R-:W-:Y:S05]  /*2d10*/  @P1 BRA `(.L_x_1344) ;  /* 0x0000000000341947 */ /* 0x000fea0003800000 */
[----:B------:R-:W-:Y:S01]  /*2d20*/  ISETP.NE.AND P5, PT, R2, RZ, PT ;  /* 0x000000ff0200720c */ /* 0x000fe20003fa5270 */
[----:B012---:R-:W0:-:S12]  /*2d30*/  @!P3 LDC.64 R14, c[0x0][0x248] ;  /* 0x00009200ff0ebb82 */ /* 0x007e180000000a00 */
[----:B------:R-:W2:Y:S01]  /*2d40*/  @P5 LDG.E R13, desc[UR36][R128.64] ;  /* 0x00000024800d5981 */ /* 0x000ea2000c1e1900 */
[----:B------:R-:W-:Y:S01]  /*2d50*/  @!P3 IADD3 R126, P4, R60, R135, RZ ;  /* 0x000000873c7eb210 */ /* 0x000fe20007f9e0ff */
[----:B-----5:R-:W-:-:S03]  /*2d60*/  FADD.FTZ R70, R27, R70 ;  /* 0x000000461b467221 */ /* 0x020fc60000010000 */
[----:B------:R-:W-:Y:S01]  /*2d70*/  @!P3 LEA.HI.X.SX32 R134, R135, R65, 0x1, P4 ;  /* 0x000000418786b211 */ /* 0x000fe200020f0eff */
[----:B------:R-:W-:Y:S01]  /*2d80*/  IMAD.MOV.U32 R11, RZ, RZ, R70 ;  /* 0x000000ffff0b7224 */ /* 0x000fe200078e0046 */
[----:B0-----:R-:W-:-:S04]  /*2d90*/  @!P3 LEA R14, P4, R126, R14, 0x2 ;  /* 0x0000000e7e0eb211 */ /* 0x001fc800078810ff */
[----:B------:R-:W-:Y:S01]  /*2da0*/  @!P3 LEA.HI.X R15, R126, R15, R134, 0x2, P4 ;  /* 0x0000000f7e0fb211 */ /* 0x000fe200020f1486 */
[----:B--2---:R-:W-:-:S04]  /*2db0*/  @P5 FMUL.FTZ R11, R70, R13 ;  /* 0x0000000d460b5220 */ /* 0x004fc80000410000 */
[--C-:B------:R-:W-:Y:S01]  /*2dc0*/  IMAD.MOV.U32 R70, RZ, RZ, R11.reuse ;  /* 0x000000ffff467224 */ /* 0x100fe200078e000b */
[----:B------:R0:W-:Y:S01]  /*2dd0*/  @!P3 STG.E desc[UR36][R14.64], R11 ;  /* 0x0000000b0e00b986 */ /* 0x0001e2000c101924 */
[----:B------:R-:W-:-:S07]  /*2de0*/  @!P3 IMAD.MOV.U32 R70, RZ, RZ, R11 ;  /* 0x000000ffff46b224 */ /* 0x000fce00078e000b */
.L_x_1344:
[----:B------:R-:W-:Y:S05]  /*2df0*/  BSYNC B1 ;  /* 0x0000000000017941 */ /* 0x000fea0003800000 */
.L_x_1343:
[----:B------:R-:W-:Y:S04]  /*2e00*/  BSSY B1, `(.L_x_1347) ;  /* 0x000001f000017945 */ /* 0x000fe80003800000 */
[----:B------:R-:W-:Y:S05]  /*2e10*/  @P2 BRA `(.L_x_1348) ;  /* 0x0000000000742947 */ /* 0x000fea0003800000 */
[----:B0-----:R-:W-:Y:S01]  /*2e20*/  LEA R11, R7, R12, 0x1 ;  /* 0x0000000c070b7211 */ /* 0x001fe200078e08ff */
[----:B------:R-:W-:Y:S01]  /*2e30*/  BSSY B2, `(.L_x_1349) ;  /* 0x000000e000027945 */ /* 0x000fe20003800000 */
[----:B------:R-:W-:-:S03]  /*2e40*/  IMAD.MOV.U32 R72, RZ, RZ, RZ ;  /* 0x000000ffff487224 */ /* 0x000fc600078e00ff */
[----:B------:R-:W-:-:S05]  /*2e50*/  IMAD.SHL.U32 R135, R11, 0x4, RZ ;  /* 0x000000040b877824 */ /* 0x000fca00078e00ff */
[----:B------:R-:W-:-:S13]  /*2e60*/  ISETP.GE.AND P3, PT, R135, R64, PT ;  /* 0x000000408700720c */ /* 0x000fda0003f66270 */
[----:B------:R-:W-:Y:S05]  /*2e70*/  @P3 BRA `(.L_x_1350) ;  /* 0x0000000000243947 */ /* 0x000fea0003800000 */
[----:B------:R-:W2:Y:S02]  /*2e80*/  LDG.E R11, desc[UR36][R132.64] ;  /* 0x00000024840b7981 */ /* 0x000ea4000c1e1900 */
[----:B--2---:R-:W-:-:S04]  /*2e90*/  IMAD R11, R11, UR5, RZ ;  /* 0x000000050b0b7c24 */ /* 0x004fc8000f8e02ff */
[----:B-1----:R-:W-:-:S04]  /*2ea0*/  IMAD R14, R11, 0x70, RZ ;  /* 0x000000700b0e7824 */ /* 0x002fc800078e02ff */
[----:B------:R-:W-:-:S05]  /*2eb0*/  IMAD R14, R14, R7, R135 ;  /* 0x000000070e0e7224 */ /* 0x000fca00078e0287 */
[----:B------:R-:W-:-:S04]  /*2ec0*/  IADD3 R11, P1, R61, R14, RZ ;  /* 0x0000000e3d0b7210 */ /* 0x000fc80007f3e0ff */
[----:B------:R-:W-:Y:S02]  /*2ed0*/  LEA.HI.X.SX32 R72, R14, R67, 0x1, P1 ;  /* 0x000000430e487211 */ /* 0x000fe400008f0eff */
[----:B------:R-:W-:-:S04]  /*2ee0*/  LEA R14, P1, R11, UR10, 0x2 ;  /* 0x0000000a0b0e7c11 */ /* 0x000fc8000f8210ff */
[----:B------:R-:W-:-:S05]  /*2ef0*/  LEA.HI.X R15, R11, UR11, R72, 0x2, P1 ;  /* 0x0000000b0b0f7c11 */ /* 0x000fca00088f1448 */
[----:B------:R0:W5:Y:S04]  /*2f00*/  LDG.E R72, desc[UR36][R14.64] ;  /* 0x000000240e487981 */ /* 0x000168000c1e1900 */
.L_x_1350:
[----:B------:R-:W-:Y:S05]  /*2f10*/  BSYNC B2 ;  /* 0x0000000000027941 */ /* 0x000fea0003800000 */
.L_x_1349:
        /* <DEDUP_REMOVED lines=13> */
.L_x_1348:
[----:B------:R-:W-:Y:S05]  /*2ff0*/  BSYNC B1 ;  /* 0x0000000000017941 */ /* 0x000fea0003800000 */
.L_x_1347:
[----:B------:R-:W-:Y:S04]  /*3000*/  BSSY B1, `(.L_x_1351) ;  /* 0x000001f000017945 */ /* 0x000fe80003800000 */
[----:B------:R-:W-:Y:S05]  /*3010*/  @P2 BRA `(.L_x_1352) ;  /* 0x0000000000742947 */ /* 0x000fea0003800000 */
[----:B0-----:R-:W-:Y:S01]  /*3020*/  IMAD R11, R7, 0x3, R12 ;  /* 0x00000003070b7824 */ /* 0x001fe200078e020c */
[----:B------:R-:W-:Y:S01]  /*3030*/  BSSY B2, `(.L_x_1353) ;  /* 0x000000e000027945 */ /* 0x000fe20003800000 */
[----:B------:R-:W-:Y:S02]  /*3040*/  IMAD.MOV.U32 R69, RZ, RZ, RZ ;  /* 0x000000ffff457224 */ /* 0x000fe400078e00ff */
        /* <DEDUP_REMOVED lines=12> */
.L_x_1354:
[----:B------:R-:W-:Y:S05]  /*3110*/  BSYNC B2 ;  /* 0x0000000000027941 */ /* 0x000fea0003800000 */
.L_x_1353:
        /* <DEDUP_REMOVED lines=13> */
.L_x_1352:
[----:B------:R-:W-:Y:S05]  /*31f0*/  BSYNC B1 ;  /* 0x0000000000017941 */ /* 0x000fea0003800000 */
.L_x_1351:
        /* <DEDUP_REMOVED lines=17> */
.L_x_1358:
[----:B------:R-:W-:Y:S05]  /*3310*/  BSYNC B2 ;  /* 0x0000000000027941 */ /* 0x000fea0003800000 */
.L_x_1357:
        /* <DEDUP_REMOVED lines=13> */
.L_x_1356:
[----:B------:R-:W-:Y:S05]  /*33f0*/  BSYNC B1 ;  /* 0x0000000000017941 */ /* 0x000fea0003800000 */
.L_x_1355:
        /* <DEDUP_REMOVED lines=17> */
.L_x_1362:
[----:B------:R-:W-:Y:S05]  /*3510*/  BSYNC B2 ;  /* 0x0000000000027941 */ /* 0x000fea0003800000 */
.L_x_1361:
[----:B------:R-:W-:-:S06]  /*3520*/  UISETP.NE.AND UP0, UPT, UR12, URZ, UPT ;  /* 0x0000003f0c00728c */ /* 0x000fcc000bf05270 */
[----:B------:R-:W-:-:S13]  /*3530*/  PLOP3.LUT P1, PT, PT, PT, UP0, 0x80, 0x0 ;  /* 0x000000000000781c */ /* 0x000fda0003f2f008 */
[----:B------:R-:W-:Y:S05]  /*3540*/  @P1 BRA `(.L_x_1360) ;  /* 0x0000000000281947 */ /* 0x000fea0003800000 */
[----:B------:R-:W-:Y:S01]  /*3550*/  ISETP.NE.AND P5, PT, R2, RZ, PT ;  /* 0x000000ff0200720c */ /* 0x000fe20003fa5270 */
[----:B012---:R-:W0:-:S12]  /*3560*/  @!P3 LDC.64 R14, c[0x0][0x248] ;  /* 0x00009200ff0ebb82 */ /* 0x007e180000000a00 */
[----:B------:R-:W2:Y:S01]  /*3570*/  @P5 LDG.E R126, desc[UR36][R128.64+0x40] ;  /* 0x00004024807e5981 */ /* 0x000ea2000c1e1900 */
[----:B------:R-:W-:Y:S01]  /*3580*/  @!P3 IADD3 R11, P4, R60, R13, RZ ;  /* 0x0000000d3c0bb210 */ /* 0x000fe20007f9e0ff */
[----:B----45:R-:W-:-:S03]  /*3590*/  FADD.FTZ R71, R32, R71 ;  /* 0x0000004720477221 */ /* 0x030fc60000010000 */
[----:B------:R-:W-:Y:S02]  /*35a0*/  @!P3 LEA.HI.X.SX32 R134, R13, R65, 0x1, P4 ;  /* 0x000000410d86b211 */ /* 0x000fe400020f0eff */
[----:B0-----:R-:W-:-:S04]  /*35b0*/  @!P3 LEA R14, P4, R11, R14, 0x2 ;  /* 0x0000000e0b0eb211 */ /* 0x001fc800078810ff */
[----:B------:R-:W-:Y:S01]  /*35c0*/  @!P3 LEA.HI.X R15, R11, R15, R134, 0x2, P4 ;  /* 0x0000000f0b0fb211 */ /* 0x000fe200020f1486 */
[----:B--2---:R-:W-:-:S05]  /*35d0*/  @P5 FMUL.FTZ R71, R71, R126 ;  /* 0x0000007e47475220 */ /* 0x004fca0000410000 */
[----:B------:R0:W-:Y:S03]  /*35e0*/  @!P3 STG.E desc[UR36][R14.64], R71 ;  /* 0x000000470e00b986 */ /* 0x0001e6000c101924 */
.L_x_1360:
[----:B------:R-:W-:Y:S05]  /*35f0*/  BSYNC B1 ;  /* 0x0000000000017941 */ /* 0x000fea0003800000 */
.L_x_1359:
[----:B------:R-:W-:Y:S04]  /*3600*/  BSSY B1, `(.L_x_1363) ;  /* 0x000001f000017945 */ /* 0x000fe80003800000 */
[----:B------:R-:W-:Y:S05]  /*3610*/  @P2 BRA `(.L_x_1364) ;  /* 0x0000000000742947 */ /* 0x000fea0003800000 */
[----:B0-----:R-:W-:Y:S01]  /*3620*/  IMAD R11, R7, 0x6, R12 ;  /* 0x00000006070b7824 */ /* 0x001fe200078e020c */
[----:B------:R-:W-:Y:S01]  /*3630*/  BSSY B2, `(.L_x_1365) ;  /* 0x000000e000027945 */ /* 0x000fe20003800000 */
[----:B------:R-:W-:-:S03]  /*3640*/  IMAD.MOV.U32 R76, RZ, RZ, RZ ;  /* 0x000000ffff4c7224 */ /* 0x000fc600078e00ff */
[----:B------:R-:W-:-:S04]  /*3650*/  SHF.L.U32 R135, R11, 0x2, RZ ;  /* 0x000000020b877819 */ /* 0x000fc800000006ff */
        /* <DEDUP_REMOVED lines=11> */
.L_x_1366:
[----:B------:R-:W-:Y:S05]  /*3710*/  BSYNC B2 ;  /* 0x0000000000027941 */ /* 0x000fea0003800000 */
.L_x_1365:
        /* <DEDUP_REMOVED lines=13> */
.L_x_1364:
[----:B------:R-:W-:Y:S05]  /*37f0*/  BSYNC B1 ;  /* 0x0000000000017941 */ /* 0x000fea0003800000 */
.L_x_1363:
        /* <DEDUP_REMOVED lines=17> */
.L_x_1370:
[----:B------:R-:W-:Y:S05]  /*3910*/  BSYNC B2 ;  /* 0x0000000000027941 */ /* 0x000fea0003800000 */
.L_x_1369:
        /* <DEDUP_REMOVED lines=13> */
.L_x_1368:
[----:B------:R-:W-:Y:S05]  /*39f0*/  BSYNC B1 ;  /* 0x0000000000017941 */ /* 0x000fea0003800000 */
.L_x_1367:
        /* <DEDUP_REMOVED lines=17> */
.L_x_1374:
[----:B------:R-:W-:Y:S05]  /*3b10*/  BSYNC B2 ;  /* 0x0000000000027941 */ /* 0x000fea0003800000 */
.L_x_1373:
        /* <DEDUP_REMOVED lines=13> */
.L_x_1372:
[----:B------:R-:W-:Y:S05]  /*3bf0*/  BSYNC B1 ;  /* 0x0000000000017941 */ /* 0x000fea0003800000 */
.L_x_1371:
        /* <DEDUP_REMOVED lines=17> */
.L_x_1378:
[----:B------:R-:W-:Y:S05]  /*3d10*/  BSYNC B2 ;  /* 0x0000000000027941 */ /* 0x000fea0003800000 */
.L_x_1377:
        /* <DEDUP_REMOVED lines=13> */
.L_x_1376:
[----:B------:R-:W-:Y:S05]  /*3df0*/  BSYNC B1 ;  /* 0x0000000000017941 */ /* 0x000fea0003800000 */
.L_x_1375:
[----:B------:R-:W-:Y:S04]  /*3e00*/  BSSY B1, `(.L_x_1379) ;  /* 0x000001f000017945 */ /* 0x000fe80003800000 */
[----:B------:R-:W-:Y:S05]  /*3e10*/  @P2 BRA `(.L_x_1380) ;  /* 0x0000000000742947 */ /* 0x000fea0003800000 */
[----:B0-----:R-:W-:Y:S01]  /*3e20*/  IMAD R11, R7, 0xa, R12 ;  /* 0x0000000a070b7824 */ /* 0x001fe200078e020c */
[----:B------:R-:W-:Y:S01]  /*3e30*/  BSSY B2, `(.L_x_1381) ;  /* 0x000000e000027945 */ /* 0x000fe20003800000 */
[----:B------:R-:W-:Y:S02]  /*3e40*/  HFMA2.MMA R80, -RZ, RZ, 0, 0 ;  /* 0x00000000ff507435 */ /* 0x000fe400000001ff */
        /* <DEDUP_REMOVED lines=12> */
.L_x_1382:
[----:B------:R-:W-:Y:S05]  /*3f10*/  BSYNC B2 ;  /* 0x0000000000027941 */ /* 0x000fea0003800000 */
.L_x_1381:
        /* <DEDUP_REMOVED lines=13> */
.L_x_1380:
[----:B------:R-:W-:Y:S05]  /*3ff0*/  BSYNC B1 ;  /* 0x0000000000017941 */ /* 0x000fea0003800000 */
.L_x_1379:
        /* <DEDUP_REMOVED lines=17> */
.L_x_1386:
[----:B------:R-:W-:Y:S05]  /*4110*/  BSYNC B2 ;  /* 0x0000000000027941 */ /* 0x000fea0003800000 */
.L_x_1385:
        /* <DEDUP_REMOVED lines=13> */
.L_x_1384:
[----:B------:R-:W-:Y:S05]  /*41f0*/  BSYNC B1 ;  /* 0x0000000000017941 */ /* 0x000fea0003800000 */
.L_x_1383:
        /* <DEDUP_REMOVED lines=17> */
.L_x_1390:
[----:B------:R-:W-:Y:S05]  /*4310*/  BSYNC B2 ;  /* 0x0000000000027941 */ /* 0x000fea0003800000 */
.L_x_1389:
        /* <DEDUP_REMOVED lines=13> */
.L_x_1388:
[----:B------:R-:W-:Y:S05]  /*43f0*/  BSYNC B1 ;  /* 0x0000000000017941 */ /* 0x000fea0003800000 */
.L_x_1387:
        /* <DEDUP_REMOVED lines=17> */
.L_x_1394:
[----:B------:R-:W-:Y:S05]  /*4510*/  BSYNC B2 ;  /* 0x0000000000027941 */ /* 0x000fea0003800000 */
.L_x_1393:
[----:B------:R-:W-:-:S06]  /*4520*/  UISETP.NE.AND UP0, UPT, UR12, URZ, UPT ;  /* 0x0000003f0c00728c */ /* 0x000fcc000bf05270 */
[----:B------:R-:W-:-:S13]  /*4530*/  PLOP3.LUT P1, PT, PT, PT, UP0, 0x80, 0x0 ;  /* 0x000000000000781c */ /* 0x000fda0003f2f008 */
[----:B------:R-:W-:Y:S05]  /*4540*/  @P1 BRA `(.L_x_1392) ;  /* 0x0000000000281947 */ /* 0x000fea0003800000 */
[----:B------:R-:W-:Y:S01]  /*4550*/  ISETP.NE.AND P5, PT, R2, RZ, PT ;  /* 0x000000ff0200720c */ /* 0x000fe20003fa5270 */
[----:B012---:R-:W0:-:S12]  /*4560*/  @!P3 LDC.64 R14, c[0x0][0x248] ;  /* 0x00009200ff0ebb82 */ /* 0x007e180000000a00 */
[----:B------:R-:W2:Y:S01]  /*4570*/  @P5 LDG.E R126, desc[UR36][R128.64+0xc0] ;  /* 0x0000c024807e5981 */ /* 0x000ea2000c1e1900 */
[----:B------:R-:W-:Y:S01]  /*4580*/  @!P3 IADD3 R11, P4, R60, R13, RZ ;  /* 0x0000000d3c0bb210 */ /* 0x000fe20007f9e0ff */
[----:B---3-5:R-:W-:-:S03]  /*4590*/  FADD.FTZ R79, R40, R79 ;  /* 0x0000004f284f7221 */ /* 0x028fc60000010000 */
[----:B------:R-:W-:Y:S02]  /*45a0*/  @!P3 LEA.HI.X.SX32 R134, R13, R65, 0x1, P4 ;  /* 0x000000410d86b211 */ /* 0x000fe400020f0eff */
[----:B0-----:R-:W-:-:S04]  /*45b0*/  @!P3 LEA R14, P4, R11, R14, 0x2 ;  /* 0x0000000e0b0eb211 */ /* 0x001fc800078810ff */
[----:B------:R-:W-:Y:S01]  /*45c0*/  @!P3 LEA.HI.X R15, R11, R15, R134, 0x2, P4 ;  /* 0x0000000f0b0fb211 */ /* 0x000fe200020f1486 */
[----:B--2---:R-:W-:-:S05]  /*45d0*/  @P5 FMUL.FTZ R79, R79, R126 ;  /* 0x0000007e4f4f5220 */ /* 0x004fca0000410000 */
[----:B------:R0:W-:Y:S03]  /*45e0*/  @!P3 STG.E desc[UR36][R14.64], R79 ;  /* 0x0000004f0e00b986 */ /* 0x0001e6000c101924 */
.L_x_1392:
[----:B------:R-:W-:Y:S05]  /*45f0*/  BSYNC B1 ;  /* 0x0000000000017941 */ /* 0x000fea0003800000 */
.L_x_1391:
        /* <DEDUP_REMOVED lines=17> */
.L_x_1398:
[----:B------:R-:W-:Y:S05]  /*4710*/  BSYNC B2 ;  /* 0x0000000000027941 */ /* 0x000fea0003800000 */
.L_x_1397:
        /* <DEDUP_REMOVED lines=13> */
.L_x_1396:
[----:B------:R-:W-:Y:S05]  /*47f0*/  BSYNC B1 ;  /* 0x0000000000017941 */ /* 0x000fea0003800000 */
.L_x_1395:
[----:B------:R-:W-:Y:S04]  /*4800*/  BSSY B1, `(.L_x_1399) ;  /* 0x000001f000017945 */ /* 0x000fe80003800000 */
[----:B------:R-:W-:Y:S05]  /*4810*/  @P2 BRA `(.L_x_1400) ;  /* 0x0000000000742947 */ /* 0x000fea0003800000 */
[----:B0-----:R-:W-:Y:S01]  /*4820*/  IMAD R11, R7, 0xf, R12 ;  /* 0x0000000f070b7824 */ /* 0x001fe200078e020c */
[----:B------:R-:W-:Y:S01]  /*4830*/  BSSY B2, `(.L_x_1401) ;  /* 0x000000e000027945 */ /* 0x000fe20003800000 */
[----:B------:R-:W-:Y:S02]  /*4840*/  MOV R81, RZ ;  /* 0x000000ff00517202 */ /* 0x000fe40000000f00 */
        /* <DEDUP_REMOVED lines=12> */
.L_x_1402:
[----:B------:R-:W-:Y:S05]  /*4910*/  BSYNC B2 ;  /* 0x0000000000027941 */ /* 0x000fea0003800000 */
.L_x_1401:
        /* <DEDUP_REMOVED lines=13> */
.L_x_1400:
[----:B------:R-:W-:Y:S05]  /*49f0*/  BSYNC B1 ;  /* 0x0000000000017941 */ /* 0x000fea0003800000 */
.L_x_1399:
        /* <DEDUP_REMOVED lines=17> */
.L_x_1406:
[----:B------:R-:W-:Y:S05]  /*4b10*/  BSYNC B2 ;  /* 0x0000000000027941 */ /* 0x000fea0003800000 */
.L_x_1405:
        /* <DEDUP_REMOVED lines=13> */
.L_x_1404:
[----:B------:R-:W-:Y:S05]  /*4bf0*/  BSYNC B1 ;  /* 0x0000000000017941 */ /* 0x000fea0003800000 */
.L_x_1403:
        /* <DEDUP_REMOVED lines=17> */
.L_x_1410:
[----:B------:R-:W-:Y:S05]  /*4d10*/  BSYNC B2 ;  /* 0x0000000000027941 */ /* 0x000fea0003800000 */
.L_x_1409:
        /* <DEDUP_REMOVED lines=13> */
.L_x_1408:
[----:B------:R-:W-:Y:S05]  /*4df0*/  BSYNC B1 ;  /* 0x0000000000017941 */ /* 0x000fea0003800000 */
.L_x_1407:
        /* <DEDUP_REMOVED lines=17> */
.L_x_1414:
[----:B------:R-:W-:Y:S05]  /*4f10*/  BSYNC B2 ;  /* 0x0000000000027941 */ /* 0x000fea0003800000 */
.L_x_1413:
        /* <DEDUP_REMOVED lines=13> */
.L_x_1412:
[----:B------:R-:W-:Y:S05]  /*4ff0*/  BSYNC B1 ;  /* 0x0000000000017941 */ /* 0x000fea0003800000 */
.L_x_1411:
        /* <DEDUP_REMOVED lines=17> */
.L_x_1418:
[----:B------:R-:W-:Y:S05]  /*5110*/  BSYNC B2 ;  /* 0x0000000000027941 */ /* 0x000fea0003800000 */
.L_x_1417:
        /* <DEDUP_REMOVED lines=13> */
.L_x_1416:
[----:B------:R-:W-:Y:S05]  /*51f0*/  BSYNC B1 ;  /* 0x0000000000017941 */ /* 0x000fea0003800000 */
.L_x_1415:
        /* <DEDUP_REMOVED lines=17> */
.L_x_1422:
[----:B------:R-:W-:Y:S05]  /*5310*/  BSYNC B2 ;  /* 0x0000000000027941 */ /* 0x000fea0003800000 */
.L_x_1421:
        /* <DEDUP_REMOVED lines=13> */
.L_x_1420:
[----:B------:R-:W-:Y:S05]  /*53f0*/  BSYNC B1 ;  /* 0x0000000000017941 */ /* 0x000fea0003800000 */
.L_x_1419:
        /* <DEDUP_REMOVED lines=17> */
.L_x_1426:
[----:B------:R-:W-:Y:S05]  /*5510*/  BSYNC B2 ;  /* 0x0000000000027941 */ /* 0x000fea0003800000 */
.L_x_1425:
        /* <DEDUP_REMOVED lines=13> */
.L_x_1424:
[----:B------:R-:W-:Y:S05]  /*55f0*/  BSYNC B1 ;  /* 0x0000000000017941 */ /* 0x000fea0003800000 */
.L_x_1423:
        /* <DEDUP_REMOVED lines=17> */
.L_x_1430:
[----:B------:R-:W-:Y:S05]  /*5710*/  BSYNC B2 ;  /* 0x0000000000027941 */ /* 0x000fea0003800000 */
.L_x_1429:
        /* <DEDUP_REMOVED lines=13> */
.L_x_1428:
[----:B------:R-:W-:Y:S05]  /*57f0*/  BSYNC B1 ;  /* 0x0000000000017941 */ /* 0x000fea0003800000 */
.L_x_1427:
        /* <DEDUP_REMOVED lines=17> */
.L_x_1434:
[----:B------:R-:W-:Y:S05]  /*5910*/  BSYNC B2 ;  /* 0x0000000000027941 */ /* 0x000fea0003800000 */
.L_x_1433:
        /* <DEDUP_REMOVED lines=13> */
.L_x_1432:
[----:B------:R-:W-:Y:S05]  /*59f0*/  BSYNC B1 ;  /* 0x0000000000017941 */ /* 0x000fea0003800000 */
.L_x_1431:
        /* <DEDUP_REMOVED lines=17> */
.L_x_1438:
[----:B------:R-:W-:Y:S05]  /*5b10*/  BSYNC B2 ;  /* 0x0000000000027941 */ /* 0x000fea0003800000 */
.L_x_1437:
        /* <DEDUP_REMOVED lines=13> */
.L_x_1436:
[----:B------:R-:W-:Y:S05]  /*5bf0*/  BSYNC B1 ;  /* 0x0000000000017941 */ /* 0x000fea0003800000 */
.L_x_1435:
        /* <DEDUP_REMOVED lines=17> */
.L_x_1442:
[----:B------:R-:W-:Y:S05]  /*5d10*/  BSYNC B2 ;  /* 0x0000000000027941 */ /* 0x000fea0003800000 */
.L_x_1441:
        /* <DEDUP_REMOVED lines=13> */
.L_x_1440:
[----:B------:R-:W-:Y:S05]  /*5df0*/  BSYNC B1 ;  /* 0x0000000000017941 */ /* 0x000fea0003800000 */
.L_x_1439:
        /* <DEDUP_REMOVED lines=17> */
.L_x_1446:
[----:B------:R-:W-:Y:S05]  /*5f10*/  BSYNC B2 ;  /* 0x0000000000027941 */ /* 0x000fea0003800000 */
.L_x_1445:
        /* <DEDUP_REMOVED lines=13> */
.L_x_1444:
[----:B------:R-:W-:Y:S05]  /*5ff0*/  BSYNC B1 ;  /* 0x0000000000017941 */ /* 0x000fea0003800000 */
.L_x_1443:
        /* <DEDUP_REMOVED lines=17> */
.L_x_1450:
[----:B------:R-:W-:Y:S05]  /*6110*/  BSYNC B2 ;  /* 0x0000000000027941 */ /* 0x000fea0003800000 */
.L_x_1449:
        /* <DEDUP_REMOVED lines=13> */
.L_x_1448:
[----:B------:R-:W-:Y:S05]  /*61f0*/  BSYNC B1 ;  /* 0x0000000000017941 */ /* 0x000fea0003800000 */
.L_x_1447:
        /* <DEDUP_REMOVED lines=17> */
.L_x_1454:
[----:B------:R-:W-:Y:S05]  /*6310*/  BSYNC B2 ;  /* 0x0000000000027941 */ /* 0x000fea0003800000 */
.L_x_1453:
        /* <DEDUP_REMOVED lines=13> */
.L_x_1452:
[----:B------:R-:W-:Y:S05]  /*63f0*/  BSYNC B1 ;  /* 0x0000000000017941 */ /* 0x000fea0003800000 */
.L_x_1451:
        /* <DEDUP_REMOVED lines=17> */
.L_x_1458:
[----:B------:R-:W-:Y:S05]  /*6510*/  BSYNC B2 ;  /* 0x0000000000027941 */ /* 0x000fea0003800000 */
.L_x_1457:
        /* <DEDUP_REMOVED lines=13> */
.L_x_1456:
[----:B------:R-:W-:Y:S05]  /*65f0*/  BSYNC B1 ;  /* 0x0000000000017941 */ /* 0x000fea0003800000 */
.L_x_1455:
        /* <DEDUP_REMOVED lines=17> */
.L_x_1462:
[----:B------:R-:W-:Y:S05]  /*6710*/  BSYNC B2 ;  /* 0x0000000000027941 */ /* 0x000fea0003800000 */
.L_x_1461:
        /* <DEDUP_REMOVED lines=13> */
.L_x_1460:
[----:B------:R-:W-:Y:S05]  /*67f0*/  BSYNC B1 ;  /* 0x0000000000017941 */ /* 0x000fea0003800000 */
.L_x_1459:
        /* <DEDUP_REMOVED lines=8> */
[----:B------:R-:W0:Y:S02]  /*6880*/  LDG.E R132, desc[UR36][R132.64] ;  /* 0x0000002484847981 */ /* 0x000e24000c1e1900 */
[----:B0-----:R-:W-:-:S04]  /*6890*/  IMAD R11, R132, UR5, RZ ;  /* 0x00000005840b7c24 */ /* 0x001fc8000f8e02ff */
[----:B------:R-:W-:-:S04]  /*68a0*/  IMAD R12, R11, 0x70, RZ ;  /* 0x000000700b0c7824 */ /* 0x000fc800078e02ff */
[----:B------:R-:W-:-:S05]  /*68b0*/  IMAD R12, R12, R7, R135 ;  /* 0x000000070c0c7224 */ /* 0x000fca00078e0287 */
[----:B------:R-:W-:-:S04]  /*68c0*/  IADD3 R11, P1, R61, R12, RZ ;  /* 0x0000000c3d0b7210 */ /* 0x000fc80007f3e0ff */
[----:B-12---:R-:W-:Y:S02]  /*68d0*/  LEA.HI.X.SX32 R14, R12, R67, 0x1, P1 ;  /* 0x000000430c0e7211 */ /* 0x006fe400008f0eff */
[----:B------:R-:W-:-:S04]  /*68e0*/  LEA R12, P1, R11, UR10, 0x2 ;  /* 0x0000000a0b0c7c11 */ /* 0x000fc8000f8210ff */
[----:B------:R-:W-:-:S05]  /*68f0*/  LEA.HI.X R13, R11, UR11, R14, 0x2, P1 ;  /* 0x0000000b0b0d7c11 */ /* 0x000fca00088f140e */
[----:B------:R0:W5:Y:S04]  /*6900*/  LDG.E R99, desc[UR36][R12.64] ;  /* 0x000000240c637981 */ /* 0x000168000c1e1900 */
.L_x_1466:
[----:B------:R-:W-:Y:S05]  /*6910*/  BSYNC B2 ;  /* 0x0000000000027941 */ /* 0x000fea0003800000 */
.L_x_1465:
        /* <DEDUP_REMOVED lines=13> */
.L_x_1464:
[----:B------:R-:W-:Y:S05]  /*69f0*/  BSYNC B1 ;  /* 0x0000000000017941 */ /* 0x000fea0003800000 */
.L_x_1463:
[----:B0----5:R-:W-:Y:S01]  /*6a00*/  FMUL.FTZ R12, R125, R70 ;  /* 0x000000467d0c7220 */ /* 0x021fe20000410000 */
[----:B------:R-:W-:Y:S01]  /*6a10*/  UMOV UR4, 0xffffffff ;  /* 0xffffffff00047882 */ /* 0x000fe20000000000 */
[----:B------:R-:W-:Y:S02]  /*6a20*/  LOP3.LUT P2, RZ, R22, 0x3, RZ, 0xc0, !PT ;  /* 0x0000000316ff7812 */ /* 0x000fe4000784c0ff */
[----:B------:R-:W-:-:S04]  /*6a30*/  FFMA.FTZ R12, R127, R68, R12 ;  /* 0x000000447f0c7223 */ /* 0x000fc8000001000c */
        /* <DEDUP_REMOVED lines=29> */
[----:B------:R-:W-:Y:S01]  /*6c10*/  FFMA.FTZ R13, R10, R99, R13 ;  /* 0x000000630a0d7223 */ /* 0x000fe2000001000d */
[----:B------:R-:W-:Y:S06]  /*6c20*/  BRA.DIV UR4, `(.L_x_1467) ;  /* 0x0000003604707947 */ /* 0x000fec000b800000 */
[----:B-12---:R-:W0:Y:S02]  /*6c30*/  SHFL.BFLY PT, R14, R13, 0x2, 0x1f ;  /* 0x0c401f000d0e7f89 */ /* 0x006e2400000e0000 */
[----:B0-----:R-:W-:-:S05]  /*6c40*/  FADD.FTZ R13, R13, R14 ;  /* 0x0000000e0d0d7221 */ /* 0x001fca0000010000 */
[----:B------:R0:W1:Y:S02]  /*6c50*/  SHFL.BFLY PT, R14, R13, 0x1, 0x1f ;  /* 0x0c201f000d0e7f89 */ /* 0x00006400000e0000 */
.L_x_1539:
[----:B------:R-:W-:Y:S01]  /*6c60*/  ISETP.GE.OR P2, PT, R63, R18, P2 ;  /* 0x000000123f00720c */ /* 0x000fe20001746670 */
        /* <DEDUP_REMOVED lines=12> */
[----:B--2---:R-:W-:-:S04]  /*6d30*/  @P3 IMAD R126, R23, R132, R25 ;  /* 0x00000084177e3224 */ /* 0x004fc800078e0219 */
[----:B------:R-:W-:-:S04]  /*6d40*/  @P3 VIADD R126, R126, 0xffffffff ;  /* 0xffffffff7e7e3836 */ /* 0x000fc80000000000 */
[----:B------:R-:W-:-:S04]  /*6d50*/  @P3 IMAD R133, R126, R132, R63 ;  /* 0x000000847e853224 */ /* 0x000fc800078e023f */
[----:B0-----:R-:W-:-:S06]  /*6d60*/  @P3 IMAD.WIDE R12, R133, 0x4, R12 ;  /* 0x00000004850c3825 */ /* 0x001fcc00078e020c */
[----:B------:R-:W2:Y:S01]  /*6d70*/  @P3 LDG.E R12, desc[UR36][R12.64] ;  /* 0x000000240c0c3981 */ /* 0x000ea2000c1e1900 */
[----:B-1----:R-:W-:-:S06]  /*6d80*/  @P2 IMAD.WIDE R14, R23, 0x4, R14 ;  /* 0x00000004170e2825 */ /* 0x002fcc00078e020e */
[----:B------:R-:W5:Y:S01]  /*6d90*/  @P2 LDG.E R14, desc[UR36][R14.64] ;  /* 0x000000240e0e2981 */ /* 0x000f62000c1e1900 */
[C---:B------:R-:W-:Y:S02]  /*6da0*/  @P2 ISETP.GE.AND P4, PT, R63.reuse, R66, PT ;  /* 0x000000423f00220c */ /* 0x040fe40003f86270 */
[----:B------:R-:W-:Y:S02]  /*6db0*/  @P2 IADD3 R133, R63, 0x1, -R25 ;  /* 0x000000013f852810 */ /* 0x000fe40007ffe819 */
[----:B------:R-:W-:-:S04]  /*6dc0*/  @P2 SEL R126, R17, RZ, !P4 ;  /* 0x000000ff117e2207 */ /* 0x000fc80006000000 */
[----:B------:R-:W-:Y:S01]  /*6dd0*/  @P2 IADD3 R126, R126, R133, RZ ;  /* 0x000000857e7e2210 */ /* 0x000fe20007ffe0ff */
[----:B------:R-:W-:-:S03]  /*6de0*/  IMAD.IADD R132, R63, 0x1, -R5 ;  /* 0x000000013f847824 */ /* 0x000fc600078e0a05 */
[----:B------:R-:W-:Y:S01]  /*6df0*/  @P2 I2FP.F32.S32 R126, R126 ;  /* 0x0000007e007e2245 */ /* 0x000fe20000201400 */
[----:B------:R-:W-:Y:S02]  /*6e00*/  IMAD R132, R132, 0x4, R3 ;  /* 0x0000000484847824 */ /* 0x000fe400078e0203 */
[----:B--2---:R-:W-:-:S04]  /*6e10*/  @P3 FADD.FTZ R11, R11, R12 ;  /* 0x0000000c0b0b3221 */ /* 0x004fc80000010000 */
[----:B-----5:R-:W-:-:S05]  /*6e20*/  @P2 FFMA.FTZ R11, R126, R14, R11 ;  /* 0x0000000e7e0b2223 */ /* 0x020fca000001000b */
[----:B------:R1:W-:Y:S01]  /*6e30*/  STS [R132], R11 ;  /* 0x0000000b84007388 */ /* 0x0003e20000000800 */
[----:B------:R-:W-:-:S07]  /*6e40*/  @!P0 FMNMX.FTZ R124, R124, R11, !PT ;  /* 0x0000000b7c7c8209 */ /* 0x000fce0007810000 */
.L_x_1469:
[----:B------:R-:W-:Y:S05]  /*6e50*/  BSYNC B1 ;  /* 0x0000000000017941 */ /* 0x000fea0003800000 */
.L_x_1468:
[----:B------:R-:W-:-:S05]  /*6e60*/  VIADD R63, R63, 0x10 ;  /* 0x000000103f3f7836 */ /* 0x000fca0000000000 */
[----:B------:R-:W-:-:S13]  /*6e70*/  ISETP.GE.AND P0, PT, R63, R20, PT ;  /* 0x000000143f00720c */ /* 0x000fda0003f06270 */
[----:B------:R-:W-:Y:S05]  /*6e80*/  @!P0 BRA `(.L_x_1470) ;  /* 0xffffffb800588947 */ /* 0x000fea000383ffff */
.L_x_1338:
[----:B------:R-:W-:Y:S05]  /*6e90*/  BSYNC B0 ;  /* 0x0000000000007941 */ /* 0x000fea0003800000 */
.L_x_1337:
[----:B------:R-:W-:Y:S01]  /*6ea0*/  UMOV UR4, 0xffffffff ;  /* 0xffffffff00047882 */ /* 0x000fe20000000000 */
[----:B0-----:R-:W-:Y:S02]  /*6eb0*/  SHF.R.S32.HI R9, RZ, 0x1f, R22 ;  /* 0x0000001fff097819 */ /* 0x001fe40000011416 */
[----:B------:R-:W-:Y:S05]  /*6ec0*/  BRA.DIV UR4, `(.L_x_1471) ;  /* 0x0000003604087947 */ /* 0x000fea000b800000 */
[----:B------:R-:W0:Y:S02]  /*6ed0*/  SHFL.BFLY PT, R14, R124, 0x10, 0x1f ;  /* 0x0e001f007c0e7f89 */ /* 0x000e2400000e0000 */
[----:B0-----:R-:W-:-:S05]  /*6ee0*/  FMNMX.FTZ R13, R14, R124, !PT ;  /* 0x0000007c0e0d7209 */ /* 0x001fca0007810000 */
[----:B------:R-:W0:Y:S02]  /*6ef0*/  SHFL.BFLY PT, R14, R13, 0x8, 0x1f ;  /* 0x0d001f000d0e7f89 */ /* 0x000e2400000e0000 */
[----:B0-----:R-:W-:-:S05]  /*6f00*/  FMNMX.FTZ R0, R13, R14, !PT ;  /* 0x0000000e0d007209 */ /* 0x001fca0007810000 */
[----:B------:R0:W2:Y:S02]  /*6f10*/  SHFL.BFLY PT, R14, R0, 0x4, 0x1f ;  /* 0x0c801f00000e7f89 */ /* 0x0000a400000e0000 */
.L_x_1544:
[----:B------:R-:W-:Y:S01]  /*6f20*/  LEA.HI R30, R9, R22, RZ, 0x5 ;  /* 0x00000016091e7211 */ /* 0x000fe200078f28ff */
[----:B------:R-:W-:Y:S05]  /*6f30*/  WARPSYNC.ALL ;  /* 0x0000000000007948 */ /* 0x000fea0003800000 */
[----:B------:R-:W-:Y:S02]  /*6f40*/  LOP3.LUT R9, R30, 0xffffffe0, RZ, 0xc0, !PT ;  /* 0xffffffe01e097812 */ /* 0x000fe400078ec0ff */
[----:B-12---:R-:W-:-:S03]  /*6f50*/  FMNMX.FTZ R11, R0, R14, !PT ;  /* 0x0000000e000b7209 */ /* 0x006fc60007810000 */
[----:B------:R-:W-:-:S05]  /*6f60*/  IMAD.IADD R4, R22, 0x1, -R9 ;  /* 0x0000000116047824 */ /* 0x000fca00078e0a09 */
[----:B------:R-:W-:-:S13]  /*6f70*/  ISETP.NE.AND P0, PT, R4, RZ, PT ;  /* 0x000000ff0400720c */ /* 0x000fda0003f05270 */
[----:B------:R-:W1:Y:S01]  /*6f80*/  @!P0 S2R R8, SR_CgaCtaId ;  /* 0x0000000000088919 */ /* 0x000e620000008800 */
[----:B------:R-:W-:Y:S02]  /*6f90*/  @!P0 MOV R9, 0x400 ;  /* 0x0000040000098802 */ /* 0x000fe40000000f00 */
[----:B------:R-:W-:Y:S02]  /*6fa0*/  @!P0 SHF.R.S32.HI R6, RZ, 0x5, R30 ;  /* 0x00000005ff068819 */ /* 0x000fe4000001141e */
[----:B-1----:R-:W-:-:S04]  /*6fb0*/  @!P0 LEA R9, R8, R9, 0x18 ;  /* 0x0000000908098211 */ /* 0x002fc800078ec0ff */
[----:B------:R-:W-:-:S05]  /*6fc0*/  @!P0 LEA R6, R6, R9, 0x2 ;  /* 0x0000000906068211 */ /* 0x000fca00078e10ff */
[----:B------:R1:W-:Y:S01]  /*6fd0*/  @!P0 STS [R6], R11 ;  /* 0x0000000b06008388 */ /* 0x0003e20000000800 */
[----:B------:R-:W-:Y:S01]  /*6fe0*/  BAR.SYNC.DEFER_BLOCKING 0x0 ;  /* 0x0000000000007b1d */ /* 0x000fe20000010000 */
[----:B------:R-:W-:Y:S01]  /*6ff0*/  ISETP.GT.AND P0, PT, R4, 0x1, PT ;  /* 0x000000010400780c */ /* 0x000fe20003f04270 */
[----:B-1----:R-:W-:Y:S02]  /*7000*/  IMAD.IADD R11, R22, 0x1, R5 ;  /* 0x00000001160b7824 */ /* 0x002fe400078e0205 */
[----:B------:R-:W-:Y:S02]  /*7010*/  IMAD.MOV.U32 R8, RZ, RZ, RZ ;  /* 0x000000ffff087224 */ /* 0x000fe400078e00ff */
[----:B------:R-:W-:Y:S01]  /*7020*/  BSSY B0, `(.L_x_1472) ;  /* 0x000007f000007945 */ /* 0x000fe20003800000 */
[----:B------:R-:W-:-:S07]  /*7030*/  ISETP.GE.AND P2, PT, R11, R25, PT ;  /* 0x000000190b00720c */ /* 0x000fce0003f46270 */
[----:B------:R-:W1:Y:S01]  /*7040*/  @!P0 S2R R9, SR_CgaCtaId ;  /* 0x0000000000098919 */ /* 0x000e620000008800 */
[----:B0-----:R-:W-:-:S04]  /*7050*/  @!P0 MOV R0, 0x400 ;  /* 0x0000040000008802 */ /* 0x001fc80000000f00 */
[----:B-1----:R-:W-:Y:S01]  /*7060*/  @!P0 LEA R9, R9, R0, 0x18 ;  /* 0x0000000009098211 */ /* 0x002fe200078ec0ff */
[----:B------:R-:W-:-:S04]  /*7070*/  IMAD.MOV.U32 R0, RZ, RZ, -0x800001 ;  /* 0xff7fffffff007424 */ /* 0x000fc800078e00ff */
[----:B------:R-:W-:-:S05]  /*7080*/  @!P0 IMAD R6, R4, 0x4, R9 ;  /* 0x0000000404068824 */ /* 0x000fca00078e0209 */
[----:B------:R-:W0:Y:S04]  /*7090*/  @!P0 LDS R0, [R6] ;  /* 0x0000000006008984 */ /* 0x000e280000000800 */
[----:B0-----:R-:W0:Y:S02]  /*70a0*/  SHFL.BFLY PT, R9, R0, 0x1, 0x1f ;  /* 0x0c201f0000097f89 */ /* 0x001e2400000e0000 */
        /* <DEDUP_REMOVED lines=13> */
[----:B------:R-:W-:Y:S01]  /*7180*/  SHF.R.S32.HI R7, RZ, 0x1f, R11 ;  /* 0x0000001fff077819 */ /* 0x000fe2000001140b */
[----:B0-----:R-:W-:Y:S01]  /*7190*/  IMAD.MOV.U32 R9, RZ, RZ, R6 ;  /* 0x000000ffff097224 */ /* 0x001fe200078e0006 */
[----:B------:R-:W-:Y:S01]  /*71a0*/  ISETP.NE.U32.AND P0, PT, RZ, UR4, PT ;  /* 0x00000004ff007c0c */ /* 0x000fe2000bf05070 */
[----:B------:R-:W-:Y:S01]  /*71b0*/  IMAD R12, R22, 0x4, R3 ;  /* 0x00000004160c7824 */ /* 0x000fe200078e0203 */
[----:B------:R-:W-:Y:S02]  /*71c0*/  SHF.R.S32.HI R8, RZ, 0x1f, R14 ;  /* 0x0000001fff087819 */ /* 0x000fe4000001140e */
[----:B------:R-:W-:Y:S02]  /*71d0*/  IADD3 R14, P3, P4, R14, UR4, R11 ;  /* 0x000000040e0e7c10 */ /* 0x000fe4000fc7e00b */
[----:B------:R-:W-:-:S02]  /*71e0*/  ISETP.NE.AND.EX P0, PT, RZ, UR5, PT, P0 ;  /* 0x00000005ff007c0c */ /* 0x000fc4000bf05300 */
[----:B------:R-:W-:Y:S01]  /*71f0*/  IADD3.X R7, R8, UR5, R7, P3, P4 ;  /* 0x0000000508077c10 */ /* 0x000fe20009fe8407 */
[----:B------:R-:W-:Y:S01]  /*7200*/  IMAD.MOV.U32 R8, RZ, RZ, RZ ;  /* 0x000000ffff087224 */ /* 0x000fe200078e00ff */
[----:B------:R-:W-:-:S09]  /*7210*/  MOV R10, R11 ;  /* 0x0000000b000a7202 */ /* 0x000fd20000000f00 */
.L_x_1479:
[----:B------:R-:W-:Y:S04]  /*7220*/  BSSY B2, `(.L_x_1476) ;  /* 0x000000b000027945 */ /* 0x000fe80003800000 */
[----:B0-----:R-:W-:Y:S05]  /*7230*/  @!P0 BRA `(.L_x_1477) ;  /* 0x0000000000148947 */ /* 0x001fea0003800000 */
[----:B------:R-:W-:-:S06]  /*7240*/  IMAD.MOV.U32 R6, RZ, RZ, R14 ;  /* 0x000000ffff067224 */ /* 0x000fcc00078e000e */
[----:B------:R-:W2:Y:S01]  /*7250*/  LDG.E.U8 R6, desc[UR36][R6.64] ;  /* 0x0000002406067981 */ /* 0x000ea2000c1e1100 */
[----:B------:R-:W-:Y:S01]  /*7260*/  IMAD.MOV.U32 R13, RZ, RZ, RZ ;  /* 0x000000ffff0d7224 */ /* 0x000fe200078e00ff */
[----:B--2---:R-:W-:-:S13]  /*7270*/  ISETP.NE.AND P3, PT, R6, RZ, PT ;  /* 0x000000ff0600720c */ /* 0x004fda0003f65270 */
[----:B------:R-:W-:Y:S05]  /*7280*/  @P3 BRA `(.L_x_1478) ;  /* 0x0000000000103947 */ /* 0x000fea0003800000 */
.L_x_1477:
[----:B------:R-:W1:Y:S02]  /*7290*/  LDS R6, [R12] ;  /* 0x000000000c067984 */ /* 0x000e640000000800 */
[----:B-1----:R-:W-:-:S04]  /*72a0*/  FADD.FTZ R6, -R15, R6 ;  /* 0x000000060f067221 */ /* 0x002fc80000010100 */
[----:B------:R-:W-:-:S04]  /*72b0*/  FMUL.FTZ R6, R6, 1.4426950216293334961 ;  /* 0x3fb8aa3b06067820 */ /* 0x000fc80000410000 */
[----:B------:R0:W2:Y:S03]  /*72c0*/  MUFU.EX2 R13, R6 ;  /* 0x00000006000d7308 */ /* 0x0000a60000000800 */
.L_x_1478:
[----:B------:R-:W-:Y:S05]  /*72d0*/  BSYNC B2 ;  /* 0x0000000000027941 */ /* 0x000fea0003800000 */
.L_x_1476:
[----:B------:R-:W-:Y:S01]  /*72e0*/  VIADD R9, R9, 0xffffffff ;  /* 0xffffffff09097836 */ /* 0x000fe20000000000 */
[----:B------:R-:W-:Y:S01]  /*72f0*/  IADD3 R14, P4, R14, 0x40, RZ ;  /* 0x000000400e0e7810 */ /* 0x000fe20007f9e0ff */
[----:B--2---:R2:W-:Y:S01]  /*7300*/  STS [R12], R13 ;  /* 0x0000000d0c007388 */ /* 0x0045e20000000800 */
[----:B------:R-:W-:Y:S01]  /*7310*/  FADD.FTZ R8, R13, R8 ;  /* 0x000000080d087221 */ /* 0x000fe20000010000 */
[----:B------:R-:W-:Y:S01]  /*7320*/  VIADD R10, R10, 0x40 ;  /* 0x000000400a0a7836 */ /* 0x000fe20000000000 */
[----:B------:R-:W-:Y:S01]  /*7330*/  ISETP.NE.AND P3, PT, R9, RZ, PT ;  /* 0x000000ff0900720c */ /* 0x000fe20003f65270 */
[----:B------:R-:W-:Y:S01]  /*7340*/  IMAD.X R7, RZ, RZ, R7, P4 ;  /* 0x000000ffff077224 */ /* 0x000fe200020e0607 */
[----:B--2---:R-:W-:-:S11]  /*7350*/  IADD3 R12, R12, 0x100, RZ ;  /* 0x000001000c0c7810 */ /* 0x004fd60007ffe0ff */
[----:B------:R-:W-:Y:S05]  /*7360*/  @P3 BRA `(.L_x_1479) ;  /* 0xfffffffc00ac3947 */ /* 0x000fea000383ffff */
.L_x_1475:
[----:B------:R-:W-:Y:S05]  /*7370*/  BSYNC B1 ;  /* 0x0000000000017941 */ /* 0x000fea0003800000 */
.L_x_1474:
[----:B------:R-:W-:-:S13]  /*7380*/  ISETP.GE.U32.AND P0, PT, R0, 0xc0, PT ;  /* 0x000000c00000780c */ /* 0x000fda0003f06070 */
[----:B------:R-:W-:Y:S05]  /*7390*/  @!P0 BRA `(.L_x_1473) ;  /* 0x00000004001c8947 */ /* 0x000fea0003800000 */
[----:B------:R-:W-:Y:S01]  /*73a0*/  ULDC UR4, c[0x0][0x284] ;  /* 0x0000a10000047ab9 */ /* 0x000fe20000000800 */
[----:B------:R-:W-:Y:S01]  /*73b0*/  LEA R0, R10, 0x200, 0x2 ;  /* 0x000002000a007811 */ /* 0x000fe200078e10ff */
[----:B------:R-:W-:Y:S01]  /*73c0*/  IMAD R7, R28, UR4, RZ ;  /* 0x000000041c077c24 */ /* 0x000fe2000f8e02ff */
[----:B------:R-:W-:Y:S01]  /*73d0*/  ULDC.64 UR6, c[0x0][0x2b0] ;  /* 0x0000ac0000067ab9 */ /* 0x000fe20000000a00 */
[----:B0-----:R-:W-:Y:S02]  /*73e0*/  SHF.R.S32.HI R6, RZ, 0x1f, R10 ;  /* 0x0000001fff067819 */ /* 0x001fe4000001140a */
[----:B------:R-:W-:Y:S01]  /*73f0*/  ISETP.NE.U32.AND P0, PT, RZ, UR6, PT ;  /* 0x00000006ff007c0c */ /* 0x000fe2000bf05070 */
[----:B------:R-:W-:Y:S01]  /*7400*/  IMAD R0, R5, -0x4, R0 ;  /* 0xfffffffc05007824 */ /* 0x000fe200078e0200 */
[--C-:B------:R-:W-:Y:S02]  /*7410*/  IADD3 R12, P3, P4, R10, UR6, R7.reuse ;  /* 0x000000060a0c7c10 */ /* 0x100fe4000fc7e007 */
[----:B------:R-:W-:Y:S01]  /*7420*/  SHF.R.S32.HI R7, RZ, 0x1f, R7 ;  /* 0x0000001fff077819 */ /* 0x000fe20000011407 */
[----:B------:R-:W-:Y:S01]  /*7430*/  IMAD.IADD R0, R3, 0x1, R0 ;  /* 0x0000000103007824 */ /* 0x000fe200078e0200 */
[----:B------:R-:W-:-:S02]  /*7440*/  ISETP.NE.AND.EX P0, PT, RZ, UR7, PT, P0 ;  /* 0x00000007ff007c0c */ /* 0x000fc4000bf05300 */
[----:B------:R-:W-:-:S11]  /*7450*/  IADD3.X R7, R6, UR7, R7, P3, P4 ;  /* 0x0000000706077c10 */ /* 0x000fd60009fe8407 */
.L_x_1492:
[----:B------:R-:W-:Y:S01]  /*7460*/  BSSY B1, `(.L_x_1480) ;  /* 0x000000b000017945 */ /* 0x000fe20003800000 */
[----:B------:R-:W-:-:S03]  /*7470*/  IMAD.MOV.U32 R6, RZ, RZ, R12 ;  /* 0x000000ffff067224 */ /* 0x000fc600078e000c */
[----:B------:R-:W-:Y:S05]  /*7480*/  @!P0 BRA `(.L_x_1481) ;  /* 0x0000000000108947 */ /* 0x000fea0003800000 */
[----:B------:R-:W2:Y:S02]  /*7490*/  LDG.E.U8 R9, desc[UR36][R6.64] ;  /* 0x0000002406097981 */ /* 0x000ea4000c1e1100 */
[----:B--2---:R-:W-:-:S13]  /*74a0*/  ISETP.NE.AND P3, PT, R9, RZ, PT ;  /* 0x000000ff0900720c */ /* 0x004fda0003f65270 */
[----:B------:R-:W-:Y:S01]  /*74b0*/  @P3 IMAD.MOV.U32 R9, RZ, RZ, RZ ;  /* 0x000000ffff093224 */ /* 0x000fe200078e00ff */
[----:B------:R-:W-:Y:S06]  /*74c0*/  @P3 BRA `(.L_x_1482) ;  /* 0x0000000000103947 */ /* 0x000fec0003800000 */
.L_x_1481:
[----:B------:R-:W1:Y:S02]  /*74d0*/  LDS R9, [R0+-0x200] ;  /* 0xfffe000000097984 */ /* 0x000e640000000800 */
[----:B-1----:R-:W-:-:S04]  /*74e0*/  FADD.FTZ R9, -R15, R9 ;  /* 0x000000090f097221 */ /* 0x002fc80000010100 */
[----:B------:R-:W-:-:S06]  /*74f0*/  FMUL.FTZ R9, R9, 1.4426950216293334961 ;  /* 0x3fb8aa3b09097820 */ /* 0x000fcc0000410000 */
[----:B------:R-:W0:Y:S02]  /*7500*/  MUFU.EX2 R9, R9 ;  /* 0x0000000900097308 */ /* 0x000e240000000800 */
.L_x_1482:
[----:B------:R-:W-:Y:S05]  /*7510*/  BSYNC B1 ;  /* 0x0000000000017941 */ /* 0x000fea0003800000 */
.L_x_1480:
[----:B0-----:R0:W-:Y:S01]  /*7520*/  STS [R0+-0x200], R9 ;  /* 0xfffe000900007388 */ /* 0x0011e20000000800 */
[----:B------:R-:W-:Y:S01]  /*7530*/  BSSY B1, `(.L_x_1483) ;  /* 0x000000b000017945 */ /* 0x000fe20003800000 */
[----:B------:R-:W-:-:S03]  /*7540*/  FADD.FTZ R12, R9, R8 ;  /* 0x00000008090c7221 */ /* 0x000fc60000010000 */
[----:B------:R-:W-:Y:S05]  /*7550*/  @!P0 BRA `(.L_x_1484) ;  /* 0x0000000000108947 */ /* 0x000fea0003800000 */
[----:B------:R-:W2:Y:S02]  /*7560*/  LDG.E.U8 R8, desc[UR36][R6.64+0x40] ;  /* 0x0000402406087981 */ /* 0x000ea4000c1e1100 */
[----:B--2---:R-:W-:-:S13]  /*7570*/  ISETP.NE.AND P3, PT, R8, RZ, PT ;  /* 0x000000ff0800720c */ /* 0x004fda0003f65270 */
[----:B0-----:R-:W-:Y:S01]  /*7580*/  @P3 MOV R9, RZ ;  /* 0x000000ff00093202 */ /* 0x001fe20000000f00 */
[----:B------:R-:W-:Y:S06]  /*7590*/  @P3 BRA `(.L_x_1485) ;  /* 0x0000000000103947 */ /* 0x000fec0003800000 */
.L_x_1484:
[----:B------:R-:W1:Y:S02]  /*75a0*/  LDS R8, [R0+-0x100] ;  /* 0xffff000000087984 */ /* 0x000e640000000800 */
[----:B-1----:R-:W-:-:S04]  /*75b0*/  FADD.FTZ R8, -R15, R8 ;  /* 0x000000080f087221 */ /* 0x002fc80000010100 */
[----:B------:R-:W-:-:S04]  /*75c0*/  FMUL.FTZ R8, R8, 1.4426950216293334961 ;  /* 0x3fb8aa3b08087820 */ /* 0x000fc80000410000 */
[----:B0-----:R0:W2:Y:S03]  /*75d0*/  MUFU.EX2 R9, R8 ;  /* 0x0000000800097308 */ /* 0x0010a60000000800 */
.L_x_1485:
[----:B------:R-:W-:Y:S05]  /*75e0*/  BSYNC B1 ;  /* 0x0000000000017941 */ /* 0x000fea0003800000 */
.L_x_1483:
        /* <DEDUP_REMOVED lines=8> */
.L_x_1487:
[----:B0-----:R-:W1:Y:S02]  /*7670*/  LDS R8, [R0] ;  /* 0x0000000000087984 */ /* 0x001e640000000800 */
[----:B-1----:R-:W-:-:S04]  /*7680*/  FADD.FTZ R8, -R15, R8 ;  /* 0x000000080f087221 */ /* 0x002fc80000010100 */
[----:B------:R-:W-:-:S04]  /*7690*/  FMUL.FTZ R8, R8, 1.4426950216293334961 ;  /* 0x3fb8aa3b08087820 */ /* 0x000fc80000410000 */
[----:B--2---:R0:W2:Y:S03]  /*76a0*/  MUFU.EX2 R9, R8 ;  /* 0x0000000800097308 */ /* 0x0040a60000000800 */
.L_x_1488:
[----:B------:R-:W-:Y:S05]  /*76b0*/  BSYNC B1 ;  /* 0x0000000000017941 */ /* 0x000fea0003800000 */
.L_x_1486:
[----:B--2---:R2:W-:Y:S01]  /*76c0*/  STS [R0], R9 ;  /* 0x0000000900007388 */ /* 0x0045e20000000800 */
[----:B------:R-:W-:Y:S01]  /*76d0*/  BSSY B1, `(.L_x_1489) ;  /* 0x000000b000017945 */ /* 0x000fe20003800000 */
[----:B------:R-:W-:-:S03]  /*76e0*/  FADD.FTZ R14, R12, R9 ;  /* 0x000000090c0e7221 */ /* 0x000fc60000010000 */
[----:B------:R-:W-:Y:S05]  /*76f0*/  @!P0 BRA `(.L_x_1490) ;  /* 0x0000000000108947 */ /* 0x000fea0003800000 */
[----:B0-----:R-:W5:Y:S02]  /*7700*/  LDG.E.U8 R8, desc[UR36][R6.64+0xc0] ;  /* 0x0000c02406087981 */ /* 0x001f64000c1e1100 */
[----:B-----5:R-:W-:-:S13]  /*7710*/  ISETP.NE.AND P3, PT, R8, RZ, PT ;  /* 0x000000ff0800720c */ /* 0x020fda0003f65270 */
[----:B--2---:R-:W-:Y:S01]  /*7720*/  @P3 IMAD.MOV.U32 R9, RZ, RZ, RZ ;  /* 0x000000ffff093224 */ /* 0x004fe200078e00ff */
[----:B------:R-:W-:Y:S06]  /*7730*/  @P3 BRA `(.L_x_1491) ;  /* 0x0000000000103947 */ /* 0x000fec0003800000 */
.L_x_1490:
[----:B0-----:R-:W1:Y:S02]  /*7740*/  LDS R8, [R0+0x100] ;  /* 0x0001000000087984 */ /* 0x001e640000000800 */
[----:B-1----:R-:W-:-:S04]  /*7750*/  FADD.FTZ R8, -R15, R8 ;  /* 0x000000080f087221 */ /* 0x002fc80000010100 */
[----:B------:R-:W-:-:S04]  /*7760*/  FMUL.FTZ R8, R8, 1.4426950216293334961 ;  /* 0x3fb8aa3b08087820 */ /* 0x000fc80000410000 */
[----:B--2---:R0:W2:Y:S03]  /*7770*/  MUFU.EX2 R9, R8 ;  /* 0x0000000800097308 */ /* 0x0040a60000000800 */
.L_x_1491:
[----:B------:R-:W-:Y:S05]  /*7780*/  BSYNC B1 ;  /* 0x0000000000017941 */ /* 0x000fea0003800000 */
.L_x_1489:
[----:B------:R-:W-:Y:S01]  /*7790*/  VIADD R10, R10, 0x100 ;  /* 0x000001000a0a7836 */ /* 0x000fe20000000000 */
[----:B------:R-:W-:Y:S01]  /*77a0*/  IADD3 R12, P4, R6, 0x100, RZ ;  /* 0x00000100060c7810 */ /* 0x000fe20007f9e0ff */
[----:B--2---:R2:W-:Y:S01]  /*77b0*/  STS [R0+0x100], R9 ;  /* 0x0001000900007388 */ /* 0x0045e20000000800 */
[----:B0-----:R-:W-:Y:S02]  /*77c0*/  FADD.FTZ R8, R14, R9 ;  /* 0x000000090e087221 */ /* 0x001fe40000010000 */
[----:B------:R-:W-:Y:S01]  /*77d0*/  ISETP.GE.AND P3, PT, R10, R25, PT ;  /* 0x000000190a00720c */ /* 0x000fe20003f66270 */
[----:B------:R-:W-:Y:S01]  /*77e0*/  IMAD.X R7, RZ, RZ, R7, P4 ;  /* 0x000000ffff077224 */ /* 0x000fe200020e0607 */
[----:B--2---:R-:W-:-:S11]  /*77f0*/  IADD3 R0, R0, 0x400, RZ ;  /* 0x0000040000007810 */ /* 0x004fd60007ffe0ff */
[----:B------:R-:W-:Y:S05]  /*7800*/  @!P3 BRA `(.L_x_1492) ;  /* 0xfffffffc0014b947 */ /* 0x000fea000383ffff */
.L_x_1473:
[----:B------:R-:W-:Y:S05]  /*7810*/  BSYNC B0 ;  /* 0x0000000000007941 */ /* 0x000fea0003800000 */
.L_x_1472:
[----:B------:R-:W2:Y:S01]  /*7820*/  SHFL.BFLY PT, R7, R8, 0x10, 0x1f ;  /* 0x0e001f0008077f89 */ /* 0x000ea200000e0000 */
[----:B------:R-:W-:Y:S01]  /*7830*/  LOP3.LUT P0, R10, R22, 0x1f, RZ, 0xc0, !PT ;  /* 0x0000001f160a7812 */ /* 0x000fe2000780c0ff */
[----:B------:R-:W-:-:S03]  /*7840*/  ULDC.U8 UR4, c[0x0][0x31c] ;  /* 0x0000c70000047ab9 */ /* 0x000fc60000000000 */
[----:B------:R-:W-:-:S09]  /*7850*/  ISETP.GT.U32.AND P3, PT, R10, 0x1, PT ;  /* 0x000000010a00780c */ /* 0x000fd20003f64070 */
[----:B-1----:R-:W1:Y:S04]  /*7860*/  @!P0 S2R R15, SR_CgaCtaId ;  /* 0x00000000000f8919 */ /* 0x002e680000008800 */
[----:B------:R-:W5:Y:S01]  /*7870*/  @!P3 S2R R17, SR_CgaCtaId ;  /* 0x000000000011b919 */ /* 0x000f620000008800 */
[----:B--2---:R-:W-:Y:S01]  /*7880*/  FADD.FTZ R7, R7, R8 ;  /* 0x0000000807077221 */ /* 0x004fe20000010000 */
[----:B------:R-:W-:-:S04]  /*7890*/  @!P0 MOV R8, 0x400 ;  /* 0x0000040000088802 */ /* 0x000fc80000000f00 */
[----:B------:R-:W2:Y:S02]  /*78a0*/  SHFL.BFLY PT, R0, R7, 0x8, 0x1f ;  /* 0x0d001f0007007f89 */ /* 0x000ea400000e0000 */
[----:B--2---:R-:W-:Y:S01]  /*78b0*/  FADD.FTZ R0, R7, R0 ;  /* 0x0000000007007221 */ /* 0x004fe20000010000 */
[----:B------:R-:W-:-:S04]  /*78c0*/  @!P0 SHF.R.U32.HI R7, RZ, 0x3, R22 ;  /* 0x00000003ff078819 */ /* 0x000fc80000011616 */
[----:B0-----:R-:W0:Y:S01]  /*78d0*/  SHFL.BFLY PT, R9, R0, 0x4, 0x1f ;  /* 0x0c801f0000097f89 */ /* 0x001e2200000e0000 */
[----:B------:R-:W-:Y:S01]  /*78e0*/  @!P0 LOP3.LUT R7, R7, 0x1ffffffc, RZ, 0xc0, !PT ;  /* 0x1ffffffc07078812 */ /* 0x000fe200078ec0ff */
[----:B0-----:R-:W-:Y:S01]  /*78f0*/  FADD.FTZ R9, R0, R9 ;  /* 0x0000000900097221 */ /* 0x001fe20000010000 */
[----:B-1----:R-:W-:Y:S02]  /*7900*/  @!P0 LEA R0, R15, R8, 0x18 ;  /* 0x000000080f008211 */ /* 0x002fe400078ec0ff */
[----:B------:R-:W-:Y:S02]  /*7910*/  @!P3 MOV R8, 0x400 ;  /* 0x000004000008b802 */ /* 0x000fe40000000f00 */
[----:B------:R-:W0:Y:S01]  /*7920*/  SHFL.BFLY PT, R6, R9, 0x2, 0x1f ;  /* 0x0c401f0009067f89 */ /* 0x000e2200000e0000 */
[----:B------:R-:W-:Y:S01]  /*7930*/  @!P0 IMAD.IADD R0, R0, 0x1, R7 ;  /* 0x0000000100008824 */ /* 0x000fe200078e0207 */
        /* <DEDUP_REMOVED lines=22> */
.L_x_1493:
[----:B------:R-:W-:Y:S04]  /*7aa0*/  BSSY B0, `(.L_x_1494) ;  /* 0x0000041000007945 */ /* 0x000fe80003800000 */
[----:B------:R-:W-:Y:S05]  /*7ab0*/  @P2 BRA `(.L_x_1495) ;  /* 0x0000000000fc2947 */ /* 0x000fea0003800000 */
[----:B------:R-:W-:Y:S01]  /*7ac0*/  LOP3.LUT R0, RZ, R5, RZ, 0x33, !PT ;  /* 0x00000005ff007212 */ /* 0x000fe200078e33ff */
[----:B------:R-:W-:Y:S03]  /*7ad0*/  BSSY B1, `(.L_x_1496) ;  /* 0x000001a000017945 */ /* 0x000fe60003800000 */
[----:B------:R-:W-:-:S04]  /*7ae0*/  IADD3 R0, -R22, R25, R0 ;  /* 0x0000001916007210 */ /* 0x000fc80007ffe100 */
[C---:B------:R-:W-:Y:S02]  /*7af0*/  LEA.HI R8, R0.reuse, 0x1, RZ, 0x1a ;  /* 0x0000000100087811 */ /* 0x040fe400078fd0ff */
[----:B------:R-:W-:Y:S02]  /*7b00*/  ISETP.GE.U32.AND P2, PT, R0, 0xc0, PT ;  /* 0x000000c00000780c */ /* 0x000fe40003f46070 */
[----:B0-----:R-:W-:-:S13]  /*7b10*/  LOP3.LUT P3, R9, R8, 0x3, RZ, 0xc0, !PT ;  /* 0x0000000308097812 */ /* 0x001fda000786c0ff */
        /* <DEDUP_REMOVED lines=8> */
.L_x_1498:
[----:B--2---:R-:W1:Y:S01]  /*7ba0*/  LDS R8, [R10] ;  /* 0x000000000a087984 */ /* 0x004e620000000800 */
[----:B------:R-:W-:Y:S02]  /*7bb0*/  @P0 IMAD.MOV.U32 R9, RZ, RZ, R13 ;  /* 0x000000ffff090224 */ /* 0x000fe400078e000d */
[----:B------:R-:W-:Y:S02]  /*7bc0*/  VIADD R0, R0, 0xffffffff ;  /* 0xffffffff00007836 */ /* 0x000fe40000000000 */
[----:B------:R-:W-:-:S03]  /*7bd0*/  VIADD R11, R11, 0x40 ;  /* 0x000000400b0b7836 */ /* 0x000fc60000000000 */
[----:B------:R-:W-:Y:S01]  /*7be0*/  ISETP.NE.AND P4, PT, R0, RZ, PT ;  /* 0x000000ff0000720c */ /* 0x000fe20003f85270 */
[----:B-1----:R-:W-:Y:S01]  /*7bf0*/  FMUL.FTZ R17, R8, R15 ;  /* 0x0000000f08117220 */ /* 0x002fe20000410000 */
[----:B------:R-:W-:Y:S02]  /*7c00*/  @P0 MOV R8, R12 ;  /* 0x0000000c00080202 */ /* 0x000fe40000000f00 */
[----:B------:R-:W-:Y:S02]  /*7c10*/  IADD3 R12, P3, R12, 0x100, RZ ;  /* 0x000001000c0c7810 */ /* 0x000fe40007f7e0ff */
[----:B------:R0:W-:Y:S03]  /*7c20*/  STS [R10], R17 ;  /* 0x000000110a007388 */ /* 0x0001e60000000800 */
[----:B------:R-:W-:Y:S01]  /*7c30*/  IMAD.X R13, RZ, RZ, R13, P3 ;  /* 0x000000ffff0d7224 */ /* 0x000fe200018e060d */
[----:B------:R2:W-:Y:S01]  /*7c40*/  @P0 STG.E desc[UR36][R8.64], R17 ;  /* 0x0000001108000986 */ /* 0x0005e2000c101924 */
[----:B0-----:R-:W-:-:S02]  /*7c50*/  IADD3 R10, R10, 0x100, RZ ;  /* 0x000001000a0a7810 */ /* 0x001fc40007ffe0ff */
[----:B------:R-:W-:Y:S05]  /*7c60*/  @P4 BRA `(.L_x_1498) ;  /* 0xfffffffc00cc4947 */ /* 0x000fea000383ffff */
.L_x_1497:
[----:B------:R-:W-:Y:S05]  /*7c70*/  BSYNC B1 ;  /* 0x0000000000017941 */ /* 0x000fea0003800000 */
.L_x_1496:
[----:B------:R-:W-:Y:S05]  /*7c80*/  @!P2 BRA `(.L_x_1495) ;  /* 0x000000000088a947 */ /* 0x000fea0003800000 */
[----:B------:R-:W-:Y:S01]  /*7c90*/  IADD3 R13, P0, R11, R6, RZ ;  /* 0x000000060b0d7210 */ /* 0x000fe20007f1e0ff */
[----:B------:R-:W-:Y:S01]  /*7ca0*/  IMAD.SHL.U32 R0, R5, 0x4, RZ ;  /* 0x0000000405007824 */ /* 0x000fe200078e00ff */
[----:B------:R-:W-:Y:S01]  /*7cb0*/  ULDC.64 UR6, c[0x0][0x310] ;  /* 0x0000c40000067ab9 */ /* 0x000fe20000000a00 */
[----:B------:R-:W-:Y:S02]  /*7cc0*/  ISETP.NE.AND P3, PT, RZ, UR4, PT ;  /* 0x00000004ff007c0c */ /* 0x000fe4000bf65270 */
[----:B------:R-:W-:Y:S01]  /*7cd0*/  LEA R12, P2, R13, UR6, 0x2 ;  /* 0x000000060d0c7c11 */ /* 0x000fe2000f8410ff */
[C---:B------:R-:W-:Y:S01]  /*7ce0*/  IMAD R0, R11.reuse, 0x4, -R0 ;  /* 0x000000040b007824 */ /* 0x040fe200078e0a00 */
[----:B------:R-:W-:-:S03]  /*7cf0*/  LEA.HI.X.SX32 R6, R11, R7, 0x1, P0 ;  /* 0x000000070b067211 */ /* 0x000fc600000f0eff */
[----:B------:R-:W-:Y:S01]  /*7d00*/  IMAD.IADD R0, R3, 0x1, R0 ;  /* 0x0000000103007824 */ /* 0x000fe200078e0200 */
[----:B------:R-:W-:-:S07]  /*7d10*/  LEA.HI.X R13, R13, UR7, R6, 0x2, P2 ;  /* 0x000000070d0d7c11 */ /* 0x000fce00090f1406 */
.L_x_1499:
[----:B------:R-:W1:Y:S01]  /*7d20*/  LDS R6, [R0+0x300] ;  /* 0x0003000000067984 */ /* 0x000e620000000800 */
[----:B------:R-:W-:Y:S01]  /*7d30*/  MOV R7, R13 ;  /* 0x0000000d00077202 */ /* 0x000fe20000000f00 */
[----:B------:R-:W-:Y:S02]  /*7d40*/  VIADD R11, R11, 0x100 ;  /* 0x000001000b0b7836 */ /* 0x000fe40000000000 */
[----:B--2---:R-:W0:Y:S03]  /*7d50*/  LDS R8, [R0] ;  /* 0x0000000000087984 */ /* 0x004e260000000800 */
[----:B------:R-:W-:Y:S01]  /*7d60*/  ISETP.GE.AND P0, PT, R11, R25, PT ;  /* 0x000000190b00720c */ /* 0x000fe20003f06270 */
        /* <DEDUP_REMOVED lines=18> */
[----:B0-----:R-:W-:Y:S01]  /*7e90*/  IMAD.MOV.U32 R0, RZ, RZ, R8 ;  /* 0x000000ffff007224 */ /* 0x001fe200078e0008 */
[----:B------:R-:W-:Y:S06]  /*7ea0*/  @!P0 BRA `(.L_x_1499) ;  /* 0xfffffffc009c8947 */ /* 0x000fec000383ffff */
.L_x_1495:
[----:B------:R-:W-:Y:S05]  /*7eb0*/  BSYNC B0 ;  /* 0x0000000000007941 */ /* 0x000fea0003800000 */
.L_x_1494:
[----:B------:R-:W5:Y:S01]  /*7ec0*/  S2R R19, SR_CTAID.X ;  /* 0x0000000000137919 */ /* 0x000f620000002500 */
[----:B----4-:R-:W4:Y:S01]  /*7ed0*/  LDC.64 R32, c[0x0][0x280] ;  /* 0x0000a000ff207b82 */ /* 0x010f220000000a00 */
[----:B------:R-:W-:Y:S01]  /*7ee0*/  LEA.HI R0, R18, R18, RZ, 0x1 ;  /* 0x0000001212007211 */ /* 0x000fe200078f08ff */
[----:B------:R-:W-:Y:S01]  /*7ef0*/  ULDC UR6, c[0x0][0x288] ;  /* 0x0000a20000067ab9 */ /* 0x000fe20000000800 */
[----:B------:R-:W-:Y:S01]  /*7f00*/  SHF.R.S32.HI R30, RZ, 0x5, R30 ;  /* 0x00000005ff1e7819 */ /* 0x000fe2000001141e */
[----:B------:R-:W-:Y:S01]  /*7f10*/  UMOV UR4, 0x400 ;  /* 0x0000040000047882 */ /* 0x000fe20000000000 */
[----:B------:R-:W-:Y:S01]  /*7f20*/  LOP3.LUT R7, R0, 0xfffffffe, RZ, 0xc0, !PT ;  /* 0xfffffffe00077812 */ /* 0x000fe200078ec0ff */
[----:B------:R-:W-:Y:S01]  /*7f30*/  IMAD R26, R26, UR6, RZ ;  /* 0x000000061a1a7c24 */ /* 0x000fe2000f8e02ff */
[----:B------:R-:W-:Y:S01]  /*7f40*/  ISETP.GT.OR P2, PT, R4, 0x1b, P1 ;  /* 0x0000001b0400780c */ /* 0x000fe20000f44670 */
[----:B------:R-:W3:Y:S01]  /*7f50*/  S2UR UR5, SR_CgaCtaId ;  /* 0x00000000000579c3 */ /* 0x000ee20000008800 */
[----:B------:R-:W-:Y:S01]  /*7f60*/  IADD3 R7, R18, -R7, RZ ;  /* 0x8000000712077210 */ /* 0x000fe20007ffe0ff */
[----:B------:R-:W-:Y:S01]  /*7f70*/  UIADD3 UR4, UR4, 0x210, URZ ;  /* 0x0000021004047890 */ /* 0x000fe2000fffe03f */
[----:B------:R-:W-:Y:S01]  /*7f80*/  IMAD.SHL.U32 R20, R4, 0x4, RZ ;  /* 0x0000000404147824 */ /* 0x000fe200078e00ff */
[----:B------:R-:W-:Y:S01]  /*7f90*/  BSSY B0, `(.L_x_1500) ;  /* 0x000001c000007945 */ /* 0x000fe20003800000 */
[CC--:B------:R-:W-:Y:S01]  /*7fa0*/  ISETP.NE.OR P2, PT, R30.reuse, R7.reuse, P2 ;  /* 0x000000071e00720c */ /* 0x0c0fe20001745670 */
[----:B-1----:R-:W-:Y:S01]  /*7fb0*/  IMAD.MOV.U32 R15, RZ, RZ, RZ ;  /* 0x000000ffff0f7224 */ /* 0x002fe200078e00ff */
[----:B------:R-:W-:-:S02]  /*7fc0*/  ISETP.NE.AND P0, PT, R30, R7, PT ;  /* 0x000000071e00720c */ /* 0x000fc40003f05270 */
[----:B------:R-:W-:Y:S02]  /*7fd0*/  CS2R R10, SRZ ;  /* 0x00000000000a7805 */ /* 0x000fe4000001ff00 */
[----:B------:R-:W-:Y:S02]  /*7fe0*/  ISETP.GT.AND P3, PT, R4, 0x1b, PT ;  /* 0x0000001b0400780c */ /* 0x000fe40003f64270 */
[----:B0-2---:R-:W-:Y:S01]  /*7ff0*/  CS2R R8, SRZ ;  /* 0x0000000000087805 */ /* 0x005fe2000001ff00 */
[----:B----4-:R-:W-:Y:S02]  /*8000*/  IMAD R21, R33, 0x70, RZ ;  /* 0x0000007021157824 */ /* 0x010fe400078e02ff */
[--C-:B-----5:R-:W-:Y:S01]  /*8010*/  IMAD R29, R26, R32, R19.reuse ;  /* 0x000000201a1d7224 */ /* 0x120fe200078e0213 */
[----:B---3--:R-:W-:Y:S01]  /*8020*/  ULEA UR4, UR5, UR4, 0x18 ;  /* 0x0000000405047291 */ /* 0x008fe2000f8ec03f */
[----:B------:R-:W-:Y:S02]  /*8030*/  IMAD R17, R28, UR6, R19 ;  /* 0x000000061c117c24 */ /* 0x000fe4000f8e0213 */
[----:B------:R-:W-:-:S02]  /*8040*/  IMAD R29, R29, R21, R20 ;  /* 0x000000151d1d7224 */ /* 0x000fc400078e0214 */
        /* <DEDUP_REMOVED lines=15> */
.L_x_1502:
[----:B-----5:R0:W-:Y:S02]  /*8140*/  STS.128 [R27], R8 ;  /* 0x000000081b007388 */ /* 0x0201e40000000c00 */
.L_x_1501:
[----:B------:R-:W-:Y:S05]  /*8150*/  BSYNC B0 ;  /* 0x0000000000007941 */ /* 0x000fea0003800000 */
.L_x_1500:
[----:B------:R-:W-:Y:S01]  /*8160*/  BAR.SYNC.DEFER_BLOCKING 0x0 ;  /* 0x0000000000007b1d */ /* 0x000fe20000010000 */
[----:B------:R-:W-:Y:S01]  /*8170*/  IMAD.MOV.U32 R14, RZ, RZ, RZ ;  /* 0x000000ffff0e7224 */ /* 0x000fe200078e00ff */
[----:B------:R-:W-:-:S04]  /*8180*/  CS2R R12, SRZ ;  /* 0x00000000000c7805 */ /* 0x000fc8000001ff00 */
[----:B------:R-:W-:Y:S04]  /*8190*/  BSSY B0, `(.L_x_1503) ;  /* 0x0000180000007945 */ /* 0x000fe80003800000 */
[----:B------:R-:W-:Y:S05]  /*81a0*/  @P3 BRA `(.L_x_1504) ;  /* 0x0000001400f83947 */ /* 0x000fea0003800000 */
[----:B------:R-:W-:Y:S01]  /*81b0*/  IMAD.IADD R31, R30, 0x1, R5 ;  /* 0x000000011e1f7824 */ /* 0x000fe200078e0205 */
[----:B------:R-:W-:Y:S01]  /*81c0*/  VIMNMX R50, R18, R33, PT ;  /* 0x0000002112327248 */ /* 0x000fe20003fe0100 */
[----:B------:R-:W-:Y:S01]  /*81d0*/  ULDC.64 UR4, c[0x0][0x250] ;  /* 0x0000940000047ab9 */ /* 0x000fe20000000a00 */
[----:B------:R-:W-:Y:S01]  /*81e0*/  BSSY B1, `(.L_x_1505) ;  /* 0x0000095000017945 */ /* 0x000fe20003800000 */
[----:B------:R-:W-:Y:S01]  /*81f0*/  IMAD R0, R31, 0x70, RZ ;  /* 0x000000701f007824 */ /* 0x000fe200078e02ff */
[----:B------:R-:W-:Y:S01]  /*8200*/  MOV R44, UR4 ;  /* 0x00000004002c7c02 */ /* 0x000fe20008000f00 */
[----:B------:R-:W-:Y:S01]  /*8210*/  IMAD.U32 R39, RZ, RZ, UR5 ;  /* 0x00000005ff277e24 */ /* 0x000fe2000f8e00ff */
[----:B------:R-:W-:Y:S01]  /*8220*/  CS2R R14, SRZ ;  /* 0x00000000000e7805 */ /* 0x000fe2000001ff00 */
[----:B------:R-:W-:Y:S01]  /*8230*/  IMAD R38, R30, 0x4, R3 ;  /* 0x000000041e267824 */ /* 0x000fe200078e0203 */
[----:B------:R-:W-:Y:S02]  /*8240*/  IADD3 R7, P2, R21, R0, RZ ;  /* 0x0000000015077210 */ /* 0x000fe40007f5e0ff */
[----:B------:R-:W-:-:S02]  /*8250*/  CS2R R12, SRZ ;  /* 0x00000000000c7805 */ /* 0x000fc4000001ff00 */
[----:B------:R-:W-:Y:S02]  /*8260*/  LEA.HI.X.SX32 R0, R0, R23, 0x1, P2 ;  /* 0x0000001700007211 */ /* 0x000fe400010f0eff */
[----:B------:R-:W-:Y:S02]  /*8270*/  ISETP.GE.AND P2, PT, R31, R50, PT ;  /* 0x000000321f00720c */ /* 0x000fe40003f46270 */
[----:B------:R-:W-:-:S04]  /*8280*/  LEA R6, P4, R7, R44, 0x2 ;  /* 0x0000002c07067211 */ /* 0x000fc800078810ff */
[----:B------:R-:W-:-:S07]  /*8290*/  LEA.HI.X R7, R7, R39, R0, 0x2, P4 ;  /* 0x0000002707077211 */ /* 0x000fce00020f1400 */
[----:B------:R-:W-:Y:S05]  /*82a0*/  @P2 BRA `(.L_x_1506) ;  /* 0x0000000800202947 */ /* 0x000fea0003800000 */
[----:B------:R-:W-:Y:S01]  /*82b0*/  IMAD.MOV R13, RZ, RZ, -R25 ;  /* 0x000000ffff0d7224 */ /* 0x000fe200078e0a19 */
[----:B------:R-:W-:Y:S01]  /*82c0*/  LOP3.LUT R12, RZ, R33, RZ, 0x33, !PT ;  /* 0x00000021ff0c7212 */ /* 0x000fe200078e33ff */
[----:B------:R-:W1:Y:S01]  /*82d0*/  LDC.64 R36, c[0x0][0x2e8] ;  /* 0x0000ba00ff247b82 */ /* 0x000e620000000a00 */
[----:B------:R-:W-:Y:S01]  /*82e0*/  IADD3 R0, -R5, -0x2, -R30 ;  /* 0xfffffffe05007810 */ /* 0x000fe20007ffe91e */
[----:B------:R-:W-:Y:S01]  /*82f0*/  IMAD R15, R24, UR6, R19 ;  /* 0x00000006180f7c24 */ /* 0x000fe2000f8e0213 */
[----:B------:R-:W-:Y:S01]  /*8300*/  VIMNMX R13, R12, R13, !PT ;  /* 0x0000000d0c0d7248 */ /* 0x000fe20007fe0100 */
[----:B------:R-:W-:Y:S01]  /*8310*/  BSSY B2, `(.L_x_1507) ;  /* 0x000002f000027945 */ /* 0x000fe20003800000 */
[----:B------:R-:W-:-:S03]  /*8320*/  MOV R45, R31 ;  /* 0x0000001f002d7202 */ /* 0x000fc60000000f00 */
[----:B------:R-:W-:Y:S02]  /*8330*/  IMAD.IADD R32, R0, 0x1, -R13 ;  /* 0x0000000100207824 */ /* 0x000fe400078e0a0d */
        /* <DEDUP_REMOVED lines=27> */
[----:B------:R-:W-:Y:S01]  /*84f0*/  ISETP.NE.AND P5, PT, R2, RZ, PT ;  /* 0x000000ff0200720c */ /* 0x000fe20003fa5270 */
        /* <DEDUP_REMOVED lines=11> */
.L_x_1509:
[C---:B--2--5:R-:W-:Y:S01]  /*85b0*/  FFMA.FTZ R12, R0.reuse, R40, RZ ;  /* 0x00000028000c7223 */ /* 0x064fe200000100ff */
[C---:B------:R-:W-:Y:S01]  /*85c0*/  FFMA.FTZ R13, R0.reuse, R41, RZ ;  /* 0x00000029000d7223 */ /* 0x040fe200000100ff */
[C---:B------:R-:W-:Y:S01]  /*85d0*/  FFMA.FTZ R14, R0.reuse, R42, RZ ;  /* 0x0000002a000e7223 */ /* 0x040fe200000100ff */
[----:B------:R-:W-:Y:S01]  /*85e0*/  FFMA.FTZ R15, R0, R43, RZ ;  /* 0x0000002b000f7223 */ /* 0x000fe200000100ff */
[----:B------:R-:W-:-:S07]  /*85f0*/  VIADD R45, R31, 0x2 ;  /* 0x000000021f2d7836 */ /* 0x000fce0000000000 */
.L_x_1508:
[----:B------:R-:W-:Y:S05]  /*8600*/  BSYNC B2 ;  /* 0x0000000000027941 */ /* 0x000fea0003800000 */
.L_x_1507:
        /* <DEDUP_REMOVED lines=10> */
[----:B------:R-:W-:Y:S01]  /*86b0*/  ULDC.64 UR4, c[0x0][0x258] ;  /* 0x0000960000047ab9 */ /* 0x000fe20000000a00 */
[----:B------:R-:W-:Y:S01]  /*86c0*/  IMAD R32, R5, -0x4, R32 ;  /* 0xfffffffc05207824 */ /* 0x000fe200078e0220 */
[----:B------:R-:W-:Y:S01]  /*86d0*/  LEA.HI.X.SX32 R34, R34, R0, 0x1, P1 ;  /* 0x0000000022227211 */ /* 0x000fe200008f0eff */
[----:B------:R-:W-:Y:S01]  /*86e0*/  IMAD R0, R33, UR6, RZ ;  /* 0x0000000621007c24 */ /* 0x000fe2000f8e02ff */
[----:B------:R-:W-:Y:S01]  /*86f0*/  LEA R46, P2, R47, UR4, 0x2 ;  /* 0x000000042f2e7c11 */ /* 0x000fe2000f8410ff */
[----:B------:R-:W-:Y:S01]  /*8700*/  IMAD.IADD R52, R3, 0x1, R32 ;  /* 0x0000000103347824 */ /* 0x000fe200078e0220 */
[----:B------:R-:W-:Y:S01]  /*8710*/  PLOP3.LUT P1, PT, PT, PT, UP0, 0x80, 0x0 ;  /* 0x000000000000781c */ /* 0x000fe20003f2f008 */
[----:B------:R-:W-:Y:S01]  /*8720*/  IMAD R0, R0, 0x70, RZ ;  /* 0x0000007000007824 */ /* 0x000fe200078e02ff */
[----:B------:R-:W-:-:S11]  /*8730*/  LEA.HI.X R47, R47, UR5, R34, 0x2, P2 ;  /* 0x000000052f2f7c11 */ /* 0x000fd600090f1422 */
.L_x_1512:
[----:B-1----:R-:W3:Y:S01]  /*8740*/  LDG.E R32, desc[UR36][R46.64] ;  /* 0x000000242e207981 */ /* 0x002ee2000c1e1900 */
[----:B------:R-:W-:Y:S01]  /*8750*/  IADD3 R33, P4, R21, R51, RZ ;  /* 0x0000003315217210 */ /* 0x000fe20007f9e0ff */
[----:B--2---:R-:W-:Y:S01]  /*8760*/  IMAD.MOV.U32 R44, RZ, RZ, R60 ;  /* 0x000000ffff2c7224 */ /* 0x004fe200078e003c */
[----:B------:R-:W-:Y:S01]  /*8770*/  ISETP.NE.AND P5, PT, R2, RZ, PT ;  /* 0x000000ff0200720c */ /* 0x000fe20003fa5270 */
[----:B------:R-:W-:Y:S01]  /*8780*/  IMAD.MOV.U32 R39, RZ, RZ, R61 ;  /* 0x000000ffff277224 */ /* 0x000fe200078e003d */
[----:B------:R-:W-:Y:S02]  /*8790*/  LEA.HI.X.SX32 R34, R51, R23, 0x1, P4 ;  /* 0x0000001733227211 */ /* 0x000fe400020f0eff */
[----:B------:R-:W-:-:S04]  /*87a0*/  LEA R48, P4, R33, R44, 0x2 ;  /* 0x0000002c21307211 */ /* 0x000fc800078810ff */
[----:B------:R-:W-:Y:S01]  /*87b0*/  LEA.HI.X R49, R33, R39, R34, 0x2, P4 ;  /* 0x0000002721317211 */ /* 0x000fe200020f1422 */
[----:B---3--:R-:W-:-:S05]  /*87c0*/  IMAD R32, R0, R32, R51 ;  /* 0x0000002000207224 */ /* 0x008fca00078e0233 */
[----:B------:R-:W-:-:S04]  /*87d0*/  IADD3 R35, P2, R29, R32, RZ ;  /* 0x000000201d237210 */ /* 0x000fc80007f5e0ff */
[----:B-1----:R-:W-:Y:S02]  /*87e0*/  LEA.HI.X.SX32 R40, R32, R26, 0x1, P2 ;  /* 0x0000001a20287211 */ /* 0x002fe400010f0eff */
[----:B------:R-:W-:-:S04]  /*87f0*/  LEA R32, P2, R35, R44, 0x2 ;  /* 0x0000002c23207211 */ /* 0x000fc800078410ff */
[----:B------:R-:W-:-:S06]  /*8800*/  LEA.HI.X R33, R35, R39, R40, 0x2, P2 ;  /* 0x0000002723217211 */ /* 0x000fcc00010f1428 */
[----:B------:R-:W5:Y:S01]  /*8810*/  LDG.E.128 R32, desc[UR36][R32.64] ;  /* 0x0000002420207981 */ /* 0x000f62000c1e1d00 */
[----:B------:R-:W-:Y:S05]  /*8820*/  @P1 BRA `(.L_x_1510) ;  /* 0x00000000002c1947 */ /* 0x000fea0003800000 */
[----:B------:R-:W2:Y:S04]  /*8830*/  @P5 LDG.E.128 R56, desc[UR36][R36.64] ;  /* 0x0000002424385981 */ /* 0x000ea8000c1e1d00 */
[----:B------:R-:W1:Y:S02]  /*8840*/  LDS.128 R40, [R27] ;  /* 0x000000001b287984 */ /* 0x000e640000000c00 */
        /* <DEDUP_REMOVED lines=9> */
.L_x_1510:
[----:B------:R-:W2:Y:S04]  /*88e0*/  LDG.E R40, desc[UR36][R46.64+0x8] ;  /* 0x000008242e287981 */ /* 0x000ea8000c1e1900 */
[----:B------:R-:W3:Y:S01]  /*88f0*/  LDS R53, [R52+-0x8] ;  /* 0xfffff80034357984 */ /* 0x000ee20000000800 */
[----:B--2---:R-:W-:-:S05]  /*8900*/  IMAD R40, R0, R40, R51 ;  /* 0x0000002800287224 */ /* 0x004fca00078e0233 */
[----:B------:R-:W-:-:S04]  /*8910*/  IADD3 R40, R40, 0xe0, RZ ;  /* 0x000000e028287810 */ /* 0x000fc80007ffe0ff */
[----:B------:R-:W-:-:S04]  /*8920*/  IADD3 R41, P2, R29, R40, RZ ;  /* 0x000000281d297210 */ /* 0x000fc80007f5e0ff */
[----:B------:R-:W-:Y:S02]  /*8930*/  LEA.HI.X.SX32 R42, R40, R26, 0x1, P2 ;  /* 0x0000001a282a7211 */ /* 0x000fe400010f0eff */
[----:B------:R-:W-:-:S04]  /*8940*/  LEA R40, P2, R41, R44, 0x2 ;  /* 0x0000002c29287211 */ /* 0x000fc800078410ff */
[----:B------:R-:W-:-:S06]  /*8950*/  LEA.HI.X R41, R41, R39, R42, 0x2, P2 ;  /* 0x0000002729297211 */ /* 0x000fcc00010f142a */
[----:B------:R-:W5:Y:S02]  /*8960*/  LDG.E.128 R40, desc[UR36][R40.64] ;  /* 0x0000002428287981 */ /* 0x000f64000c1e1d00 */
[C---:B---3-5:R-:W-:Y:S01]  /*8970*/  FFMA.FTZ R54, R53.reuse, R32, R12 ;  /* 0x0000002035367223 */ /* 0x068fe2000001000c */
[C---:B------:R-:W-:Y:S01]  /*8980*/  FFMA.FTZ R56, R53.reuse, R33, R13 ;  /* 0x0000002135387223 */ /* 0x040fe2000001000d */
[C---:B------:R-:W-:Y:S01]  /*8990*/  FFMA.FTZ R55, R53.reuse, R34, R14 ;  /* 0x0000002235377223 */ /* 0x040fe2000001000e */
[----:B------:R-:W-:Y:S01]  /*89a0*/  FFMA.FTZ R58, R53, R35, R15 ;  /* 0x00000023353a7223 */ /* 0x000fe2000001000f */
[----:B------:R-:W-:Y:S06]  /*89b0*/  @P1 BRA `(.L_x_1511) ;  /* 0x00000000002c1947 */ /* 0x000fec0003800000 */
[----:B------:R-:W2:Y:S04]  /*89c0*/  @P5 LDG.E.128 R12, desc[UR36][R36.64] ;  /* 0x00000024240c5981 */ /* 0x000ea8000c1e1d00 */
[----:B-1----:R-:W1:Y:S02]  /*89d0*/  LDS.128 R32, [R27] ;  /* 0x000000001b207984 */ /* 0x002e640000000c00 */
        /* <DEDUP_REMOVED lines=9> */
.L_x_1511:
[----:B------:R3:W4:Y:S01]  /*8a70*/  LDS R15, [R52] ;  /* 0x00000000340f7984 */ /* 0x0007220000000800 */
[----:B------:R-:W-:Y:S01]  /*8a80*/  IADD3 R46, P2, R46, 0x10, RZ ;  /* 0x000000102e2e7810 */ /* 0x000fe20007f5e0ff */
[----:B------:R-:W-:Y:S02]  /*8a90*/  VIADD R45, R45, 0x4 ;  /* 0x000000042d2d7836 */ /* 0x000fe40000000000 */
[----:B------:R-:W-:Y:S02]  /*8aa0*/  VIADD R51, R51, 0x1c0 ;  /* 0x000001c033337836 */ /* 0x000fe40000000000 */
[----:B------:R-:W-:Y:S01]  /*8ab0*/  IMAD.X R47, RZ, RZ, R47, P2 ;  /* 0x000000ffff2f7224 */ /* 0x000fe200010e062f */
[----:B------:R-:W-:Y:S01]  /*8ac0*/  ISETP.GE.AND P2, PT, R45, R50, PT ;  /* 0x000000322d00720c */ /* 0x000fe20003f46270 */
[----:B---3--:R-:W-:Y:S02]  /*8ad0*/  VIADD R52, R52, 0x10 ;  /* 0x0000001034347836 */ /* 0x008fe40000000000 */
[C---:B----4-:R-:W-:Y:S01]  /*8ae0*/  FFMA.FTZ R12, R15.reuse, R40, R54 ;  /* 0x000000280f0c7223 */ /* 0x050fe20000010036 */
[C---:B------:R-:W-:Y:S01]  /*8af0*/  FFMA.FTZ R13, R15.reuse, R41, R56 ;  /* 0x000000290f0d7223 */ /* 0x040fe20000010038 */
[C---:B------:R-:W-:Y:S01]  /*8b00*/  FFMA.FTZ R14, R15.reuse, R42, R55 ;  /* 0x0000002a0f0e7223 */ /* 0x040fe20000010037 */
[----:B------:R-:W-:-:S07]  /*8b10*/  FFMA.FTZ R15, R15, R43, R58 ;  /* 0x0000002b0f0f7223 */ /* 0x000fce000001003a */
[----:B------:R-:W-:Y:S05]  /*8b20*/  @!P2 BRA `(.L_x_1512) ;  /* 0xfffffffc0004a947 */ /* 0x000fea000383ffff */
.L_x_1506:
[----:B------:R-:W-:Y:S05]  /*8b30*/  BSYNC B1 ;  /* 0x0000000000017941 */ /* 0x000fea0003800000 */
.L_x_1505:
[----:B------:R-:W-:-:S13]  /*8b40*/  ISETP.GE.AND P2, PT, R31, R18, PT ;  /* 0x000000121f00720c */ /* 0x000fda0003f46270 */
[----:B------:R-:W-:Y:S05]  /*8b50*/  @P2 BRA `(.L_x_1504) ;  /* 0x0000000c008c2947 */ /* 0x000fea0003800000 */
[----:B------:R-:W3:Y:S01]  /*8b60*/  LDC R37, c[0x0][0x288] ;  /* 0x0000a200ff257b82 */ /* 0x000ee20000000800 */
[----:B------:R-:W-:Y:S01]  /*8b70*/  IADD3 R0, -R30, -0x2, R25 ;  /* 0xfffffffe1e007810 */ /* 0x000fe20007ffe119 */
[----:B------:R-:W-:Y:S03]  /*8b80*/  BSSY B1, `(.L_x_1513) ;  /* 0x000004a000017945 */ /* 0x000fe60003800000 */
[----:B------:R-:W-:-:S03]  /*8b90*/  IADD3 R0, R0, -R5, RZ ;  /* 0x8000000500007210 */ /* 0x000fc60007ffe0ff */
[----:B-1----:R-:W1:Y:S01]  /*8ba0*/  LDC.64 R32, c[0x0][0x2e8] ;  /* 0x0000ba00ff207b82 */ /* 0x002e620000000a00 */
[----:B------:R-:W-:Y:S01]  /*8bb0*/  LOP3.LUT P2, RZ, R0, 0x2, RZ, 0xc0, !PT ;  /* 0x0000000200ff7812 */ /* 0x000fe2000784c0ff */
[----:B---3--:R-:W-:-:S04]  /*8bc0*/  IMAD R35, R24, R37, R19 ;  /* 0x0000002518237224 */ /* 0x008fc800078e0213 */
[----:B------:R-:W-:-:S04]  /*8bd0*/  IMAD R35, R35, 0x70, R20 ;  /* 0x0000007023237824 */ /* 0x000fc800078e0214 */
[----:B-1----:R-:W-:-:S04]  /*8be0*/  IMAD.WIDE R32, R35, 0x4, R32 ;  /* 0x0000000423207825 */ /* 0x002fc800078e0220 */
[----:B------:R-:W-:Y:S05]  /*8bf0*/  @P2 BRA `(.L_x_1514) ;  /* 0x0000000400082947 */ /* 0x000fea0003800000 */
[----:B--2---:R-:W1:Y:S01]  /*8c00*/  LDC R41, c[0x0][0x284] ;  /* 0x0000a100ff297b82 */ /* 0x004e620000000800 */
[----:B------:R-:W-:Y:S01]  /*8c10*/  BSSY B2, `(.L_x_1515) ;  /* 0x000003f000027945 */ /* 0x000fe20003800000 */
[----:B-1----:R-:W-:-:S13]  /*8c20*/  ISETP.GE.AND P2, PT, R31, R41, PT ;  /* 0x000000291f00720c */ /* 0x002fda0003f46270 */
        /* <DEDUP_REMOVED lines=10> */
[----:B-1----:R-:W-:-:S04]  /*8cd0*/  IMAD.MOV R34, RZ, RZ, -R35 ;  /* 0x000000ffff227224 */ /* 0x002fc800078e0a23 */
[----:B------:R-:W-:Y:S02]  /*8ce0*/  IMAD R45, R34, R43, RZ ;  /* 0x0000002b222d7224 */ /* 0x000fe400078e02ff */
[----:B------:R-:W-:-:S04]  /*8cf0*/  IMAD.MOV.U32 R34, RZ, RZ, RZ ;  /* 0x000000ffff227224 */ /* 0x000fc800078e00ff */
        /* <DEDUP_REMOVED lines=8> */
[----:B------:R-:W-:Y:S02]  /*8d80*/  @!P1 IMAD.IADD R34, R34, 0x1, -R43 ;  /* 0x0000000122229824 */ /* 0x000fe400078e0a2b */
[----:B------:R-:W-:Y:S02]  /*8d90*/  IMAD R43, R28, R41, RZ ;  /* 0x000000291c2b7224 */ /* 0x000fe400078e02ff */
        /* <DEDUP_REMOVED lines=11> */
[----:B------:R-:W-:Y:S02]  /*8e50*/  IMAD R37, R37, R41, R36 ;  /* 0x0000002925257224 */ /* 0x000fe400078e0224 */
[----:B------:R1:W2:Y:S02]  /*8e60*/  LDS R41, [R38] ;  /* 0x0000000026297984 */ /* 0x0002a40000000800 */
        /* <DEDUP_REMOVED lines=8> */
[----:B-12---:R-:W-:Y:S05]  /*8ef0*/  @P1 BRA `(.L_x_1517) ;  /* 0x0000000000301947 */ /* 0x006fea0003800000 */
[----:B------:R-:W-:Y:S01]  /*8f00*/  ISETP.NE.AND P5, PT, R2, RZ, PT ;  /* 0x000000ff0200720c */ /* 0x000fe20003fa5270 */
        /* <DEDUP_REMOVED lines=11> */
.L_x_1517:
[C---:B-----5:R-:W-:Y:S01]  /*8fc0*/  FFMA.FTZ R12, R41.reuse, R44, R12 ;  /* 0x0000002c290c7223 */ /* 0x060fe2000001000c */
[C---:B------:R-:W-:Y:S01]  /*8fd0*/  FFMA.FTZ R13, R41.reuse, R45, R13 ;  /* 0x0000002d290d7223 */ /* 0x040fe2000001000d */
[C---:B------:R-:W-:Y:S01]  /*8fe0*/  FFMA.FTZ R14, R41.reuse, R46, R14 ;  /* 0x0000002e290e7223 */ /* 0x040fe2000001000e */
[----:B------:R-:W-:-:S07]  /*8ff0*/  FFMA.FTZ R15, R41, R47, R15 ;  /* 0x0000002f290f7223 */ /* 0x000fce000001000f */
.L_x_1516:
[----:B------:R-:W-:Y:S05]  /*9000*/  BSYNC B2 ;  /* 0x0000000000027941 */ /* 0x000fea0003800000 */
.L_x_1515:
[----:B------:R-:W-:-:S07]  /*9010*/  IADD3 R31, R31, 0x2, RZ ;  /* 0x000000021f1f7810 */ /* 0x000fce0007ffe0ff */
.L_x_1514:
[----:B------:R-:W-:Y:S05]  /*9020*/  BSYNC B1 ;  /* 0x0000000000017941 */ /* 0x000fea0003800000 */
.L_x_1513:
[----:B------:R-:W-:-:S13]  /*9030*/  LOP3.LUT P2, RZ, R0, 0xfffffffe, RZ, 0xc0, !PT ;  /* 0xfffffffe00ff7812 */ /* 0x000fda000784c0ff */
[----:B------:R-:W-:Y:S05]  /*9040*/  @!P2 BRA `(.L_x_1504) ;  /* 0x000000080050a947 */ /* 0x000fea0003800000 */
[----:B------:R-:W-:Y:S02]  /*9050*/  IMAD.SHL.U32 R0, R5, 0x4, RZ ;  /* 0x0000000405007824 */ /* 0x000fe400078e00ff */
[----:B--2---:R-:W-:Y:S02]  /*9060*/  IMAD.MOV.U32 R40, RZ, RZ, 0x70 ;  /* 0x00000070ff287424 */ /* 0x004fe400078e00ff */
[C---:B------:R-:W-:Y:S02]  /*9070*/  IMAD R0, R31.reuse, 0x4, -R0 ;  /* 0x000000041f007824 */ /* 0x040fe400078e0a00 */
[----:B------:R-:W-:Y:S02]  /*9080*/  IMAD.MOV.U32 R41, RZ, RZ, RZ ;  /* 0x000000ffff297224 */ /* 0x000fe400078e00ff */
[----:B------:R-:W-:Y:S01]  /*9090*/  IMAD R40, R31, R40, 0xe0 ;  /* 0x000000e01f287424 */ /* 0x000fe200078e0228 */
[----:B------:R-:W-:-:S07]  /*90a0*/  IADD3 R42, R3, R0, RZ ;  /* 0x00000000032a7210 */ /* 0x000fce0007ffe0ff */
.L_x_1524:
[----:B------:R-:W2:Y:S01]  /*90b0*/  LDC R53, c[0x0][0x284] ;  /* 0x0000a100ff357b82 */ /* 0x000ea20000000800 */
[----:B------:R-:W-:Y:S01]  /*90c0*/  VIADD R0, R40, 0xffffff20 ;  /* 0xffffff2028007836 */ /* 0x000fe20000000000 */
[----:B------:R-:W-:Y:S01]  /*90d0*/  BSSY B1, `(.L_x_1518) ;  /* 0x0000045000017945 */ /* 0x000fe20003800000 */
[----:B------:R-:W-:-:S03]  /*90e0*/  IMAD.IADD R52, R42, 0x1, R41 ;  /* 0x000000012a347824 */ /* 0x000fc600078e0229 */
[----:B-1----:R-:W-:Y:S02]  /*90f0*/  IADD3 R7, P2, R21, R0, RZ ;  /* 0x0000000015077210 */ /* 0x002fe40007f5e0ff */
[----:B------:R-:W1:Y:S02]  /*9100*/  LDC.64 R34, c[0x0][0x250] ;  /* 0x00009400ff227b82 */ /* 0x000e640000000a00 */
[----:B------:R-:W-:Y:S02]  /*9110*/  LEA.HI.X.SX32 R0, R0, R23, 0x1, P2 ;  /* 0x0000001700007211 */ /* 0x000fe400010f0eff */
[----:B--2---:R-:W-:Y:S02]  /*9120*/  ISETP.GE.AND P2, PT, R31, R53, PT ;  /* 0x000000351f00720c */ /* 0x004fe40003f46270 */
[----:B-1----:R-:W-:-:S04]  /*9130*/  LEA R6, P4, R7, R34, 0x2 ;  /* 0x0000002207067211 */ /* 0x002fc800078810ff */
[----:B------:R-:W-:-:S07]  /*9140*/  LEA.HI.X R7, R7, R35, R0, 0x2, P4 ;  /* 0x0000002307077211 */ /* 0x000fce00020f1400 */
[----:B------:R-:W-:Y:S05]  /*9150*/  @!P2 BRA `(.L_x_1519) ;  /* 0x0000000000f0a947 */ /* 0x000fea0003800000 */
[----:B------:R-:W-:Y:S01]  /*9160*/  IABS R39, R53 ;  /* 0x0000003500277213 */ /* 0x000fe20000000000 */
[----:B------:R-:W-:Y:S01]  /*9170*/  HFMA2.MMA R36, -RZ, RZ, 0, 0 ;  /* 0x00000000ff247435 */ /* 0x000fe200000001ff */
[----:B------:R-:W-:Y:S01]  /*9180*/  ISETP.GE.AND P2, PT, R31, RZ, PT ;  /* 0x000000ff1f00720c */ /* 0x000fe20003f46270 */
[----:B------:R-:W-:Y:S01]  /*9190*/  ULDC.64 UR4, c[0x0][0x258] ;  /* 0x0000960000047ab9 */ /* 0x000fe20000000a00 */
[----:B------:R-:W1:Y:S01]  /*91a0*/  I2F.RP R38, R39 ;  /* 0x0000002700267306 */ /* 0x000e620000209400 */
[----:B------:R-:W-:-:S07]  /*91b0*/  ISETP.NE.AND P4, PT, R53, RZ, PT ;  /* 0x000000ff3500720c */ /* 0x000fce0003f85270 */
[----:B-1----:R-:W1:Y:S02]  /*91c0*/  MUFU.RCP R38, R38 ;  /* 0x0000002600267308 */ /* 0x002e640000001000 */
[----:B-1----:R-:W-:-:S06]  /*91d0*/  VIADD R43, R38, 0xffffffe ;  /* 0x0ffffffe262b7836 */ /* 0x002fcc0000000000 */
[----:B------:R1:W2:Y:S02]  /*91e0*/  F2I.FTZ.U32.TRUNC.NTZ R37, R43 ;  /* 0x0000002b00257305 */ /* 0x0002a4000021f000 */
[----:B-1----:R1:W3:Y:S01]  /*91f0*/  LDS R43, [R52] ;  /* 0x00000000342b7984 */ /* 0x0022e20000000800 */
[----:B--2---:R-:W-:-:S04]  /*9200*/  IMAD.MOV R0, RZ, RZ, -R37 ;  /* 0x000000ffff007224 */ /* 0x004fc800078e0a25 */
[----:B------:R-:W-:Y:S01]  /*9210*/  IMAD R45, R0, R39, RZ ;  /* 0x00000027002d7224 */ /* 0x000fe200078e02ff */
[----:B------:R-:W-:-:S03]  /*9220*/  IABS R0, R31 ;  /* 0x0000001f00007213 */ /* 0x000fc60000000000 */
[----:B------:R-:W-:-:S04]  /*9230*/  IMAD.HI.U32 R45, R37, R45, R36 ;  /* 0x0000002d252d7227 */ /* 0x000fc800078e0024 */
[----:B------:R-:W-:-:S04]  /*9240*/  IMAD.MOV.U32 R36, RZ, RZ, R0 ;  /* 0x000000ffff247224 */ /* 0x000fc800078e0000 */
[----:B------:R-:W-:-:S04]  /*9250*/  IMAD.HI.U32 R0, R45, R36, RZ ;  /* 0x000000242d007227 */ /* 0x000fc800078e00ff */
[----:B------:R-:W-:-:S04]  /*9260*/  IMAD.MOV R37, RZ, RZ, -R0 ;  /* 0x000000ffff257224 */ /* 0x000fc800078e0a00 */
[----:B------:R-:W-:-:S05]  /*9270*/  IMAD R0, R39, R37, R36 ;  /* 0x0000002527007224 */ /* 0x000fca00078e0224 */
[----:B------:R-:W-:-:S13]  /*9280*/  ISETP.GT.U32.AND P1, PT, R39, R0, PT ;  /* 0x000000002700720c */ /* 0x000fda0003f24070 */
[----:B------:R-:W-:-:S05]  /*9290*/  @!P1 IMAD.IADD R0, R0, 0x1, -R39 ;  /* 0x0000000100009824 */ /* 0x000fca00078e0a27 */
        /* <DEDUP_REMOVED lines=23> */
[----:B-1-3--:R-:W-:Y:S05]  /*9410*/  @P1 BRA `(.L_x_1520) ;  /* 0x0000000000301947 */ /* 0x00afea0003800000 */
        /* <DEDUP_REMOVED lines=12> */
.L_x_1520:
[C---:B-----5:R-:W-:Y:S01]  /*94e0*/  FFMA.FTZ R12, R43.reuse, R44, R12 ;  /* 0x0000002c2b0c7223 */ /* 0x060fe2000001000c */
[C---:B------:R-:W-:Y:S01]  /*94f0*/  FFMA.FTZ R13, R43.reuse, R45, R13 ;  /* 0x0000002d2b0d7223 */ /* 0x040fe2000001000d */
[C---:B------:R-:W-:Y:S01]  /*9500*/  FFMA.FTZ R14, R43.reuse, R46, R14 ;  /* 0x0000002e2b0e7223 */ /* 0x040fe2000001000e */
[----:B------:R-:W-:-:S07]  /*9510*/  FFMA.FTZ R15, R43, R47, R15 ;  /* 0x0000002f2b0f7223 */ /* 0x000fce000001000f */
.L_x_1519:
[----:B------:R-:W-:Y:S05]  /*9520*/  BSYNC B1 ;  /* 0x0000000000017941 */ /* 0x000fea0003800000 */
.L_x_1518:
[----:B------:R-:W-:Y:S01]  /*9530*/  VIADD R38, R31, 0x2 ;  /* 0x000000021f267836 */ /* 0x000fe20000000000 */
[----:B------:R-:W-:Y:S04]  /*9540*/  BSSY B1, `(.L_x_1521) ;  /* 0x000003f000017945 */ /* 0x000fe80003800000 */
[----:B------:R-:W-:-:S13]  /*9550*/  ISETP.GE.AND P2, PT, R38, R53, PT ;  /* 0x000000352600720c */ /* 0x000fda0003f46270 */
[----:B------:R-:W-:Y:S05]  /*9560*/  @!P2 BRA `(.L_x_1522) ;  /* 0x0000000000f0a947 */ /* 0x000fea0003800000 */
[----:B------:R-:W-:Y:S01]  /*9570*/  IABS R39, R53 ;  /* 0x0000003500277213 */ /* 0x000fe20000000000 */
[----:B------:R-:W-:Y:S01]  /*9580*/  IMAD.MOV.U32 R36, RZ, RZ, RZ ;  /* 0x000000ffff247224 */ /* 0x000fe200078e00ff */
[----:B------:R-:W-:Y:S01]  /*9590*/  ISETP.GE.AND P2, PT, R38, RZ, PT ;  /* 0x000000ff2600720c */ /* 0x000fe20003f46270 */
[----:B------:R-:W-:Y:S01]  /*95a0*/  ULDC.64 UR4, c[0x0][0x258] ;  /* 0x0000960000047ab9 */ /* 0x000fe20000000a00 */
[----:B------:R-:W2:Y:S01]  /*95b0*/  I2F.RP R43, R39 ;  /* 0x00000027002b7306 */ /* 0x000ea20000209400 */
[----:B------:R-:W-:-:S07]  /*95c0*/  ISETP.NE.AND P4, PT, R53, RZ, PT ;  /* 0x000000ff3500720c */ /* 0x000fce0003f85270 */
[----:B--2---:R-:W1:Y:S02]  /*95d0*/  MUFU.RCP R43, R43 ;  /* 0x0000002b002b7308 */ /* 0x004e640000001000 */
[----:B-1----:R-:W-:Y:S02]  /*95e0*/  VIADD R44, R43, 0xffffffe ;  /* 0x0ffffffe2b2c7836 */ /* 0x002fe40000000000 */
[----:B------:R1:W2:Y:S04]  /*95f0*/  LDS R43, [R52+0x8] ;  /* 0x00000800342b7984 */ /* 0x0002a80000000800 */
[----:B------:R-:W3:Y:S02]  /*9600*/  F2I.FTZ.U32.TRUNC.NTZ R37, R44 ;  /* 0x0000002c00257305 */ /* 0x000ee4000021f000 */
[----:B---3--:R-:W-:-:S04]  /*9610*/  IMAD.MOV R0, RZ, RZ, -R37 ;  /* 0x000000ffff007224 */ /* 0x008fc800078e0a25 */
        /* <DEDUP_REMOVED lines=10> */
[----:B------:R-:W-:Y:S02]  /*96c0*/  @!P1 IMAD.IADD R0, R0, 0x1, -R39 ;  /* 0x0000000100009824 */ /* 0x000fe400078e0a27 */
[-C--:B------:R-:W-:Y:S02]  /*96d0*/  IMAD R39, R28, R53.reuse, RZ ;  /* 0x000000351c277224 */ /* 0x080fe400078e02ff */
        /* <DEDUP_REMOVED lines=33> */
.L_x_1523:
[C---:B-----5:R-:W-:Y:S01]  /*98f0*/  FFMA.FTZ R12, R43.reuse, R44, R12 ;  /* 0x0000002c2b0c7223 */ /* 0x060fe2000001000c */
[C---:B------:R-:W-:Y:S01]  /*9900*/  FFMA.FTZ R13, R43.reuse, R45, R13 ;  /* 0x0000002d2b0d7223 */ /* 0x040fe2000001000d */
[C---:B------:R-:W-:Y:S01]  /*9910*/  FFMA.FTZ R14, R43.reuse, R46, R14 ;  /* 0x0000002e2b0e7223 */ /* 0x040fe2000001000e */
[----:B------:R-:W-:-:S07]  /*9920*/  FFMA.FTZ R15, R43, R47, R15 ;  /* 0x0000002f2b0f7223 */ /* 0x000fce000001000f */
.L_x_1522:
[----:B------:R-:W-:Y:S05]  /*9930*/  BSYNC B1 ;  /* 0x0000000000017941 */ /* 0x000fea0003800000 */
.L_x_1521:
[----:B------:R-:W-:Y:S01]  /*9940*/  IADD3 R31, R31, 0x4, RZ ;  /* 0x000000041f1f7810 */ /* 0x000fe20007ffe0ff */
[----:B------:R-:W-:Y:S02]  /*9950*/  VIADD R41, R41, 0x10 ;  /* 0x0000001029297836 */ /* 0x000fe40000000000 */
[----:B------:R-:W-:Y:S01]  /*9960*/  VIADD R40, R40, 0x1c0 ;  /* 0x000001c028287836 */ /* 0x000fe20000000000 */
[----:B------:R-:W-:-:S13]  /*9970*/  ISETP.GE.AND P2, PT, R31, R18, PT ;  /* 0x000000121f00720c */ /* 0x000fda0003f46270 */
[----:B------:R-:W-:Y:S05]  /*9980*/  @!P2 BRA `(.L_x_1524) ;  /* 0xfffffff400c8a947 */ /* 0x000fea000383ffff */
.L_x_1504:
[----:B------:R-:W-:Y:S05]  /*9990*/  BSYNC B0 ;  /* 0x0000000000007941 */ /* 0x000fea0003800000 */
.L_x_1503:
        /* <DEDUP_REMOVED lines=9> */
[----:B------:R-:W-:-:S05]  /*9a30*/  LEA.HI.X R7, R3, R29, R0, 0x2, P0 ;  /* 0x0000001d03077211 */ /* 0x000fca00000f1400 */
[----:B------:R1:W5:Y:S01]  /*9a40*/  LDG.E.128 R32, desc[UR36][R6.64] ;  /* 0x0000002406207981 */ /* 0x000362000c1e1d00 */
[----:B------:R-:W-:Y:S04]  /*9a50*/  BSSY B1, `(.L_x_1527) ;  /* 0x0000017000017945 */ /* 0x000fe80003800000 */
[----:B------:R-:W-:Y:S05]  /*9a60*/  @P1 BRA `(.L_x_1528) ;  /* 0x0000000000541947 */ /* 0x000fea0003800000 */
[----:B------:R-:W-:-:S13]  /*9a70*/  ISETP.NE.AND P2, PT, R2, RZ, PT ;  /* 0x000000ff0200720c */ /* 0x000fda0003f45270 */
[----:B------:R-:W3:Y:S08]  /*9a80*/  @P2 LDC R0, c[0x0][0x288] ;  /* 0x0000a200ff002b82 */ /* 0x000ef00000000800 */
[----:B------:R-:W4:Y:S01]  /*9a90*/  @P2 LDC.64 R2, c[0x0][0x2e8] ;  /* 0x0000ba00ff022b82 */ /* 0x000f220000000a00 */
[----:B---3--:R-:W-:-:S04]  /*9aa0*/  @P2 IMAD R19, R24, R0, R19 ;  /* 0x0000000018132224 */ /* 0x008fc800078e0213 */
[----:B-1----:R-:W-:-:S04]  /*9ab0*/  @P2 IMAD R7, R19, 0x70, R20 ;  /* 0x0000007013072824 */ /* 0x002fc800078e0214 */
[----:B----4-:R-:W-:-:S05]  /*9ac0*/  @P2 IMAD.WIDE R6, R7, 0x4, R2 ;  /* 0x0000000407062825 */ /* 0x010fca00078e0202 */
[----:B0-----:R-:W3:Y:S01]  /*9ad0*/  @P2 LDG.E.128 R24, desc[UR36][R6.64] ;  /* 0x0000002406182981 */ /* 0x001ee2000c1e1d00 */
        /* <DEDUP_REMOVED lines=9> */
[----:B---3--:R-:W-:Y:S01]  /*9b70*/  @P2 FMUL.FTZ R32, R32, R24 ;  /* 0x0000001820202220 */ /* 0x008fe20000410000 */
[----:B------:R-:W-:Y:S01]  /*9b80*/  @P2 FMUL.FTZ R33, R33, R25 ;  /* 0x0000001921212220 */ /* 0x000fe20000410000 */
[----:B------:R-:W-:Y:S01]  /*9b90*/  @P2 FMUL.FTZ R34, R34, R26 ;  /* 0x0000001a22222220 */ /* 0x000fe20000410000 */
[----:B------:R-:W-:-:S05]  /*9ba0*/  @P2 FMUL.FTZ R35, R35, R27 ;  /* 0x0000001b23232220 */ /* 0x000fca0000410000 */
[----:B------:R3:W-:Y:S02]  /*9bb0*/  STG.E.128 desc[UR36][R2.64], R32 ;  /* 0x0000002002007986 */ /* 0x0007e4000c101d24 */
.L_x_1528:
[----:B------:R-:W-:Y:S05]  /*9bc0*/  BSYNC B1 ;  /* 0x0000000000017941 */ /* 0x000fea0003800000 */
.L_x_1527:
[----:B------:R-:W4:Y:S01]  /*9bd0*/  S2UR UR5, SR_CgaCtaId ;  /* 0x00000000000579c3 */ /* 0x000f220000008800 */
[----:B------:R-:W-:Y:S01]  /*9be0*/  UMOV UR4, 0x400 ;  /* 0x0000040000047882 */ /* 0x000fe20000000000 */
[----:B------:R-:W-:Y:S01]  /*9bf0*/  IMAD.IADD R18, R18, 0x1, -R5 ;  /* 0x0000000112127824 */ /* 0x000fe200078e0a05 */
[----:B------:R-:W-:-:S04]  /*9c00*/  UIADD3 UR4, UR4, 0x410, URZ ;  /* 0x0000041004047890 */ /* 0x000fc8000fffe03f */
[----:B----4-:R-:W-:-:S06]  /*9c10*/  ULEA UR4, UR5, UR4, 0x18 ;  /* 0x0000000405047291 */ /* 0x010fcc000f8ec03f */
[----:B---3--:R-:W-:-:S05]  /*9c20*/  MOV R3, UR4 ;  /* 0x0000000400037c02 */ /* 0x008fca0008000f00 */
[----:B------:R-:W-:-:S06]  /*9c30*/  IMAD R5, R18, 0x4, R3 ;  /* 0x0000000412057824 */ /* 0x000fcc00078e0203 */
[----:B------:R-:W3:Y:S02]  /*9c40*/  LDS R5, [R5] ;  /* 0x0000000005057984 */ /* 0x000ee40000000800 */
[C---:B---3-5:R-:W-:Y:S01]  /*9c50*/  FFMA.FTZ R12, R5.reuse, R32, R12 ;  /* 0x00000020050c7223 */ /* 0x068fe2000001000c */
[C---:B------:R-:W-:Y:S01]  /*9c60*/  FFMA.FTZ R13, R5.reuse, R33, R13 ;  /* 0x00000021050d7223 */ /* 0x040fe2000001000d */
[C---:B------:R-:W-:Y:S01]  /*9c70*/  FFMA.FTZ R14, R5.reuse, R34, R14 ;  /* 0x00000022050e7223 */ /* 0x040fe2000001000e */
[----:B------:R-:W-:-:S07]  /*9c80*/  FFMA.FTZ R15, R5, R35, R15 ;  /* 0x00000023050f7223 */ /* 0x000fce000001000f */
.L_x_1526:
[----:B------:R-:W-:Y:S05]  /*9c90*/  BSYNC B0 ;  /* 0x0000000000007941 */ /* 0x000fea0003800000 */
.L_x_1525:
[----:B------:R-:W-:Y:S01]  /*9ca0*/  VIADD R0, R22, 0x1f ;  /* 0x0000001f16007836 */ /* 0x000fe20000000000 */
[----:B------:R-:W-:Y:S04]  /*9cb0*/  BAR.SYNC.DEFER_BLOCKING 0x0 ;  /* 0x0000000000007b1d */ /* 0x000fe80000010000 */
[----:B------:R-:W-:Y:S02]  /*9cc0*/  ISETP.GT.U32.OR P0, PT, R0, 0x3e, P3 ;  /* 0x0000003e0000780c */ /* 0x000fe40001f04470 */
[----:B------:R-:W-:Y:S11]  /*9cd0*/  @P3 BRA `(.L_x_1529) ;  /* 0x0000000000383947 */ /* 0x000ff60003800000 */
[----:B------:R-:W-:Y:S01]  /*9ce0*/  LOP3.LUT R0, R22, 0xffffffe0, RZ, 0xc0, !PT ;  /* 0xffffffe016007812 */ /* 0x000fe200078ec0ff */
[----:B------:R-:W-:Y:S01]  /*9cf0*/  IMAD R30, R30, 0x70, R20 ;  /* 0x000000701e1e7824 */ /* 0x000fe200078e0214 */
[----:B------:R-:W-:Y:S05]  /*9d00*/  WARPSYNC.ALL ;  /* 0x0000000000007948 */ /* 0x000fea0003800000 */
[----:B------:R-:W-:Y:S01]  /*9d10*/  ISETP.NE.AND P1, PT, R0, 0x20, PT ;  /* 0x000000200000780c */ /* 0x000fe20003f25270 */
[----:B------:R-:W-:Y:S01]  /*9d20*/  IMAD R30, R30, 0x4, R3 ;  /* 0x000000041e1e7824 */ /* 0x000fe200078e0203 */
[----:B------:R-:W-:-:S11]  /*9d30*/  ISETP.GT.AND P2, PT, R22, 0x1f, PT ;  /* 0x0000001f1600780c */ /* 0x000fd60003f44270 */
[----:B------:R-:W-:Y:S01]  /*9d40*/  @!P1 STS.128 [R30+-0x1c0], R12 ;  /* 0xfffe400c1e009388 */ /* 0x000fe20000000c00 */
[----:B------:R-:W-:Y:S06]  /*9d50*/  BAR.SYNC.DEFER_BLOCKING 0x0 ;  /* 0x0000000000007b1d */ /* 0x000fec0000010000 */
[----:B-1----:R-:W1:Y:S02]  /*9d60*/  @!P2 LDS.128 R4, [R30] ;  /* 0x000000001e04a984 */ /* 0x002e640000000c00 */
[----:B-1----:R-:W-:Y:S01]  /*9d70*/  @!P2 FADD.FTZ R12, R12, R4 ;  /* 0x000000040c0ca221 */ /* 0x002fe20000010000 */
[----:B------:R-:W-:Y:S01]  /*9d80*/  @!P2 FADD.FTZ R13, R13, R5 ;  /* 0x000000050d0da221 */ /* 0x000fe20000010000 */
[----:B------:R-:W-:Y:S01]  /*9d90*/  @!P2 FADD.FTZ R14, R14, R6 ;  /* 0x000000060e0ea221 */ /* 0x000fe20000010000 */
[----:B------:R-:W-:Y:S01]  /*9da0*/  @!P2 FADD.FTZ R15, R15, R7 ;  /* 0x000000070f0fa221 */ /* 0x000fe20000010000 */
[----:B------:R-:W-:Y:S06]  /*9db0*/  BAR.SYNC.DEFER_BLOCKING 0x0 ;  /* 0x0000000000007b1d */ /* 0x000fec0000010000 */
.L_x_1529:
[----:B------:R-:W-:Y:S05]  /*9dc0*/  @P0 EXIT ;  /* 0x000000000000094d */ /* 0x000fea0003800000 */
[----:B------:R-:W3:Y:S02]  /*9dd0*/  LDC R0, c[0x0][0x308] ;  /* 0x0000c200ff007b82 */ /* 0x000ee40000000800 */
[----:B---3--:R-:W-:-:S13]  /*9de0*/  ISETP.NE.AND P0, PT, R0, 0x2, PT ;  /* 0x000000020000780c */ /* 0x008fda0003f05270 */
[----:B------:R-:W3:Y:S01]  /*9df0*/  @P0 LDC.64 R2, c[0x0][0x210] ;  /* 0x00008400ff020b82 */ /* 0x000ee20000000a00 */
[----:B------:R-:W-:-:S04]  /*9e00*/  @P0 IMAD R5, R17, 0x70, R20 ;  /* 0x0000007011050824 */ /* 0x000fc800078e0214 */
[----:B---3--:R-:W-:-:S05]  /*9e10*/  @P0 IMAD.WIDE R2, R5, 0x4, R2 ;  /* 0x0000000405020825 */ /* 0x008fca00078e0202 */
[----:B------:R3:W-:Y:S01]  /*9e20*/  @P0 STG.E.128 desc[UR36][R2.64], R12 ;  /* 0x0000000c02000986 */ /* 0x0007e2000c101d24 */
[----:B------:R-:W-:Y:S05]  /*9e30*/  @P0 EXIT ;  /* 0x000000000000094d */ /* 0x000fea0003800000 */
[----:B---3--:R-:W3:Y:S01]  /*9e40*/  LDC.64 R2, c[0x0][0x300] ;  /* 0x0000c000ff027b82 */ /* 0x008ee20000000a00 */
[----:B------:R-:W-:Y:S01]  /*9e50*/  IMAD R17, R17, 0x70, R20 ;  /* 0x0000007011117824 */ /* 0x000fe200078e0214 */
[----:B------:R-:W-:Y:S01]  /*9e60*/  ULDC.64 UR4, c[0x0][0x210] ;  /* 0x0000840000047ab9 */ /* 0x000fe20000000a00 */
[----:B---3--:R-:W3:Y:S02]  /*9e70*/  LDG.E R2, desc[UR36][R2.64] ;  /* 0x0000002402027981 */ /* 0x008ee4000c1e1900 */
[C---:B---3--:R-:W-:Y:S01]  /*9e80*/  FMUL.FTZ R12, R2.reuse, R12 ;  /* 0x0000000c020c7220 */ /* 0x048fe20000410000 */
[C---:B------:R-:W-:Y:S01]  /*9e90*/  FMUL.FTZ R13, R2.reuse, R13 ;  /* 0x0000000d020d7220 */ /* 0x040fe20000410000 */
[C---:B------:R-:W-:Y:S01]  /*9ea0*/  FMUL.FTZ R14, R2.reuse, R14 ;  /* 0x0000000e020e7220 */ /* 0x040fe20000410000 */
[----:B------:R-:W-:-:S03]  /*9eb0*/  FMUL.FTZ R15, R2, R15 ;  /* 0x0000000f020f7220 */ /* 0x000fc60000410000 */
[----:B------:R-:W3:Y:S08]  /*9ec0*/  F2I.S8.NTZ R12, R12 ;  /* 0x0000000c000c7305 */ /* 0x000ef00000202100 */
[----:B------:R-:W4:Y:S01]  /*9ed0*/  F2I.S8.NTZ R13, R13 ;  /* 0x0000000d000d7305 */ /* 0x000f220000202100 */
[----:B---3--:R-:W-:-:S07]  /*9ee0*/  PRMT R0, R12, 0x8880, RZ ;  /* 0x000088800c007816 */ /* 0x008fce00000000ff */
[----:B------:R-:W3:Y:S01]  /*9ef0*/  F2I.S8.NTZ R14, R14 ;  /* 0x0000000e000e7305 */ /* 0x000ee20000202100 */
[----:B------:R-:W-:Y:S02]  /*9f00*/  PRMT R0, R0, 0x7710, RZ ;  /* 0x0000771000007816 */ /* 0x000fe400000000ff */
[----:B----4-:R-:W-:-:S05]  /*9f10*/  PRMT R4, R13, 0x8880, RZ ;  /* 0x000088800d047816 */ /* 0x010fca00000000ff */
[----:B------:R-:W4:Y:S01]  /*9f20*/  F2I.S8.NTZ R15, R15 ;  /* 0x0000000f000f7305 */ /* 0x000f220000202100 */
[----:B------:R-:W-:Y:S02]  /*9f30*/  LOP3.LUT R3, R0, 0xff, RZ, 0xc0, !PT ;  /* 0x000000ff00037812 */ /* 0x000fe400078ec0ff */
[----:B------:R-:W-:Y:S02]  /*9f40*/  PRMT R2, R4, 0x7710, RZ ;  /* 0x0000771004027816 */ /* 0x000fe400000000ff */
[----:B---3--:R-:W-:Y:S02]  /*9f50*/  PRMT R0, R14, 0x8880, RZ ;  /* 0x000088800e007816 */ /* 0x008fe400000000ff */
        /* <DEDUP_REMOVED lines=10> */
.L_x_1333:
[----:B---3--:R-:W-:Y:S01]  /*a000*/  HFMA2.MMA R11, -RZ, RZ, 0, 1.847743988037109375e-06 ;  /* 0x0000001fff0b7435 */ /* 0x008fe200000001ff */
[----:B------:R-:W-:Y:S02]  /*a010*/  IMAD.MOV.U32 R12, RZ, RZ, 0x10 ;  /* 0x00000010ff0c7424 */ /* 0x000fe400078e00ff */
[----:B-1----:R-:W-:-:S08]  /*a020*/  IMAD.MOV.U32 R15, RZ, RZ, -0x1 ;  /* 0xffffffffff0f7424 */ /* 0x002fd000078e00ff */
[----:B------:R-:W-:Y:S05]  /*a030*/  WARPSYNC.COLLECTIVE R15, `(.L_x_1530) ;  /* 0x000000000f087348 */ /* 0x000fea0003c00000 */
[----:B------:R0:W1:Y:S02]  /*a040*/  SHFL.BFLY P6, R14, R13, R12, R11 ;  /* 0x0c00000c0d0e7389 */ /* 0x00006400000c000b */
[----:B01----:R-:W-:Y:S01]  /*a050*/  ENDCOLLECTIVE ;  /* 0x000000000000791b */ /* 0x003fe20003800000 */
.L_x_1530:
[----:B------:R-:W-:Y:S02]  /*a060*/  IMAD.MOV.U32 R12, RZ, RZ, 0x8 ;  /* 0x00000008ff0c7424 */ /* 0x000fe400078e00ff */
[----:B------:R-:W-:-:S04]  /*a070*/  FADD.FTZ R0, R13, R14 ;  /* 0x0000000e0d007221 */ /* 0x000fc80000010000 */
[----:B------:R-:W-:-:S07]  /*a080*/  IMAD.MOV.U32 R13, RZ, RZ, R0 ;  /* 0x000000ffff0d7224 */ /* 0x000fce00078e0000 */
[----:B------:R-:W-:Y:S05]  /*a090*/  WARPSYNC.COLLECTIVE R15, `(.L_x_1531) ;  /* 0x000000000f087348 */ /* 0x000fea0003c00000 */
[----:B------:R0:W1:Y:S02]  /*a0a0*/  SHFL.BFLY P6, R14, R13, R12, R11 ;  /* 0x0c00000c0d0e7389 */ /* 0x00006400000c000b */
[----:B01----:R-:W-:Y:S01]  /*a0b0*/  ENDCOLLECTIVE ;  /* 0x000000000000791b */ /* 0x003fe20003800000 */
.L_x_1531:
[----:B------:R-:W-:Y:S01]  /*a0c0*/  MOV R12, 0x4 ;  /* 0x00000004000c7802 */ /* 0x000fe20000000f00 */
[----:B------:R-:W-:-:S04]  /*a0d0*/  FADD.FTZ R3, R0, R14 ;  /* 0x0000000e00037221 */ /* 0x000fc80000010000 */
[----:B------:R-:W-:-:S07]  /*a0e0*/  IMAD.MOV.U32 R13, RZ, RZ, R3 ;  /* 0x000000ffff0d7224 */ /* 0x000fce00078e0003 */
[----:B------:R-:W-:Y:S05]  /*a0f0*/  WARPSYNC.COLLECTIVE R15, `(.L_x_1532) ;  /* 0x000000000f087348 */ /* 0x000fea0003c00000 */
[----:B------:R0:W1:Y:S02]  /*a100*/  SHFL.BFLY P6, R14, R13, R12, R11 ;  /* 0x0c00000c0d0e7389 */ /* 0x00006400000c000b */
[----:B01----:R-:W-:Y:S01]  /*a110*/  ENDCOLLECTIVE ;  /* 0x000000000000791b */ /* 0x003fe20003800000 */
.L_x_1532:
[----:B------:R-:W-:Y:S02]  /*a120*/  IMAD.MOV.U32 R12, RZ, RZ, 0x2 ;  /* 0x00000002ff0c7424 */ /* 0x000fe400078e00ff */
[----:B------:R-:W-:-:S04]  /*a130*/  FADD.FTZ R4, R3, R14 ;  /* 0x0000000e03047221 */ /* 0x000fc80000010000 */
[----:B------:R-:W-:-:S07]  /*a140*/  IMAD.MOV.U32 R13, RZ, RZ, R4 ;  /* 0x000000ffff0d7224 */ /* 0x000fce00078e0004 */
[----:B------:R-:W-:Y:S05]  /*a150*/  WARPSYNC.COLLECTIVE R15, `(.L_x_1533) ;  /* 0x000000000f087348 */ /* 0x000fea0003c00000 */
[----:B------:R0:W1:Y:S02]  /*a160*/  SHFL.BFLY P6, R14, R13, R12, R11 ;  /* 0x0c00000c0d0e7389 */ /* 0x00006400000c000b */
[----:B01----:R-:W-:Y:S01]  /*a170*/  ENDCOLLECTIVE ;  /* 0x000000000000791b */ /* 0x003fe20003800000 */
.L_x_1533:
[----:B------:R-:W-:Y:S02]  /*a180*/  IMAD.MOV.U32 R12, RZ, RZ, 0x1 ;  /* 0x00000001ff0c7424 */ /* 0x000fe400078e00ff */
[----:B------:R-:W-:-:S04]  /*a190*/  FADD.FTZ R6, R4, R14 ;  /* 0x0000000e04067221 */ /* 0x000fc80000010000 */
[----:B------:R-:W-:-:S07]  /*a1a0*/  IMAD.MOV.U32 R13, RZ, RZ, R6 ;  /* 0x000000ffff0d7224 */ /* 0x000fce00078e0006 */
[----:B------:R-:W-:Y:S05]  /*a1b0*/  WARPSYNC.COLLECTIVE R15, `(.L_x_1534) ;  /* 0x000000000f087348 */ /* 0x000fea0003c00000 */
[----:B------:R0:W1:Y:S02]  /*a1c0*/  SHFL.BFLY P6, R14, R13, R12, R11 ;  /* 0x0c00000c0d0e7389 */ /* 0x00006400000c000b */
[----:B01----:R-:W-:Y:S01]  /*a1d0*/  ENDCOLLECTIVE ;  /* 0x000000000000791b */ /* 0x003fe20003800000 */
.L_x_1534:
[----:B------:R-:W-:Y:S05]  /*a1e0*/  BRA `(.L_x_1535) ;  /* 0xffffff7c002c7947 */ /* 0x000fea000383ffff */
.L_x_1467:
[----:B------:R-:W-:Y:S01]  /*a1f0*/  HFMA2.MMA R12, -RZ, RZ, 0, 1.1920928955078125e-07 ;  /* 0x00000002ff0c7435 */ /* 0x000fe200000001ff */
[----:B------:R-:W-:Y:S01]  /*a200*/  BSSY B1, `(.L_x_1536) ;  /* 0x0000006000017945 */ /* 0x000fe20003800000 */
[----:B------:R-:W-:Y:S02]  /*a210*/  IMAD.MOV.U32 R11, RZ, RZ, 0x1f ;  /* 0x0000001fff0b7424 */ /* 0x000fe400078e00ff */
[----:B-12---:R-:W-:-:S07]  /*a220*/  IMAD.MOV.U32 R15, RZ, RZ, -0x1 ;  /* 0xffffffffff0f7424 */ /* 0x006fce00078e00ff */
[----:B---34-:R-:W-:Y:S05]  /*a230*/  WARPSYNC.COLLECTIVE R15, `(.L_x_1537) ;  /* 0x000000000f087348 */ /* 0x018fea0003c00000 */
[----:B------:R0:W1:Y:S02]  /*a240*/  SHFL.BFLY P6, R14, R13, R12, R11 ;  /* 0x0c00000c0d0e7389 */ /* 0x00006400000c000b */
[----:B01-34-:R-:W-:Y:S01]  /*a250*/  ENDCOLLECTIVE ;  /* 0x000000000000791b */ /* 0x01bfe20003800000 */
.L_x_1537:
[----:B------:R-:W-:Y:S05]  /*a260*/  BSYNC B1 ;  /* 0x0000000000017941 */ /* 0x000fea0003800000 */
.L_x_1536:
[----:B------:R-:W-:Y:S01]  /*a270*/  FADD.FTZ R13, R13, R14 ;  /* 0x0000000e0d0d7221 */ /* 0x000fe20000010000 */
[----:B------:R-:W-:Y:S01]  /*a280*/  IMAD.MOV.U32 R12, RZ, RZ, 0x1 ;  /* 0x00000001ff0c7424 */ /* 0x000fe200078e00ff */
[----:B------:R-:W-:Y:S01]  /*a290*/  MOV R11, 0x1f ;  /* 0x0000001f000b7802 */ /* 0x000fe20000000f00 */
[----:B------:R-:W-:-:S07]  /*a2a0*/  IMAD.MOV.U32 R15, RZ, RZ, -0x1 ;  /* 0xffffffffff0f7424 */ /* 0x000fce00078e00ff */
[----:B------:R-:W-:Y:S05]  /*a2b0*/  WARPSYNC.COLLECTIVE R15, `(.L_x_1538) ;  /* 0x000000000f087348 */ /* 0x000fea0003c00000 */
[----:B------:R0:W1:Y:S02]  /*a2c0*/  SHFL.BFLY P6, R14, R13, R12, R11 ;  /* 0x0c00000c0d0e7389 */ /* 0x00006400000c000b */
[----:B01----:R-:W-:Y:S01]  /*a2d0*/  ENDCOLLECTIVE ;  /* 0x000000000000791b */ /* 0x003fe20003800000 */
.L_x_1538:
[----:B------:R-:W-:Y:S05]  /*a2e0*/  BRA `(.L_x_1539) ;  /* 0xffffffc8005c7947 */ /* 0x000fea000383ffff */
.L_x_1471:
[----:B-1----:R-:W-:Y:S01]  /*a2f0*/  HFMA2.MMA R11, -RZ, RZ, 0, 1.847743988037109375e-06 ;  /* 0x0000001fff0b7435 */ /* 0x002fe200000001ff */
[----:B------:R-:W-:Y:S01]  /*a300*/  BSSY B0, `(.L_x_1540) ;  /* 0x0000007000007945 */ /* 0x000fe20003800000 */
[----:B------:R-:W-:Y:S02]  /*a310*/  IMAD.MOV.U32 R13, RZ, RZ, R124 ;  /* 0x000000ffff0d7224 */ /* 0x000fe400078e007c */
[----:B------:R-:W-:Y:S02]  /*a320*/  IMAD.MOV.U32 R12, RZ, RZ, 0x10 ;  /* 0x00000010ff0c7424 */ /* 0x000fe400078e00ff */
[----:B------:R-:W-:-:S07]  /*a330*/  IMAD.MOV.U32 R15, RZ, RZ, -0x1 ;  /* 0xffffffffff0f7424 */ /* 0x000fce00078e00ff */
[----:B---34-:R-:W-:Y:S05]  /*a340*/  WARPSYNC.COLLECTIVE R15, `(.L_x_1541) ;  /* 0x000000000f087348 */ /* 0x018fea0003c00000 */
[----:B------:R0:W1:Y:S02]  /*a350*/  SHFL.BFLY P6, R14, R13, R12, R11 ;  /* 0x0c00000c0d0e7389 */ /* 0x00006400000c000b */
[----:B01-34-:R-:W-:Y:S01]  /*a360*/  ENDCOLLECTIVE ;  /* 0x000000000000791b */ /* 0x01bfe20003800000 */
.L_x_1541:
[----:B------:R-:W-:Y:S05]  /*a370*/  BSYNC B0 ;  /* 0x0000000000007941 */ /* 0x000fea0003800000 */
.L_x_1540:
[----:B------:R-:W-:Y:S01]  /*a380*/  FMNMX.FTZ R13, R14, R124, !PT ;  /* 0x0000007c0e0d7209 */ /* 0x000fe20007810000 */
[----:B------:R-:W-:Y:S01]  /*a390*/  IMAD.MOV.U32 R12, RZ, RZ, 0x8 ;  /* 0x00000008ff0c7424 */ /* 0x000fe200078e00ff */
[----:B------:R-:W-:Y:S01]  /*a3a0*/  MOV R15, 0xffffffff ;  /* 0xffffffff000f7802 */ /* 0x000fe20000000f00 */
[----:B------:R-:W-:-:S07]  /*a3b0*/  IMAD.MOV.U32 R11, RZ, RZ, 0x1f ;  /* 0x0000001fff0b7424 */ /* 0x000fce00078e00ff */
[----:B------:R-:W-:Y:S05]  /*a3c0*/  WARPSYNC.COLLECTIVE R15, `(.L_x_1542) ;  /* 0x000000000f087348 */ /* 0x000fea0003c00000 */
[----:B------:R0:W1:Y:S02]  /*a3d0*/  SHFL.BFLY P6, R14, R13, R12, R11 ;  /* 0x0c00000c0d0e7389 */ /* 0x00006400000c000b */
[----:B01----:R-:W-:Y:S01]  /*a3e0*/  ENDCOLLECTIVE ;  /* 0x000000000000791b */ /* 0x003fe20003800000 */
.L_x_1542:
[----:B------:R-:W-:Y:S01]  /*a3f0*/  IMAD.MOV.U32 R12, RZ, RZ, 0x4 ;  /* 0x00000004ff0c7424 */ /* 0x000fe200078e00ff */
[----:B------:R-:W-:-:S05]  /*a400*/  FMNMX.FTZ R0, R13, R14, !PT ;  /* 0x0000000e0d007209 */ /* 0x000fca0007810000 */
[----:B------:R-:W-:-:S07]  /*a410*/  IMAD.MOV.U32 R13, RZ, RZ, R0 ;  /* 0x000000ffff0d7224 */ /* 0x000fce00078e0000 */
[----:B------:R-:W-:Y:S05]  /*a420*/  WARPSYNC.COLLECTIVE R15, `(.L_x_1543) ;  /* 0x000000000f087348 */ /* 0x000fea0003c00000 */
[----:B------:R0:W1:Y:S02]  /*a430*/  SHFL.BFLY P6, R14, R13, R12, R11 ;  /* 0x0c00000c0d0e7389 */ /* 0x00006400000c000b */
[----:B01----:R-:W-:Y:S01]  /*a440*/  ENDCOLLECTIVE ;  /* 0x000000000000791b */ /* 0x003fe20003800000 */
.L_x_1543:
[----:B------:R-:W-:Y:S05]  /*a450*/  BRA `(.L_x_1544) ;  /* 0xffffffc800b07947 */ /* 0x000fea000383ffff */
.L_x_1545:
        /* <DEDUP_REMOVED lines=10> */
.L_x_3327:


//--------------------- .text._ZN4mmha33masked_multihead_attention_kernelIfLi112ELi128ELi1ELi32ELi256ELb1ELb0EEEv26Multihead_attention_paramsIT_XT5_EE --------------------------
	.section	.text._ZN4mmha33masked_multihead_attention_kernelIfLi112ELi128ELi1ELi32ELi256ELb1ELb0EEEv26Multihead_attention_paramsIT_XT5_EE,"ax",@progbits
	.align	128
        .global         _ZN4mmha33masked_multihead_attention_kernelIfLi112ELi128ELi1ELi32ELi256ELb1ELb0EEEv26Multihead_attention_paramsIT_XT5_EE
        .type           _ZN4mmha33masked_multihead_attention_kernelIfLi112ELi128ELi1ELi32ELi256ELb1ELb0EEEv26Multihead_attention_paramsIT_XT5_EE,@function
        .size           _ZN4mmha33masked_multihead_attention_kernelIfLi112ELi128ELi1ELi32ELi256ELb1ELb0EEEv26Multihead_attention_paramsIT_XT5_EE,(.L_x_3328 - _ZN4mmha33masked_multihead_attention_kernelIfLi112ELi128ELi1ELi32ELi256ELb1ELb0EEEv26Multihead_attention_paramsIT_XT5_EE)
        .other          _ZN4mmha33masked_multihead_attention_kernelIfLi112ELi128ELi1ELi32ELi256ELb1ELb0EEEv26Multihead_attention_paramsIT_XT5_EE,@"STO_CUDA_ENTRY STV_DEFAULT"
_ZN4mmha33masked_multihead_attention_kernelIfLi112ELi128ELi1ELi32ELi256ELb1ELb0EEEv26Multihead_attention_paramsIT_XT5_EE:
.text._ZN4mmha33masked_multihead_attention_kernelIfLi112ELi128ELi1ELi32ELi256ELb1ELb0EEEv26Multihead_attention_paramsIT_XT5_EE:
        /* <DEDUP_REMOVED lines=13> */
.L_x_1546:
[----:B------:R-:W0:Y:S08]  /*00d0*/  LDC R21, c[0x0][0x280] ;  /* 0x0000a000ff157b82 */ /* 0x000e300000000800 */
[----:B------:R-:W1:Y:S08]  /*00e0*/  LDC.64 R4, c[0x0][0x328] ;  /* 0x0000ca00ff047b82 */ /* 0x000e700000000a00 */
[----:B------:R-:W2:Y:S08]  /*00f0*/  LDC.64 R10, c[0x0][0x2f0] ;  /* 0x0000bc00ff0a7b82 */ /* 0x000eb00000000a00 */
[----:B------:R-:W3:Y:S01]  /*0100*/  LDC R34, c[0x0][0x29c] ;  /* 0x0000a700ff227b82 */ /* 0x000ee20000000800 */
[----:B0-----:R-:W-:Y:S01]  /*0110*/  IABS R3, R21 ;  /* 0x0000001500037213 */ /* 0x001fe20000000000 */
[----:B------:R-:W-:Y:S01]  /*0120*/  IMAD.MOV.U32 R13, RZ, RZ, RZ ;  /* 0x000000ffff0d7224 */ /* 0x000fe200078e00ff */
        /* <DEDUP_REMOVED lines=15> */
[----:B------:R-:W-:-:S04]  /*0220*/  IMAD.HI.U32 R7, R7, R0, RZ ;  /* 0x0000000007077227 */ /* 0x000fc800078e00ff */
[----:B-----5:R-:W-:-:S04]  /*0230*/  IMAD.MOV R4, RZ, RZ, -R7 ;  /* 0x000000ffff047224 */ /* 0x020fc800078e0a07 */
[----:B------:R-:W-:Y:S01]  /*0240*/  IMAD R0, R3, R4, R0 ;  /* 0x0000000403007224 */ /* 0x000fe200078e0200 */
[----:B------:R-:W-:-:S04]  /*0250*/  ISETP.NE.U32.AND P0, PT, R10, RZ, PT ;  /* 0x000000ff0a00720c */ /* 0x000fc80003f05070 */
[----:B------:R-:W-:Y:S02]  /*0260*/  ISETP.GT.U32.AND P1, PT, R3, R0, PT ;  /* 0x000000000300720c */ /* 0x000fe40003f24070 */
[----:B------:R-:W-:-:S04]  /*0270*/  ISETP.NE.AND.EX P0, PT, R11, RZ, PT, P0 ;  /* 0x000000ff0b00720c */ /* 0x000fc80003f05300 */
[----:B---3--:R-:W-:-:S07]  /*0280*/  ISETP.EQ.AND P3, PT, R34, RZ, P0 ;  /* 0x000000ff2200720c */ /* 0x008fce0000762270 */
[----:B------:R-:W-:-:S04]  /*0290*/  @!P1 IADD3 R0, R0, -R3, RZ ;  /* 0x8000000300009210 */ /* 0x000fc80007ffe0ff */
[----:B------:R-:W-:Y:S02]  /*02a0*/  ISETP.GE.U32.AND P0, PT, R0, R3, PT ;  /* 0x000000030000720c */ /* 0x000fe40003f06070 */
[----:B------:R-:W0:Y:S01]  /*02b0*/  @P3 LDC.64 R4, c[0x0][0x2f0] ;  /* 0x0000bc00ff043b82 */ /* 0x000e220000000a00 */
[----:B------:R-:W-:Y:S01]  /*02c0*/  LOP3.LUT R0, R16, R21, RZ, 0x3c, !PT ;  /* 0x0000001510007212 */ /* 0x000fe200078e3cff */
[----:B------:R-:W-:Y:S01]  /*02d0*/  @!P1 VIADD R7, R7, 0x1 ;  /* 0x0000000107079836 */ /* 0x000fe20000000000 */
[----:B------:R-:W-:Y:S02]  /*02e0*/  ISETP.NE.AND P1, PT, R21, RZ, PT ;  /* 0x000000ff1500720c */ /* 0x000fe40003f25270 */
[----:B------:R-:W-:-:S06]  /*02f0*/  ISETP.GE.AND P2, PT, R0, RZ, PT ;  /* 0x000000ff0000720c */ /* 0x000fcc0003f46270 */
[----:B------:R-:W-:-:S05]  /*0300*/  @P0 VIADD R7, R7, 0x1 ;  /* 0x0000000107070836 */ /* 0x000fca0000000000 */
[----:B------:R-:W-:-:S05]  /*0310*/  MOV R20, R7 ;  /* 0x0000000700147202 */ /* 0x000fca0000000f00 */
[----:B------:R-:W-:Y:S01]  /*0320*/  @!P2 IMAD.MOV R20, RZ, RZ, -R20 ;  /* 0x000000ffff14a224 */ /* 0x000fe200078e0a14 */
[----:B------:R-:W-:-:S05]  /*0330*/  @!P1 LOP3.LUT R20, RZ, R21, RZ, 0x33, !PT ;  /* 0x00000015ff149212 */ /* 0x000fca00078e33ff */
[----:B0-----:R-:W-:-:S05]  /*0340*/  @P3 IMAD.WIDE R4, R20, 0x4, R4 ;  /* 0x0000000414043825 */ /* 0x001fca00078e0204 */
[----:B------:R0:W2:Y:S01]  /*0350*/  @P3 LDG.E R13, desc[UR36][R4.64] ;  /* 0x00000024040d3981 */ /* 0x0000a2000c1e1900 */
[----:B------:R-:W-:-:S04]  /*0360*/  MOV R0, UR8 ;  /* 0x0000000800007c02 */ /* 0x000fc80008000f00 */
[----:B------:R-:W-:-:S04]  /*0370*/  IABS R0, R0 ;  /* 0x0000000000007213 */ /* 0x000fc80000000000 */
[----:B------:R-:W-:-:S13]  /*0380*/  R2UR UR7, R0 ;  /* 0x00000000000772ca */ /* 0x000fda00000e0000 */
[----:B------:R-:W3:Y:S08]  /*0390*/  I2F.RP R0, UR7 ;  /* 0x0000000700007d06 */ /* 0x000ef00008209400 */
[----:B---3--:R-:W3:Y:S02]  /*03a0*/  MUFU.RCP R0, R0 ;  /* 0x0000000000007308 */ /* 0x008ee40000001000 */
[----:B---3--:R-:W-:-:S06]  /*03b0*/  VIADD R3, R0, 0xffffffe ;  /* 0x0ffffffe00037836 */ /* 0x008fcc0000000000 */
[----:B------:R-:W3:Y:S02]  /*03c0*/  F2I.FTZ.U32.TRUNC.NTZ R3, R3 ;  /* 0x0000000300037305 */ /* 0x000ee4000021f000 */
[----:B---3--:R-:W-:Y:S01]  /*03d0*/  R2UR UR5, R3 ;  /* 0x00000000030572ca */ /* 0x008fe200000e0000 */
[----:B------:R-:W3:Y:S01]  /*03e0*/  S2R R44, SR_CTAID.X ;  /* 0x00000000002c7919 */ /* 0x000ee20000002500 */
[----:B------:R-:W5:Y:S11]  /*03f0*/  LDC R3, c[0x0][0x278] ;  /* 0x00009e00ff037b82 */ /* 0x000f760000000800 */
[----:B------:R-:W-:-:S04]  /*0400*/  UIADD3 UR6, URZ, -UR5, URZ ;  /* 0x800000053f067290 */ /* 0x000fc8000fffe03f */
[----:B------:R-:W-:-:S04]  /*0410*/  UIMAD UR6, UR6, UR7, URZ ;  /* 0x00000007060672a4 */ /* 0x000fc8000f8e023f */
[----:B------:R-:W-:Y:S01]  /*0420*/  UIMAD.WIDE.U32 UR4, UR5, UR6, UR4 ;  /* 0x00000006050472a5 */ /* 0x000fe2000f8e0004 */
[----:B------:R0:W-:Y:S01]  /*0430*/  STL [R1+0x1b0], R20 ;  /* 0x0001b01401007387 */ /* 0x0001e20000100800 */
        /* <DEDUP_REMOVED lines=56> */
.L_x_1548:
[----:B------:R-:W-:Y:S05]  /*07c0*/  BSYNC B0 ;  /* 0x0000000000007941 */ /* 0x000fea0003800000 */
.L_x_1547:
[----:B------:R-:W1:Y:S01]  /*07d0*/  @!P0 LDC.64 R4, c[0x0][0x248] ;  /* 0x00009200ff048b82 */ /* 0x000e620000000a00 */
[----:B------:R-:W-:Y:S01]  /*07e0*/  ISETP.LT.AND P2, PT, R22, 0x20, P3 ;  /* 0x000000201600780c */ /* 0x000fe20001f41270 */
[----:B------:R-:W-:Y:S01]  /*07f0*/  ULDC.64 UR6, c[0x0][0x220] ;  /* 0x0000880000067ab9 */ /* 0x000fe20000000a00 */
[----:B------:R-:W-:Y:S01]  /*0800*/  ISETP.NE.U32.AND P3, PT, R14, RZ, PT ;  /* 0x000000ff0e00720c */ /* 0x000fe20003f65070 */
[----:B------:R-:W-:Y:S01]  /*0810*/  IMAD.U32 R10, RZ, RZ, UR40 ;  /* 0x00000028ff0a7e24 */ /* 0x000fe2000f8e00ff */
[----:B------:R-:W-:Y:S01]  /*0820*/  ISETP.EQ.U32.AND P1, PT, RZ, UR6, PT ;  /* 0x00000006ff007c0c */ /* 0x000fe2000bf22070 */
[----:B------:R-:W-:Y:S01]  /*0830*/  IMAD.MOV.U32 R45, RZ, RZ, RZ ;  /* 0x000000ffff2d7224 */ /* 0x000fe200078e00ff */
[----:B------:R-:W-:Y:S01]  /*0840*/  ISETP.NE.AND.EX P3, PT, R15, RZ, PT, P3 ;  /* 0x000000ff0f00720c */ /* 0x000fe20003f65330 */
[----:B------:R-:W-:Y:S01]  /*0850*/  @!P0 IMAD.SHL.U32 R10, R10, 0x4, RZ ;  /* 0x000000040a0a8824 */ /* 0x000fe200078e00ff */
[----:B------:R-:W-:Y:S02]  /*0860*/  ISETP.EQ.OR.EX P1, PT, RZ, UR7, P0, P1 ;  /* 0x00000007ff007c0c */ /* 0x000fe40008722710 */
[----:B------:R-:W-:-:S02]  /*0870*/  CS2R R18, SRZ ;  /* 0x0000000000127805 */ /* 0x000fc4000001ff00 */
[----:B------:R-:W-:Y:S02]  /*0880*/  IADD3 R33, R89, R3, RZ ;  /* 0x0000000359217210 */ /* 0x000fe40007ffe0ff */
[----:B------:R-:W-:Y:S02]  /*0890*/  CS2R R36, SRZ ;  /* 0x0000000000247805 */ /* 0x000fe4000001ff00 */
[----:B------:R-:W-:Y:S01]  /*08a0*/  SHF.R.S32.HI R12, RZ, 0x1f, R16 ;  /* 0x0000001fff0c7819 */ /* 0x000fe20000011410 */
[----:B------:R-:W2:Y:S01]  /*08b0*/  @P2 LDC.64 R8, c[0x0][0x2e0] ;  /* 0x0000b800ff082b82 */ /* 0x000ea20000000a00 */
[----:B------:R-:W-:Y:S01]  /*08c0*/  CS2R R38, SRZ ;  /* 0x0000000000267805 */ /* 0x000fe2000001ff00 */
[----:B------:R-:W-:Y:S01]  /*08d0*/  @!P0 IMAD R11, R33, UR8, R10 ;  /* 0x00000008210b8c24 */ /* 0x000fe2000f8e020a */
[----:B------:R-:W-:-:S05]  /*08e0*/  @P3 LEA R10, P4, R16, R14, 0x2 ;  /* 0x0000000e100a3211 */ /* 0x000fca00078810ff */
[----:B------:R-:W3:Y:S01]  /*08f0*/  @!P1 LDC.64 R6, c[0x0][0x220] ;  /* 0x00008800ff069b82 */ /* 0x000ee20000000a00 */
[----:B-1----:R-:W-:Y:S01]  /*0900*/  @!P0 IMAD.WIDE R4, R11, 0x4, R4 ;  /* 0x000000040b048825 */ /* 0x002fe200078e0204 */
[----:B------:R-:W-:Y:S02]  /*0910*/  @P3 LEA.HI.X R11, R16, R15, R12, 0x2, P4 ;  /* 0x0000000f100b3211 */ /* 0x000fe400020f140c */
[----:B------:R-:W-:Y:S01]  /*0920*/  CS2R R16, SRZ ;  /* 0x0000000000107805 */ /* 0x000fe2000001ff00 */
[----:B------:R-:W-:Y:S01]  /*0930*/  @P2 IMAD R12, R13, UR4, R44 ;  /* 0x000000040d0c2c24 */ /* 0x000fe2000f8e022c */
[----:B0-----:R-:W-:Y:S01]  /*0940*/  IADD3 R13, R0, R3, RZ ;  /* 0x00000003000d7210 */ /* 0x001fe20007ffe0ff */
[----:B------:R-:W4:Y:S02]  /*0950*/  @P3 LDG.E R45, desc[UR36][R10.64] ;  /* 0x000000240a2d3981 */ /* 0x000f24000c1e1900 */
[----:B------:R-:W-:Y:S02]  /*0960*/  @P2 IMAD R15, R12, 0x70, R3 ;  /* 0x000000700c0f2824 */ /* 0x000fe400078e0203 */
[----:B------:R0:W5:Y:S01]  /*0970*/  @!P0 LDG.E.128 R16, desc[UR36][R4.64] ;  /* 0x0000002404108981 */ /* 0x000162000c1e1d00 */
[----:B------:R-:W1:Y:S01]  /*0980*/  LDC R12, c[0x0][0x290] ;  /* 0x0000a400ff0c7b82 */ /* 0x000e620000000800 */
[----:B--2---:R-:W-:-:S05]  /*0990*/  @P2 IMAD.WIDE R8, R15, 0x4, R8 ;  /* 0x000000040f082825 */ /* 0x004fca00078e0208 */
[----:B------:R0:W5:Y:S01]  /*09a0*/  @P2 LDG.E.128 R40, desc[UR36][R8.64] ;  /* 0x0000002408282981 */ /* 0x000162000c1e1d00 */
[----:B---3--:R-:W-:-:S05]  /*09b0*/  @!P1 IMAD.WIDE R6, R13, 0x4, R6 ;  /* 0x000000040d069825 */ /* 0x008fca00078e0206 */
[----:B------:R0:W5:Y:S01]  /*09c0*/  @!P1 LDG.E.128 R36, desc[UR36][R6.64] ;  /* 0x0000002406249981 */ /* 0x000162000c1e1d00 */
[----:B------:R-:W-:Y:S01]  /*09d0*/  ISETP.NE.AND P5, PT, R34, RZ, PT ;  /* 0x000000ff2200720c */ /* 0x000fe20003fa5270 */
[----:B------:R-:W-:Y:S01]  /*09e0*/  IMAD R88, R20, UR4, RZ ;  /* 0x0000000414587c24 */ /* 0x000fe2000f8e02ff */
[----:B------:R-:W-:Y:S02]  /*09f0*/  CS2R R26, SRZ ;  /* 0x00000000001a7805 */ /* 0x000fe4000001ff00 */
[----:B------:R-:W-:Y:S01]  /*0a00*/  CS2R R24, SRZ ;  /* 0x0000000000187805 */ /* 0x000fe2000001ff00 */
[----:B------:R-:W-:Y:S01]  /*0a10*/  IMAD R88, R88, R21, R44 ;  /* 0x0000001558587224 */ /* 0x000fe200078e022c */
[----:B----4-:R0:W-:Y:S07]  /*0a20*/  STL [R1+0x19c], R45 ;  /* 0x00019c2d01007387 */ /* 0x0101ee0000100800 */
[----:B-1----:R-:W-:Y:S05]  /*0a30*/  @P5 BRA `(.L_x_1549) ;  /* 0x00000000002c5947 */ /* 0x002fea0003800000 */
[----:B------:R-:W-:Y:S01]  /*0a40*/  ULDC.64 UR6, c[0x0][0x230] ;  /* 0x00008c0000067ab9 */ /* 0x000fe20000000a00 */
[----:B------:R-:W-:Y:S01]  /*0a50*/  BSSY B0, `(.L_x_1549) ;  /* 0x0000009000007945 */ /* 0x000fe20003800000 */
[----:B------:R-:W-:Y:S02]  /*0a60*/  ISETP.EQ.U32.AND P1, PT, RZ, UR6, PT ;  /* 0x00000006ff007c0c */ /* 0x000fe4000bf22070 */
[----:B------:R-:W-:Y:S02]  /*0a70*/  CS2R R24, SRZ ;  /* 0x0000000000187805 */ /* 0x000fe4000001ff00 */
[----:B------:R-:W-:Y:S02]  /*0a80*/  CS2R R26, SRZ ;  /* 0x00000000001a7805 */ /* 0x000fe4000001ff00 */
[----:B------:R-:W-:-:S13]  /*0a90*/  ISETP.EQ.OR.EX P0, PT, RZ, UR7, P0, P1 ;  /* 0x00000007ff007c0c */ /* 0x000fda0008702710 */
[----:B------:R-:W-:Y:S05]  /*0aa0*/  @P0 BRA `(.L_x_1550) ;  /* 0x00000000000c0947 */ /* 0x000fea0003800000 */
[----:B------:R-:W1:Y:S02]  /*0ab0*/  LDC.64 R24, c[0x0][0x230] ;  /* 0x00008c00ff187b82 */ /* 0x000e640000000a00 */
[----:B-1----:R-:W-:-:S06]  /*0ac0*/  IMAD.WIDE R24, R13, 0x4, R24 ;  /* 0x000000040d187825 */ /* 0x002fcc00078e0218 */
[----:B------:R-:W5:Y:S02]  /*0ad0*/  LDG.E.128 R24, desc[UR36][R24.64] ;  /* 0x0000002418187981 */ /* 0x000f64000c1e1d00 */
.L_x_1550:
[----:B------:R-:W-:Y:S05]  /*0ae0*/  BSYNC B0 ;  /* 0x0000000000007941 */ /* 0x000fea0003800000 */
.L_x_1549:
        /* <DEDUP_REMOVED lines=21> */
[----:B0-----:R-:W-:Y:S02]  /*0c40*/  IABS R8, R3 ;  /* 0x0000000300087213 */ /* 0x001fe40000000000 */
        /* <DEDUP_REMOVED lines=48> */
.L_x_1553:
        /* <DEDUP_REMOVED lines=13> */
.L_x_1554:
        /* <DEDUP_REMOVED lines=27> */
[----:B------:R-:W-:-:S04]  /*11d0*/  IADD3 R3, R5, 0x2, RZ ;  /* 0x0000000205037810 */ /* 0x000fc80007ffe0ff */
        /* <DEDUP_REMOVED lines=27> */
.L_x_1558:
[C---:B------:R-:W-:Y:S01]  /*1390*/  IMAD R21, R6.reuse, 0x4, R15 ;  /* 0x0000000406157824 */ /* 0x040fe200078e020f */
[----:B------:R-:W-:Y:S01]  /*13a0*/  LEA R20, R6, R32, 0x2 ;  /* 0x0000002006147211 */ /* 0x000fe200078e10ff */
[----:B------:R-:W-:Y:S01]  /*13b0*/  BSSY B2, `(.L_x_1560) ;  /* 0x0000032000027945 */ /* 0x000fe20003800000 */
[----:B------:R-:W-:Y:S02]  /*13c0*/  LEA.HI R0, R0, R0, RZ, 0x1 ;  /* 0x0000000000007211 */ /* 0x000fe400078f08ff */
[----:B------:R0:W0:Y:S03]  /*13d0*/  LDS R16, [R21] ;  /* 0x0000000015107984 */ /* 0x0000260000000800 */
[----:B------:R-:W-:Y:S01]  /*13e0*/  IMAD.SHL.U32 R0, R0, 0x2, RZ ;  /* 0x0000000200007824 */ /* 0x000fe200078e00ff */
[----:B------:R0:W0:Y:S04]  /*13f0*/  LDS R18, [R21+0x4] ;  /* 0x0000040015127984 */ /* 0x0000280000000800 */
[----:B------:R0:W0:Y:S01]  /*1400*/  LDS R17, [R20] ;  /* 0x0000000014117984 */ /* 0x0000220000000800 */
[----:B------:R-:W-:-:S03]  /*1410*/  LOP3.LUT R5, R0, 0xfffffffc, RZ, 0xc0, !PT ;  /* 0xfffffffc00057812 */ /* 0x000fc600078ec0ff */
[----:B------:R0:W0:Y:S01]  /*1420*/  LDS R19, [R20+0x4] ;  /* 0x0000040014137984 */ /* 0x0000220000000800 */
[----:B------:R-:W-:-:S13]  /*1430*/  ISETP.GE.AND P0, PT, R5, R6, PT ;  /* 0x000000060500720c */ /* 0x000fda0003f06270 */
        /* <DEDUP_REMOVED lines=41> */
.L_x_1561:
[----:B------:R-:W-:Y:S05]  /*16d0*/  BSYNC B2 ;  /* 0x0000000000027941 */ /* 0x000fea0003800000 */
.L_x_1560:
[----:B0-----:R0:W-:Y:S04]  /*16e0*/  STS [R21], R16 ;  /* 0x0000001015007388 */ /* 0x0011e80000000800 */
[----:B------:R0:W-:Y:S04]  /*16f0*/  STS [R21+0x4], R18 ;  /* 0x0000041215007388 */ /* 0x0001e80000000800 */
[----:B------:R0:W-:Y:S04]  /*1700*/  STS [R20], R17 ;  /* 0x0000001114007388 */ /* 0x0001e80000000800 */
[----:B------:R0:W-:Y:S02]  /*1710*/  STS [R20+0x4], R19 ;  /* 0x0000041314007388 */ /* 0x0001e40000000800 */
.L_x_1559:
[----:B------:R-:W-:Y:S05]  /*1720*/  BSYNC B1 ;  /* 0x0000000000017941 */ /* 0x000fea0003800000 */
.L_x_1557:
[----:B-1----:R1:W-:Y:S04]  /*1730*/  STS [R15], R28 ;  /* 0x0000001c0f007388 */ /* 0x0023e80000000800 */
[----:B--2---:R1:W-:Y:S04]  /*1740*/  STS [R15+0x4], R30 ;  /* 0x0000041e0f007388 */ /* 0x0043e80000000800 */
[----:B---3--:R1:W-:Y:S04]  /*1750*/  STS [R32], R29 ;  /* 0x0000001d20007388 */ /* 0x0083e80000000800 */
[----:B----4-:R1:W-:Y:S02]  /*1760*/  STS [R32+0x4], R31 ;  /* 0x0000041f20007388 */ /* 0x0103e40000000800 */
.L_x_1556:
[----:B------:R-:W-:Y:S05]  /*1770*/  BSYNC B0 ;  /* 0x0000000000007941 */ /* 0x000fea0003800000 */
.L_x_1555:
[----:B------:R-:W-:Y:S06]  /*1780*/  BAR.SYNC.DEFER_BLOCKING 0x0 ;  /* 0x0000000000007b1d */ /* 0x000fec0000010000 */
[----:B------:R-:W-:Y:S04]  /*1790*/  BSSY B0, `(.L_x_1562) ;  /* 0x0000005000007945 */ /* 0x000fe80003800000 */
[----:B------:R-:W-:Y:S05]  /*17a0*/  @!P6 BRA `(.L_x_1563) ;  /* 0x00000000000ce947 */ /* 0x000fea0003800000 */
[----:B------:R-:W-:Y:S01]  /*17b0*/  ISETP.NE.AND P0, PT, R34, RZ, PT ;  /* 0x000000ff2200720c */ /* 0x000fe20003f05270 */
[----:B01----:R2:W3:-:S12]  /*17c0*/  LDS.128 R28, [R13] ;  /* 0x000000000d1c7984 */ /* 0x0034d80000000c00 */
[----:B------:R2:W4:Y:S02]  /*17d0*/  @!P0 LDS.128 R16, [R14] ;  /* 0x000000000e108984 */ /* 0x0005240000000c00 */
.L_x_1563:
[----:B------:R-:W-:Y:S05]  /*17e0*/  BSYNC B0 ;  /* 0x0000000000007941 */ /* 0x000fea0003800000 */
.L_x_1562:
[----:B------:R-:W-:Y:S06]  /*17f0*/  BAR.SYNC.DEFER_BLOCKING 0x0 ;  /* 0x0000000000007b1d */ /* 0x000fec0000010000 */
[----:B------:R-:W-:Y:S05]  /*1800*/  BRA `(.L_x_1552) ;  /* 0x0000000400307947 */ /* 0x000fea0003800000 */
.L_x_1551:
        /* <DEDUP_REMOVED lines=9> */
[----:B------:R-:W1:Y:S01]  /*18a0*/  MUFU.RCP R12, R12 ;  /* 0x0000000c000c7308 */ /* 0x000e620000001000 */
[----:B------:R-:W-:Y:S01]  /*18b0*/  I2FP.F32.S32 R0, R0 ;  /* 0x0000000000007245 */ /* 0x000fe20000201400 */
[----:B-1----:R-:W-:-:S04]  /*18c0*/  FMUL.FTZ R3, R3, R12 ;  /* 0x0000000c03037220 */ /* 0x002fc80000410000 */
[----:B------:R-:W-:Y:S01]  /*18d0*/  FMUL.FTZ R0, R0, R12 ;  /* 0x0000000c00007220 */ /* 0x000fe20000410000 */
[----:B------:R-:W-:-:S03]  /*18e0*/  FMUL.FTZ R3, R3, 13.28771209716796875 ;  /* 0x41549a7803037820 */ /* 0x000fc60000410000 */
[----:B0-----:R-:W-:Y:S01]  /*18f0*/  FMUL.FTZ R4, R0, 13.28771209716796875 ;  /* 0x41549a7800047820 */ /* 0x001fe20000410000 */
        /* <DEDUP_REMOVED lines=20> */
.L_x_1564:
[----:B------:R-:W-:-:S13]  /*1a40*/  ISETP.GE.AND P0, PT, R3, R12, PT ;  /* 0x0000000c0300720c */ /* 0x000fda0003f06270 */
[----:B------:R-:W-:Y:S05]  /*1a50*/  @P0 BRA `(.L_x_1565) ;  /* 0x0000000000980947 */ /* 0x000fea0003800000 */
[----:B------:R-:W-:Y:S02]  /*1a60*/  I2FP.F32.S32 R12, R12 ;  /* 0x0000000c000c7245 */ /* 0x000fe40000201400 */
[----:B------:R-:W-:Y:S02]  /*1a70*/  IADD3 R0, R3, 0x2, RZ ;  /* 0x0000000203007810 */ /* 0x000fe40007ffe0ff */
[----:B------:R-:W-:Y:S02]  /*1a80*/  I2FP.F32.S32 R3, R3 ;  /* 0x0000000300037245 */ /* 0x000fe40000201400 */
[----:B------:R-:W1:Y:S01]  /*1a90*/  MUFU.RCP R12, R12 ;  /* 0x0000000c000c7308 */ /* 0x000e620000001000 */
[----:B0-----:R-:W-:Y:S02]  /*1aa0*/  I2FP.F32.S32 R5, R0 ;  /* 0x0000000000057245 */ /* 0x001fe40000201400 */
[----:B------:R-:W-:-:S03]  /*1ab0*/  I2FP.F32.S32 R34, R34 ;  /* 0x0000002200227245 */ /* 0x000fc60000201400 */
[-C--:B-1----:R-:W-:Y:S01]  /*1ac0*/  FMUL.FTZ R5, R5, R12.reuse ;  /* 0x0000000c05057220 */ /* 0x082fe20000410000 */
        /* <DEDUP_REMOVED lines=29> */
[----:B------:R-:W-:Y:S01]  /*1ca0*/  FFMA.FTZ R17, R17, R5, R0 ;  /* 0x0000000511117223 */ /* 0x000fe20000010000 */
[----:B------:R-:W-:-:S07]  /*1cb0*/  IMAD.MOV.U32 R28, RZ, RZ, R7 ;  /* 0x000000ffff1c7224 */ /* 0x000fce00078e0007 */
.L_x_1565:
[----:B------:R-:W-:Y:S05]  /*1cc0*/  BSYNC B0 ;  /* 0x0000000000007941 */ /* 0x000fea0003800000 */
.L_x_1552:
[----:B------:R-:W-:Y:S01]  /*1cd0*/  ULDC UR4, c[0x0][0x284] ;  /* 0x0000a10000047ab9 */ /* 0x000fe20000000800 */
[----:B------:R-:W-:Y:S01]  /*1ce0*/  ISETP.GT.AND P0, PT, R22, 0x1f, PT ;  /* 0x0000001f1600780c */ /* 0x000fe20003f04270 */
[----:B------:R-:W-:Y:S01]  /*1cf0*/  BSSY B0, `(.L_x_1566) ;  /* 0x000002a000007945 */ /* 0x000fe20003800000 */
[----:B------:R-:W-:Y:S01]  /*1d00*/  MOV R0, UR4 ;  /* 0x0000000400007c02 */ /* 0x000fe20008000f00 */
[----:B0-----:R-:W-:-:S04]  /*1d10*/  IMAD.MOV.U32 R6, RZ, RZ, RZ ;  /* 0x000000ffff067224 */ /* 0x001fc800078e00ff */
[----:B------:R-:W-:-:S05]  /*1d20*/  IMAD.MOV R3, RZ, RZ, -R0 ;  /* 0x000000ffff037224 */ /* 0x000fca00078e0a00 */
[----:B------:R-:W-:-:S04]  /*1d30*/  VIADDMNMX R3, R3, UR39, RZ, !PT ;  /* 0x0000002703037c46 */ /* 0x000fc8000f8001ff */
[----:B------:R-:W-:Y:S01]  /*1d40*/  R2UR UR59, R3 ;  /* 0x00000000033b72ca */ /* 0x000fe200000e0000 */
[----:B------:R-:W-:-:S14]  /*1d50*/  @P0 BRA `(.L_x_1567) ;  /* 0x00000000008c0947 */ /* 0x000fdc0003800000 */
[----:B------:R-:W0:Y:S01]  /*1d60*/  LDC R3, c[0x0][0x29c] ;  /* 0x0000a700ff037b82 */ /* 0x000e220000000800 */
[----:B------:R-:W5:Y:S01]  /*1d70*/  S2R R7, SR_CgaCtaId ;  /* 0x0000000000077919 */ /* 0x000f620000008800 */
[----:B------:R-:W-:Y:S01]  /*1d80*/  MOV R6, 0x400 ;  /* 0x0000040000067802 */ /* 0x000fe20000000f00 */
[----:B---34-:R-:W-:-:S04]  /*1d90*/  FMUL.FTZ R9, R29, R17 ;  /* 0x000000111d097220 */ /* 0x018fc80000410000 */
[----:B------:R-:W-:Y:S01]  /*1da0*/  FFMA.FTZ R9, R28, R16, R9 ;  /* 0x000000101c097223 */ /* 0x000fe20000010009 */
[----:B0-----:R-:W-:Y:S02]  /*1db0*/  ISETP.NE.AND P1, PT, R3, RZ, PT ;  /* 0x000000ff0300720c */ /* 0x001fe40003f25270 */
[----:B------:R-:W-:Y:S02]  /*1dc0*/  IADD3 R3, R6, 0x40, RZ ;  /* 0x0000004006037810 */ /* 0x000fe40007ffe0ff */
[----:B------:R-:W-:Y:S02]  /*1dd0*/  ISETP.GT.OR P0, PT, R22, 0x1b, P1 ;  /* 0x0000001b1600780c */ /* 0x000fe40000f04670 */
[----:B-----5:R-:W-:-:S07]  /*1de0*/  LEA R3, R7, R3, 0x18 ;  /* 0x0000000307037211 */ /* 0x020fce00078ec0ff */
[----:B------:R-:W-:Y:S02]  /*1df0*/  @!P1 VIADD R6, R6, 0x240 ;  /* 0x0000024006069836 */ /* 0x000fe40000000000 */
[----:B------:R-:W-:Y:S02]  /*1e00*/  IMAD R3, R22, 0x10, R3 ;  /* 0x0000001016037824 */ /* 0x000fe400078e0203 */
[----:B------:R-:W0:Y:S01]  /*1e10*/  @!P0 LDC.64 R4, c[0x0][0x248] ;  /* 0x00009200ff048b82 */ /* 0x000e220000000a00 */
[----:B------:R-:W-:Y:S01]  /*1e20*/  VOTEU.ALL UP0, P0 ;  /* 0x00000000003f7886 */ /* 0x000fe20000000000 */
[----:B------:R-:W-:Y:S01]  /*1e30*/  @!P1 LEA R7, R7, R6, 0x18 ;  /* 0x0000000607079211 */ /* 0x000fe200078ec0ff */
[----:B------:R3:W-:Y:S01]  /*1e40*/  STS.128 [R3], R28 ;  /* 0x0000001c03007388 */ /* 0x0007e20000000c00 */
[----:B------:R-:W-:Y:S02]  /*1e50*/  FFMA.FTZ R6, R30, R18, R9 ;  /* 0x000000121e067223 */ /* 0x000fe40000010009 */
[----:B------:R-:W-:Y:S01]  /*1e60*/  @!UP0 USHF.L.U32 UR4, UR38, 0x2, URZ ;  /* 0x0000000226048899 */ /* 0x000fe2000800063f */
[----:B------:R-:W-:Y:S01]  /*1e70*/  @!P1 LEA R7, R22, R7, 0x4 ;  /* 0x0000000716079211 */ /* 0x000fe200078e20ff */
[----:B--2---:R-:W-:-:S04]  /*1e80*/  FFMA.FTZ R13, R31, R19, R6 ;  /* 0x000000131f0d7223 */ /* 0x004fc80000010006 */
[----:B------:R-:W-:Y:S01]  /*1e90*/  @!P0 IMAD R33, R33, R0, UR4 ;  /* 0x0000000421218e24 */ /* 0x000fe2000f8e0200 */
[----:B------:R3:W-:Y:S01]  /*1ea0*/  @!P1 STS.128 [R7], R24 ;  /* 0x0000001807009388 */ /* 0x0007e20000000c00 */
[----:B------:R-:W-:Y:S02]  /*1eb0*/  UMOV UR4, 0xffffffff ;  /* 0xffffffff00047882 */ /* 0x000fe40000000000 */
[----:B0-----:R-:W-:-:S05]  /*1ec0*/  @!P0 IMAD.WIDE R4, R33, 0x4, R4 ;  /* 0x0000000421048825 */ /* 0x001fca00078e0204 */
[----:B------:R3:W-:Y:S01]  /*1ed0*/  @!P0 STG.E.128 desc[UR36][R4.64], R16 ;  /* 0x0000001004008986 */ /* 0x0007e2000c101d24 */
[----:B------:R-:W-:Y:S05]  /*1ee0*/  BRA.DIV UR4, `(.L_x_1568) ;  /* 0x0000009a04947947 */ /* 0x000fea000b800000 */
        /* <DEDUP_REMOVED lines=9> */
.L_x_1704:
[----:B0-2---:R-:W-:-:S07]  /*1f80*/  FADD.FTZ R6, R6, R14 ;  /* 0x0000000e06067221 */ /* 0x005fce0000010000 */
.L_x_1567:
[----:B------:R-:W-:Y:S05]  /*1f90*/  BSYNC B0 ;  /* 0x0000000000007941 */ /* 0x000fea0003800000 */
.L_x_1566:
[----:B------:R-:W0:Y:S01]  /*1fa0*/  S2R R9, SR_CgaCtaId ;  /* 0x0000000000097919 */ /* 0x000e220000008800 */
[----:B------:R-:W-:Y:S01]  /*1fb0*/  MOV R8, 0x400 ;  /* 0x0000040000087802 */ /* 0x000fe20000000f00 */
[----:B------:R-:W-:Y:S01]  /*1fc0*/  VIADD R23, R23, -UR59 ;  /* 0x8000003b17177c36 */ /* 0x000fe20008000000 */
[----:B------:R-:W-:Y:S02]  /*1fd0*/  ISETP.NE.AND P0, PT, R22, RZ, PT ;  /* 0x000000ff1600720c */ /* 0x000fe40003f05270 */
[----:B------:R-:W-:Y:S01]  /*1fe0*/  MOV R252, 0xff7fffff ;  /* 0xff7fffff00fc7802 */ /* 0x000fe20000000f00 */
[----:B------:R-:W-:-:S05]  /*1ff0*/  VIADD R3, R8, 0x440 ;  /* 0x0000044008037836 */ /* 0x000fca0000000000 */
[----:B0-----:R-:W-:-:S05]  /*2000*/  LEA R4, R9, R3, 0x18 ;  /* 0x0000000309047211 */ /* 0x001fca00078ec0ff */
[----:B------:R0:W-:Y:S01]  /*2010*/  STL [R1+0x198], R4 ;  /* 0x0001980401007387 */ /* 0x0001e20000100800 */
        /* <DEDUP_REMOVED lines=8> */
[----:B0-----:R-:W0:Y:S01]  /*20a0*/  LDC.64 R4, c[0x0][0x2c8] ;  /* 0x0000b200ff047b82 */ /* 0x001e220000000a00 */
[----:B------:R-:W-:Y:S01]  /*20b0*/  IADD3 R6, -R45, UR40, RZ ;  /* 0x000000282d067c10 */ /* 0x000fe2000fffe1ff */
[----:B------:R-:W-:-:S04]  /*20c0*/  ULDC UR4, c[0x0][0x2d0] ;  /* 0x0000b40000047ab9 */ /* 0x000fc80000000800 */
[----:B------:R-:W-:-:S04]  /*20d0*/  IMAD R7, R44, UR4, R6 ;  /* 0x000000042c077c24 */ /* 0x000fc8000f8e0206 */
[----:B------:R-:W-:-:S04]  /*20e0*/  IMAD R7, R7, UR4, R6 ;  /* 0x0000000407077c24 */ /* 0x000fc8000f8e0206 */
[----:B0-----:R-:W-:-:S06]  /*20f0*/  IMAD.WIDE R4, R7, 0x4, R4 ;  /* 0x0000000407047825 */ /* 0x001fcc00078e0204 */
[----:B------:R-:W5:Y:S02]  /*2100*/  LDG.E R5, desc[UR36][R4.64] ;  /* 0x0000002404057981 */ /* 0x000f64000c1e1900 */
[----:B-----5:R-:W-:-:S07]  /*2110*/  FADD.FTZ R252, R252, R5 ;  /* 0x00000005fcfc7221 */ /* 0x020fce0000010000 */
.L_x_1570:
[----:B------:R0:W-:Y:S02]  /*2120*/  STS [R3], R252 ;  /* 0x000000fc03007388 */ /* 0x0001e40000000800 */
.L_x_1569:
        /* <DEDUP_REMOVED lines=16> */
[----:B------:R-:W5:Y:S04]  /*2230*/  LDS.128 R4, [R3+0x190] ;  /* 0x0001900003047984 */ /* 0x000f680000000c00 */
[----:B------:R-:W5:Y:S04]  /*2240*/  LDS.128 R8, [R3+0x1a0] ;  /* 0x0001a00003087984 */ /* 0x000f680000000c00 */
[----:B--2---:R-:W2:Y:S04]  /*2250*/  LDS.128 R12, [R3+0x1b0] ;  /* 0x0001b000030c7984 */ /* 0x004ea80000000c00 */
[----:B----4-:R-:W-:Y:S04]  /*2260*/  LDS.128 R16, [R3+0x1c0] ;  /* 0x0001c00003107984 */ /* 0x010fe80000000c00 */
        /* <DEDUP_REMOVED lines=18> */
[----:B-----5:R-:W-:-:S02]  /*2390*/  R2UR UR54, R7 ;  /* 0x00000000073672ca */ /* 0x020fc400000e0000 */
[----:B------:R-:W-:Y:S02]  /*23a0*/  R2UR UR53, R6 ;  /* 0x00000000063572ca */ /* 0x000fe400000e0000 */
[----:B------:R-:W-:Y:S02]  /*23b0*/  R2UR UR52, R5 ;  /* 0x00000000053472ca */ /* 0x000fe400000e0000 */
[----:B------:R-:W-:Y:S02]  /*23c0*/  R2UR UR51, R4 ;  /* 0x00000000043372ca */ /* 0x000fe400000e0000 */
[----:B------:R-:W4:Y:S01]  /*23d0*/  LDS.128 R4, [R3+0x220] ;  /* 0x0002200003047984 */ /* 0x000f220000000c00 */
[----:B------:R-:W-:Y:S02]  /*23e0*/  R2UR UR50, R11 ;  /* 0x000000000b3272ca */ /* 0x000fe400000e0000 */
        /* <DEDUP_REMOVED lines=30> */
[----:B------:R-:W-:Y:S01]  /*25d0*/  VIADD R6, R22, UR59 ;  /* 0x0000003b16067c36 */ /* 0x000fe20008000000 */
[----:B------:R-:W-:Y:S02]  /*25e0*/  R2UR UR17, R36 ;  /* 0x00000000241172ca */ /* 0x000fe400000e0000 */
        /* <DEDUP_REMOVED lines=81> */
[----:B------:R4:W3:Y:S04]  /*2b00*/  LDS.128 R20, [R3+0x330] ;  /* 0x0003300003147984 */ /* 0x0008e80000000c00 */
[----:B-1----:R4:W1:Y:S04]  /*2b10*/  LDS.128 R24, [R3+0x340] ;  /* 0x0003400003187984 */ /* 0x0028680000000c00 */
[----:B------:R4:W1:Y:S04]  /*2b20*/  LDS.128 R28, [R3+0x350] ;  /* 0x00035000031c7984 */ /* 0x0008680000000c00 */
[----:B0-----:R4:W-:Y:S04]  /*2b30*/  STL.64 [R1+0x20], R16 ;  /* 0x0000201001007387 */ /* 0x0019e80000100a00 */
[----:B------:R4:W-:Y:S04]  /*2b40*/  STL.64 [R1+0x28], R18 ;  /* 0x0000281201007387 */ /* 0x0009e80000100a00 */
[----:B------:R4:W0:Y:S04]  /*2b50*/  LDS.128 R16, [R3+0x320] ;  /* 0x0003200003107984 */ /* 0x0008280000000c00 */
[----:B--2---:R4:W-:Y:S04]  /*2b60*/  STL.64 [R1+0x10], R12 ;  /* 0x0000100c01007387 */ /* 0x0049e80000100a00 */
[----:B------:R4:W-:Y:S04]  /*2b70*/  STL.64 [R1+0x18], R14 ;  /* 0x0000180e01007387 */ /* 0x0009e80000100a00 */
[----:B------:R4:W2:Y:S04]  /*2b80*/  LDS.128 R12, [R3+0x310] ;  /* 0x00031000030c7984 */ /* 0x0008a80000000c00 */
[----:B------:R4:W0:Y:S04]  /*2b90*/  LDS.128 R32, [R3+0x360] ;  /* 0x0003600003207984 */ /* 0x0008280000000c00 */
        /* <DEDUP_REMOVED lines=13> */
[----:B---3--:R4:W-:Y:S04]  /*2c70*/  STL.64 [R1], R8 ;  /* 0x0000000801007387 */ /* 0x0089e80000100a00 */
[----:B-12---:R4:W-:Y:S02]  /*2c80*/  STL.64 [R1+0x8], R10 ;  /* 0x0000080a01007387 */ /* 0x0069e40000100a00 */
.L_x_1571:
[----:B------:R-:W-:Y:S04]  /*2c90*/  BSSY B0, `(.L_x_1572) ;  /* 0x00005b4000007945 */ /* 0x000fe80003800000 */
[----:B------:R-:W-:Y:S05]  /*2ca0*/  @P0 BRA `(.L_x_1573) ;  /* 0x0000005800c80947 */ /* 0x000fea0003800000 */
[----:B----4-:R-:W-:Y:S01]  /*2cb0*/  IABS R3, R0 ;  /* 0x0000000000037213 */ /* 0x010fe20000000000 */
[----:B------:R-:W2:Y:S01]  /*2cc0*/  LDC R8, c[0x0][0x2c0] ;  /* 0x0000b000ff087b82 */ /* 0x000ea20000000800 */
[----:B------:R-:W-:Y:S01]  /*2cd0*/  IMAD.MOV.U32 R4, RZ, RZ, RZ ;  /* 0x000000ffff047224 */ /* 0x000fe200078e00ff */
[----:B------:R-:W-:Y:S02]  /*2ce0*/  ULDC UR30, c[0x0][0x298] ;  /* 0x0000a600001e7ab9 */ /* 0x000fe40000000800 */
[----:B------:R-:W-:-:S04]  /*2cf0*/  IMAD.MOV.U32 R7, RZ, RZ, R3 ;  /* 0x000000ffff077224 */ /* 0x000fc800078e0003 */
[----:B------:R-:W3:Y:S01]  /*2d00*/  I2F.RP R9, R7 ;  /* 0x0000000700097306 */ /* 0x000ee20000209400 */
[----:B------:R4:W-:Y:S07]  /*2d10*/  STL [R1+0x194], R7 ;  /* 0x0001940701007387 */ /* 0x0009ee0000100800 */
[----:B---3--:R-:W3:Y:S02]  /*2d20*/  MUFU.RCP R9, R9 ;  /* 0x0000000900097308 */ /* 0x008ee40000001000 */
[----:B---3--:R-:W-:-:S06]  /*2d30*/  IADD3 R5, R9, 0xffffffe, RZ ;  /* 0x0ffffffe09057810 */ /* 0x008fcc0007ffe0ff */
[----:B------:R-:W3:Y:S02]  /*2d40*/  F2I.FTZ.U32.TRUNC.NTZ R5, R5 ;  /* 0x0000000500057305 */ /* 0x000ee4000021f000 */
[----:B---3--:R-:W-:-:S04]  /*2d50*/  IMAD.MOV R3, RZ, RZ, -R5 ;  /* 0x000000ffff037224 */ /* 0x008fc800078e0a05 */
[----:B------:R-:W-:Y:S02]  /*2d60*/  IMAD R3, R3, R7, RZ ;  /* 0x0000000703037224 */ /* 0x000fe400078e02ff */
[----:B----4-:R-:W-:Y:S02]  /*2d70*/  IMAD R7, R88, 0x70, RZ ;  /* 0x0000007058077824 */ /* 0x010fe400078e02ff */
[----:B------:R-:W-:Y:S01]  /*2d80*/  IMAD.HI.U32 R4, R5, R3, R4 ;  /* 0x0000000305047227 */ /* 0x000fe200078e0004 */
[----:B------:R-:W-:-:S03]  /*2d90*/  MOV R5, R6 ;  /* 0x0000000600057202 */ /* 0x000fc60000000f00 */
[-C--:B------:R-:W-:Y:S01]  /*2da0*/  IMAD R3, R89, R0.reuse, RZ ;  /* 0x0000000059037224 */ /* 0x080fe200078e02ff */
[----:B------:R3:W-:Y:S01]  /*2db0*/  STL [R1+0x1a8], R4 ;  /* 0x0001a80401007387 */ /* 0x0007e20000100800 */
[----:B------:R-:W-:Y:S02]  /*2dc0*/  IMAD R6, R0, 0x70, RZ ;  /* 0x0000007000067824 */ /* 0x000fe400078e02ff */
[----:B---3--:R-:W-:Y:S01]  /*2dd0*/  IMAD R4, R7, R0, RZ ;  /* 0x0000000007047224 */ /* 0x008fe200078e02ff */
[----:B------:R-:W-:Y:S01]  /*2de0*/  SHF.R.S32.HI R7, RZ, 0x1f, R3 ;  /* 0x0000001fff077819 */ /* 0x000fe20000011403 */
[----:B--2---:R-:W-:-:S03]  /*2df0*/  VIADD R0, R8, UR30 ;  /* 0x0000001e08007c36 */ /* 0x004fc60008000000 */
[----:B------:R-:W-:Y:S02]  /*2e00*/  SHF.R.S32.HI R8, RZ, 0x1f, R4 ;  /* 0x0000001fff087819 */ /* 0x000fe40000011404 */
[----:B------:R2:W-:Y:S05]  /*2e10*/  STL [R1+0x1ac], R0 ;  /* 0x0001ac0001007387 */ /* 0x0005ea0000100800 */
.L_x_1640:
[----:B0--3--:R-:W3:Y:S01]  /*2e20*/  S2R R9, SR_CTAID.Y ;  /* 0x0000000000097919 */ /* 0x009ee20000002600 */
[----:B------:R-:W-:Y:S02]  /*2e30*/  ULDC UR30, c[0x0][0x284] ;  /* 0x0000a100001e7ab9 */ /* 0x000fe40000000800 */
[----:B--2--5:R-:W-:Y:S01]  /*2e40*/  IMAD.U32 R0, RZ, RZ, UR30 ;  /* 0x0000001eff007e24 */ /* 0x024fe2000f8e00ff */
[----:B------:R-:W-:Y:S01]  /*2e50*/  ULDC.64 UR30, c[0x0][0x2b0] ;  /* 0x0000ac00001e7ab9 */ /* 0x000fe20000000a00 */
[----:B----4-:R-:W2:Y:S01]  /*2e60*/  LDL R213, [R1+0x1a8] ;  /* 0x0001a80001d57983 */ /* 0x010ea20000100800 */
[----:B------:R-:W-:-:S03]  /*2e70*/  ISETP.NE.U32.AND P0, PT, RZ, UR30, PT ;  /* 0x0000001eff007c0c */ /* 0x000fc6000bf05070 */
[----:B------:R-:W4:Y:S01]  /*2e80*/  LDL R212, [R1+0x194] ;  /* 0x0001940001d47983 */ /* 0x000f220000100800 */
[----:B------:R-:W-:-:S03]  /*2e90*/  ISETP.NE.AND.EX P0, PT, RZ, UR31, PT, P0 ;  /* 0x0000001fff007c0c */ /* 0x000fc6000bf05300 */
[----:B------:R-:W5:Y:S10]  /*2ea0*/  LDL R221, [R1+0x190] ;  /* 0x0001900001dd7983 */ /* 0x000f740000100800 */
[----:B------:R-:W-:Y:S01]  /*2eb0*/  @P0 SHF.R.S32.HI R11, RZ, 0x1f, R5 ;  /* 0x0000001fff0b0819 */ /* 0x000fe20000011405 */
[----:B---3--:R-:W-:-:S05]  /*2ec0*/  @P0 IMAD R10, R9, R0, RZ ;  /* 0x00000000090a0224 */ /* 0x008fca00078e02ff */
[--C-:B------:R-:W-:Y:S02]  /*2ed0*/  @P0 SHF.R.S32.HI R9, RZ, 0x1f, R10.reuse ;  /* 0x0000001fff090819 */ /* 0x100fe4000001140a */
[----:B------:R-:W-:-:S04]  /*2ee0*/  @P0 IADD3 R10, P1, P3, R5, UR30, R10 ;  /* 0x0000001e050a0c10 */ /* 0x000fc8000fb3e00a */
[----:B------:R-:W-:-:S05]  /*2ef0*/  @P0 IADD3.X R11, R11, UR31, R9, P1, P3 ;  /* 0x0000001f0b0b0c10 */ /* 0x000fca0008fe6409 */
[----:B------:R3:W2:Y:S01]  /*2f00*/  @P0 LDG.E.U8 R10, desc[UR36][R10.64] ;  /* 0x000000240a0a0981 */ /* 0x0006a2000c1e1100 */
[----:B------:R-:W-:Y:S02]  /*2f10*/  IABS R9, R5 ;  /* 0x0000000500097213 */ /* 0x000fe40000000000 */
[----:B---3--:R-:W-:Y:S01]  /*2f20*/  IABS R11, R0 ;  /* 0x00000000000b7213 */ /* 0x008fe20000000000 */
[----:B------:R-:W-:Y:S01]  /*2f30*/  UIADD3 UR30, UR39, -0x1, URZ ;  /* 0xffffffff271e7890 */ /* 0x000fe2000fffe03f */
[----:B------:R-:W3:Y:S01]  /*2f40*/  S2R R222, SR_CTAID.X ;  /* 0x0000000000de7919 */ /* 0x000ee20000002500 */
[----:B------:R-:W-:Y:S02]  /*2f50*/  ISETP.GE.AND P3, PT, R5, RZ, PT ;  /* 0x000000ff0500720c */ /* 0x000fe40003f66270 */
[----:B------:R-:W-:Y:S01]  /*2f60*/  ISETP.NE.AND P4, PT, R0, RZ, PT ;  /* 0x000000ff0000720c */ /* 0x000fe20003f85270 */
[----:B------:R-:W-:Y:S01]  /*2f70*/  BSSY B1, `(.L_x_1574) ;  /* 0x0000036000017945 */ /* 0x000fe20003800000 */
[----:B--2---:R-:W-:Y:S01]  /*2f80*/  ISETP.NE.AND P0, PT, R10, RZ, P0 ;  /* 0x000000ff0a00720c */ /* 0x004fe20000705270 */
[----:B------:R-:W-:-:S05]  /*2f90*/  IMAD.HI.U32 R10, R213, R9, RZ ;  /* 0x00000009d50a7227 */ /* 0x000fca00078e00ff */
[----:B------:R-:W-:-:S05]  /*2fa0*/  IADD3 R10, -R10, RZ, RZ ;  /* 0x000000ff0a0a7210 */ /* 0x000fca0007ffe1ff */
[----:B------:R-:W-:-:S05]  /*2fb0*/  IMAD R9, R11, R10, R9 ;  /* 0x0000000a0b097224 */ /* 0x000fca00078e0209 */
[----:B----4-:R-:W-:-:S13]  /*2fc0*/  ISETP.GT.U32.AND P1, PT, R212, R9, PT ;  /* 0x00000009d400720c */ /* 0x010fda0003f24070 */
[----:B------:R-:W-:-:S05]  /*2fd0*/  @!P1 IMAD.IADD R9, R9, 0x1, -R11 ;  /* 0x0000000109099824 */ /* 0x000fca00078e0a0b */
[----:B------:R-:W-:-:S13]  /*2fe0*/  ISETP.GT.U32.AND P1, PT, R212, R9, PT ;  /* 0x00000009d400720c */ /* 0x000fda0003f24070 */
[----:B------:R-:W-:Y:S01]  /*2ff0*/  @!P1 IMAD.IADD R9, R9, 0x1, -R11 ;  /* 0x0000000109099824 */ /* 0x000fe200078e0a0b */
[----:B------:R-:W-:-:S04]  /*3000*/  ISETP.GE.AND P1, PT, R5, UR30, PT ;  /* 0x0000001e05007c0c */ /* 0x000fc8000bf26270 */
[----:B------:R-:W-:Y:S02]  /*3010*/  @!P3 IADD3 R9, -R9, RZ, RZ ;  /* 0x000000ff0909b210 */ /* 0x000fe40007ffe1ff */
[----:B------:R-:W-:-:S07]  /*3020*/  @!P4 LOP3.LUT R9, RZ, R0, RZ, 0x33, !PT ;  /* 0x00000000ff09c212 */ /* 0x000fce00078e33ff */
[----:B---3--:R-:W-:Y:S05]  /*3030*/  @P1 BRA `(.L_x_1575) ;  /* 0x0000000000a41947 */ /* 0x008fea0003800000 */
[----:B------:R-:W-:Y:S01]  /*3040*/  IMAD.SHL.U32 R220, R9, 0x4, RZ ;  /* 0x0000000409dc7824 */ /* 0x000fe200078e00ff */
[----:B------:R-:W-:Y:S01]  /*3050*/  CS2R R90, SRZ ;  /* 0x00000000005a7805 */ /* 0x000fe2000001ff00 */
[----:B------:R-:W-:-:S03]  /*3060*/  ULDC UR30, c[0x0][0x29c] ;  /* 0x0000a700001e7ab9 */ /* 0x000fc60000000800 */
[----:B------:R-:W-:-:S13]  /*3070*/  ISETP.GE.AND P3, PT, R220, R6, PT ;  /* 0x00000006dc00720c */ /* 0x000fda0003f66270 */
[----:B------:R-:W2:Y:S01]  /*3080*/  @!P3 LDC.64 R10, c[0x0][0x248] ;  /* 0x00009200ff0abb82 */ /* 0x000ea20000000a00 */
[----:B------:R-:W-:-:S04]  /*3090*/  @!P3 IADD3 R88, P2, R4, R220, RZ ;  /* 0x000000dc0458b210 */ /* 0x000fc80007f5e0ff */
[----:B------:R-:W-:Y:S02]  /*30a0*/  @!P3 LEA.HI.X.SX32 R89, R220, R8, 0x1, P2 ;  /* 0x00000008dc59b211 */ /* 0x000fe400010f0eff */
[----:B--2---:R-:W-:-:S04]  /*30b0*/  @!P3 LEA R10, P4, R88, R10, 0x2 ;  /* 0x0000000a580ab211 */ /* 0x004fc800078810ff */
[----:B------:R-:W-:Y:S02]  /*30c0*/  @!P3 LEA.HI.X R11, R88, R11, R89, 0x2, P4 ;  /* 0x0000000b580bb211 */ /* 0x000fe400020f1459 */
[----:B------:R-:W-:-:S06]  /*30d0*/  CS2R R88, SRZ ;  /* 0x0000000000587805 */ /* 0x000fcc000001ff00 */
[----:B------:R2:W5:Y:S01]  /*30e0*/  @!P3 LDG.E.128 R88, desc[UR36][R10.64] ;  /* 0x000000240a58b981 */ /* 0x000562000c1e1d00 */
[----:B------:R-:W-:-:S06]  /*30f0*/  UISETP.NE.AND UP0, UPT, UR30, URZ, UPT ;  /* 0x0000003f1e00728c */ /* 0x000fcc000bf05270 */
[----:B------:R-:W-:-:S13]  /*3100*/  PLOP3.LUT P2, PT, PT, PT, UP0, 0x80, 0x0 ;  /* 0x000000000000781c */ /* 0x000fda0003f4f008 */
[----:B--2---:R-:W-:Y:S05]  /*3110*/  @P2 BRA `(.L_x_1575) ;  /* 0x00000000006c2947 */ /* 0x004fea0003800000 */
[----:B------:R2:W-:Y:S01]  /*3120*/  STL [R1+0x1b4], R0 ;  /* 0x0001b40001007387 */ /* 0x0005e20000100800 */
[----:B------:R-:W-:-:S03]  /*3130*/  LOP3.LUT P5, RZ, R2, 0x8, RZ, 0xc0, !PT ;  /* 0x0000000802ff7812 */ /* 0x000fc600078ac0ff */
[----:B------:R-:W3:Y:S04]  /*3140*/  LDL R223, [R1+0x5c] ;  /* 0x00005c0001df7983 */ /* 0x000ee80000100800 */
[----:B--2---:R-:W2:Y:S06]  /*3150*/  LDL R0, [R1+0x50] ;  /* 0x0000500001007983 */ /* 0x004eac0000100800 */
[----:B------:R-:W4:Y:S08]  /*3160*/  @P5 LDC R212, c[0x0][0x288] ;  /* 0x0000a200ffd45b82 */ /* 0x000f300000000800 */
[----:B------:R-:W0:Y:S01]  /*3170*/  @P5 LDC.64 R10, c[0x0][0x2e0] ;  /* 0x0000b800ff0a5b82 */ /* 0x000e220000000a00 */
[----:B----45:R-:W-:-:S04]  /*3180*/  @P5 IMAD R212, R221, R212, R222 ;  /* 0x000000d4ddd45224 */ /* 0x030fc800078e02de */
[----:B------:R-:W-:-:S04]  /*3190*/  @P5 IMAD R212, R212, 0x70, RZ ;  /* 0x00000070d4d45824 */ /* 0x000fc800078e02ff */
[----:B0-----:R-:W-:-:S05]  /*31a0*/  @P5 IMAD.WIDE R10, R212, 0x4, R10 ;  /* 0x00000004d40a5825 */ /* 0x001fca00078e020a */
[----:B------:R0:W4:Y:S04]  /*31b0*/  @P5 LDG.E.128 R212, desc[UR36][R10.64] ;  /* 0x000000240ad45981 */ /* 0x000128000c1e1d00 */
[----:B------:R-:W4:Y:S04]  /*31c0*/  LDL R10, [R1+0x54] ;  /* 0x00005400010a7983 */ /* 0x000f280000100800 */
[----:B------:R-:W4:Y:S01]  /*31d0*/  LDL R11, [R1+0x58] ;  /* 0x00005800010b7983 */ /* 0x000f220000100800 */
[----:B--2---:R-:W-:-:S03]  /*31e0*/  FADD.FTZ R88, R0, R88 ;  /* 0x0000005800587221 */ /* 0x004fc60000010000 */
[----:B------:R2:W5:Y:S01]  /*31f0*/  LDL.LU R0, [R1+0x1b4] ;  /* 0x0001b40001007983 */ /* 0x0005620000300800 */
[----:B---3--:R-:W-:Y:S01]  /*3200*/  FADD.FTZ R91, R223, R91 ;  /* 0x0000005bdf5b7221 */ /* 0x008fe20000010000 */
[----:B----4-:R-:W-:Y:S01]  /*3210*/  FADD.FTZ R89, R10, R89 ;  /* 0x000000590a597221 */ /* 0x010fe20000010000 */
[----:B------:R-:W-:Y:S02]  /*3220*/  FADD.FTZ R90, R11, R90 ;  /* 0x0000005a0b5a7221 */ /* 0x000fe40000010000 */
[----:B0-----:R-:W0:Y:S01]  /*3230*/  @!P3 LDC.64 R10, c[0x0][0x248] ;  /* 0x00009200ff0abb82 */ /* 0x001e220000000a00 */
[----:B------:R-:W-:Y:S01]  /*3240*/  @P5 FMUL.FTZ R88, R88, R212 ;  /* 0x000000d458585220 */ /* 0x000fe20000410000 */
[----:B------:R-:W-:Y:S01]  /*3250*/  @!P3 IADD3 R212, P4, R3, R220, RZ ;  /* 0x000000dc03d4b210 */ /* 0x000fe20007f9e0ff */
[----:B------:R-:W-:-:S03]  /*3260*/  @P5 FMUL.FTZ R89, R89, R213 ;  /* 0x000000d559595220 */ /* 0x000fc60000410000 */
[----:B------:R-:W-:Y:S01]  /*3270*/  @!P3 LEA.HI.X.SX32 R213, R220, R7, 0x1, P4 ;  /* 0x00000007dcd5b211 */ /* 0x000fe200020f0eff */
[----:B------:R-:W-:Y:S01]  /*3280*/  @P5 FMUL.FTZ R90, R90, R214 ;  /* 0x000000d65a5a5220 */ /* 0x000fe20000410000 */
[----:B------:R-:W-:Y:S01]  /*3290*/  @P5 FMUL.FTZ R91, R91, R215 ;  /* 0x000000d75b5b5220 */ /* 0x000fe20000410000 */
[----:B0-----:R-:W-:-:S04]  /*32a0*/  @!P3 LEA R10, P4, R212, R10, 0x2 ;  /* 0x0000000ad40ab211 */ /* 0x001fc800078810ff */
[----:B------:R-:W-:-:S05]  /*32b0*/  @!P3 LEA.HI.X R11, R212, R11, R213, 0x2, P4 ;  /* 0x0000000bd40bb211 */ /* 0x000fca00020f14d5 */
[----:B------:R2:W-:Y:S04]  /*32c0*/  @!P3 STG.E.128 desc[UR36][R10.64], R88 ;  /* 0x000000580a00b986 */ /* 0x0005e8000c101d24 */
.L_x_1575:
[----:B------:R-:W-:Y:S05]  /*32d0*/  BSYNC B1 ;  /* 0x0000000000017941 */ /* 0x000fea0003800000 */
.L_x_1574:
[----:B------:R-:W3:Y:S01]  /*32e0*/  LDC.64 R212, c[0x0][0x2e0] ;  /* 0x0000b800ffd47b82 */ /* 0x000ee20000000a00 */
[----:B------:R-:W-:Y:S01]  /*32f0*/  ULDC UR30, c[0x0][0x288] ;  /* 0x0000a200001e7ab9 */ /* 0x000fe20000000800 */
[----:B--2---:R-:W-:Y:S01]  /*3300*/  IMAD.MOV.U32 R11, RZ, RZ, 0x70 ;  /* 0x00000070ff0b7424 */ /* 0x004fe200078e00ff */
[----:B------:R-:W-:Y:S01]  /*3310*/  BSSY B1, `(.L_x_1576) ;  /* 0x0000034000017945 */ /* 0x000fe20003800000 */
[----:B-----5:R-:W-:-:S04]  /*3320*/  IMAD R10, R221, UR30, R222 ;  /* 0x0000001edd0a7c24 */ /* 0x020fc8000f8e02de */
[----:B------:R-:W-:-:S04]  /*3330*/  IMAD R10, R10, R11, 0x4 ;  /* 0x000000040a0a7424 */ /* 0x000fc800078e020b */
[----:B---3--:R-:W-:Y:S01]  /*3340*/  IMAD.WIDE R10, R10, 0x4, R212 ;  /* 0x000000040a0a7825 */ /* 0x008fe200078e02d4 */
[----:B------:R-:W-:Y:S06]  /*3350*/  @P1 BRA `(.L_x_1577) ;  /* 0x0000000000bc1947 */ /* 0x000fec0003800000 */
[----:B------:R-:W-:Y:S02]  /*3360*/  IADD3 R212, R9, R0, RZ ;  /* 0x0000000009d47210 */ /* 0x000fe40007ffe0ff */
[----:B------:R-:W-:Y:S02]  /*3370*/  CS2R R218, SRZ ;  /* 0x0000000000da7805 */ /* 0x000fe4000001ff00 */
[----:B------:R-:W-:Y:S01]  /*3380*/  CS2R R216, SRZ ;  /* 0x0000000000d87805 */ /* 0x000fe2000001ff00 */
[----:B------:R-:W-:Y:S01]  /*3390*/  ULDC UR30, c[0x0][0x29c] ;  /* 0x0000a700001e7ab9 */ /* 0x000fe20000000800 */
[----:B------:R-:W-:-:S05]  /*33a0*/  IMAD.SHL.U32 R223, R212, 0x4, RZ ;  /* 0x00000004d4df7824 */ /* 0x000fca00078e00ff */
[----:B------:R-:W-:-:S13]  /*33b0*/  ISETP.GE.AND P3, PT, R223, R6, PT ;  /* 0x00000006df00720c */ /* 0x000fda0003f66270 */
[----:B------:R-:W2:Y:S01]  /*33c0*/  @!P3 LDC.64 R212, c[0x0][0x248] ;  /* 0x00009200ffd4bb82 */ /* 0x000ea20000000a00 */
[----:B------:R-:W-:-:S04]  /*33d0*/  @!P3 IADD3 R214, P2, R4, R223, RZ ;  /* 0x000000df04d6b210 */ /* 0x000fc80007f5e0ff */
[----:B------:R-:W-:Y:S02]  /*33e0*/  @!P3 LEA.HI.X.SX32 R215, R223, R8, 0x1, P2 ;  /* 0x00000008dfd7b211 */ /* 0x000fe400010f0eff */
[----:B--2---:R-:W-:-:S04]  /*33f0*/  @!P3 LEA R212, P4, R214, R212, 0x2 ;  /* 0x000000d4d6d4b211 */ /* 0x004fc800078810ff */
[----:B------:R-:W-:-:S05]  /*3400*/  @!P3 LEA.HI.X R213, R214, R213, R215, 0x2, P4 ;  /* 0x000000d5d6d5b211 */ /* 0x000fca00020f14d7 */
[----:B------:R2:W5:Y:S01]  /*3410*/  @!P3 LDG.E.128 R216, desc[UR36][R212.64] ;  /* 0x00000024d4d8b981 */ /* 0x000562000c1e1d00 */
[----:B------:R-:W-:-:S06]  /*3420*/  UISETP.NE.AND UP0, UPT, UR30, URZ, UPT ;  /* 0x0000003f1e00728c */ /* 0x000fcc000bf05270 */
[----:B------:R-:W-:-:S13]  /*3430*/  PLOP3.LUT P2, PT, PT, PT, UP0, 0x80, 0x0 ;  /* 0x000000000000781c */ /* 0x000fda0003f4f008 */
[----:B--2---:R-:W-:Y:S05]  /*3440*/  @P2 BRA `(.L_x_1577) ;  /* 0x0000000000802947 */ /* 0x004fea0003800000 */
[----:B------:R-:W-:Y:S01]  /*3450*/  LOP3.LUT P5, RZ, R2, 0x8, RZ, 0xc0, !PT ;  /* 0x0000000802ff7812 */ /* 0x000fe200078ac0ff */
[----:B------:R-:W2:Y:S04]  /*3460*/  LDL R220, [R1+0x44] ;  /* 0x0000440001dc7983 */ /* 0x000ea80000100800 */
[----:B------:R-:W3:Y:S04]  /*3470*/  LDL R221, [R1+0x40] ;  /* 0x0000400001dd7983 */ /* 0x000ee80000100800 */
[----:B------:R-:W4:Y:S04]  /*3480*/  LDL R222, [R1+0x48] ;  /* 0x0000480001de7983 */ /* 0x000f280000100800 */
[----:B------:R-:W4:Y:S01]  /*3490*/  @P5 LDG.E.128 R212, desc[UR36][R10.64] ;  /* 0x000000240ad45981 */ /* 0x000f22000c1e1d00 */
[----:B--2--5:R-:W-:Y:S01]  /*34a0*/  FADD.FTZ R217, R220, R217 ;  /* 0x000000d9dcd97221 */ /* 0x024fe20000010000 */
[----:B---3--:R-:W-:-:S04]  /*34b0*/  FADD.FTZ R216, R221, R216 ;  /* 0x000000d8ddd87221 */ /* 0x008fc80000010000 */
[----:B------:R-:W-:Y:S01]  /*34c0*/  MOV R221, R217 ;  /* 0x000000d900dd7202 */ /* 0x000fe20000000f00 */
[----:B----4-:R-:W-:Y:S02]  /*34d0*/  @P5 FMUL.FTZ R221, R217, R213 ;  /* 0x000000d5d9dd5220 */ /* 0x010fe40000410000 */
[----:B------:R-:W2:Y:S01]  /*34e0*/  LDL R217, [R1+0x4c] ;  /* 0x00004c0001d97983 */ /* 0x000ea20000100800 */
[----:B------:R-:W-:Y:S02]  /*34f0*/  IMAD.MOV.U32 R220, RZ, RZ, R216 ;  /* 0x000000ffffdc7224 */ /* 0x000fe400078e00d8 */
[----:B------:R-:W-:Y:S02]  /*3500*/  @P5 FMUL.FTZ R220, R216, R212 ;  /* 0x000000d4d8dc5220 */ /* 0x000fe40000410000 */
[----:B------:R-:W3:Y:S01]  /*3510*/  @!P3 LDC.64 R212, c[0x0][0x248] ;  /* 0x00009200ffd4bb82 */ /* 0x000ee20000000a00 */
[----:B------:R-:W-:-:S04]  /*3520*/  FADD.FTZ R218, R222, R218 ;  /* 0x000000dadeda7221 */ /* 0x000fc80000010000 */
[----:B------:R-:W-:Y:S02]  /*3530*/  IMAD.MOV.U32 R222, RZ, RZ, R218 ;  /* 0x000000ffffde7224 */ /* 0x000fe400078e00da */
[----:B------:R-:W-:Y:S01]  /*3540*/  @P5 FMUL.FTZ R222, R218, R214 ;  /* 0x000000d6dade5220 */ /* 0x000fe20000410000 */
[----:B------:R-:W-:-:S04]  /*3550*/  @!P3 IADD3 R214, P4, R3, R223, RZ ;  /* 0x000000df03d6b210 */ /* 0x000fc80007f9e0ff */
[----:B------:R-:W-:Y:S02]  /*3560*/  @!P3 LEA.HI.X.SX32 R216, R223, R7, 0x1, P4 ;  /* 0x00000007dfd8b211 */ /* 0x000fe400020f0eff */
[----:B---3--:R-:W-:-:S04]  /*3570*/  @!P3 LEA R212, P4, R214, R212, 0x2 ;  /* 0x000000d4d6d4b211 */ /* 0x008fc800078810ff */
[----:B------:R-:W-:Y:S01]  /*3580*/  @!P3 LEA.HI.X R213, R214, R213, R216, 0x2, P4 ;  /* 0x000000d5d6d5b211 */ /* 0x000fe200020f14d8 */
[----:B------:R-:W-:Y:S01]  /*3590*/  IMAD.MOV.U32 R218, RZ, RZ, R222 ;  /* 0x000000ffffda7224 */ /* 0x000fe200078e00de */
[----:B------:R-:W-:Y:S01]  /*35a0*/  MOV R216, R220 ;  /* 0x000000dc00d87202 */ /* 0x000fe20000000f00 */
[----:B------:R-:W-:Y:S01]  /*35b0*/  @!P3 IMAD.MOV.U32 R216, RZ, RZ, R220 ;  /* 0x000000ffffd8b224 */ /* 0x000fe200078e00dc */
[----:B------:R-:W-:Y:S01]  /*35c0*/  @!P3 MOV R218, R222 ;  /* 0x000000de00dab202 */ /* 0x000fe20000000f00 */
[----:B--2---:R-:W-:-:S04]  /*35d0*/  FADD.FTZ R214, R217, R219 ;  /* 0x000000dbd9d67221 */ /* 0x004fc80000010000 */
[----:B------:R-:W-:Y:S02]  /*35e0*/  IMAD.MOV.U32 R223, RZ, RZ, R214 ;  /* 0x000000ffffdf7224 */ /* 0x000fe400078e00d6 */
[----:B------:R-:W-:-:S05]  /*35f0*/  @P5 FMUL.FTZ R223, R214, R215 ;  /* 0x000000d7d6df5220 */ /* 0x000fca0000410000 */
[----:B------:R2:W-:Y:S01]  /*3600*/  @!P3 STG.E.128 desc[UR36][R212.64], R220 ;  /* 0x000000dcd400b986 */ /* 0x0005e2000c101d24 */
[----:B------:R-:W-:Y:S01]  /*3610*/  MOV R219, R223 ;  /* 0x000000df00db7202 */ /* 0x000fe20000000f00 */
[----:B------:R-:W-:Y:S02]  /*3620*/  IMAD.MOV.U32 R217, RZ, RZ, R221 ;  /* 0x000000ffffd97224 */ /* 0x000fe400078e00dd */
[----:B------:R-:W-:Y:S02]  /*3630*/  @!P3 IMAD.MOV.U32 R219, RZ, RZ, R223 ;  /* 0x000000ffffdbb224 */ /* 0x000fe400078e00df */
[----:B------:R-:W-:-:S07]  /*3640*/  @!P3 IMAD.MOV.U32 R217, RZ, RZ, R221 ;  /* 0x000000ffffd9b224 */ /* 0x000fce00078e00dd */
.L_x_1577:
[----:B------:R-:W-:Y:S05]  /*3650*/  BSYNC B1 ;  /* 0x0000000000017941 */ /* 0x000fea0003800000 */
.L_x_1576:
[----:B------:R-:W-:Y:S04]  /*3660*/  BSSY B1, `(.L_x_1578) ;  /* 0x0000025000017945 */ /* 0x000fe80003800000 */
[----:B------:R-:W-:Y:S05]  /*3670*/  @P1 BRA `(.L_x_1579) ;  /* 0x00000000008c1947 */ /* 0x000fea0003800000 */
[----:B------:R-:W-:Y:S01]  /*3680*/  IMAD R92, R0, 0x2, R9 ;  /* 0x00000002005c7824 */ /* 0x000fe200078e0209 */
[----:B------:R-:W-:-:S04]  /*3690*/  ULDC UR30, c[0x0][0x29c] ;  /* 0x0000a700001e7ab9 */ /* 0x000fc80000000800 */
[----:B--2---:R-:W-:-:S04]  /*36a0*/  SHF.L.U32 R222, R92, 0x2, RZ ;  /* 0x000000025cde7819 */ /* 0x004fc800000006ff */
[----:B------:R-:W-:-:S13]  /*36b0*/  ISETP.GE.AND P3, PT, R222, R6, PT ;  /* 0x00000006de00720c */ /* 0x000fda0003f66270 */
[----:B------:R-:W2:Y:S01]  /*36c0*/  @!P3 LDC.64 R92, c[0x0][0x248] ;  /* 0x00009200ff5cbb82 */ /* 0x000ea20000000a00 */
[----:B------:R-:W-:-:S04]  /*36d0*/  @!P3 IADD3 R94, P2, R4, R222, RZ ;  /* 0x000000de045eb210 */ /* 0x000fc80007f5e0ff */
[----:B--2---:R-:W-:Y:S02]  /*36e0*/  @!P3 LEA R212, P4, R94, R92, 0x2 ;  /* 0x0000005c5ed4b211 */ /* 0x004fe400078810ff */
[----:B------:R-:W-:-:S04]  /*36f0*/  @!P3 LEA.HI.X.SX32 R92, R222, R8, 0x1, P2 ;  /* 0x00000008de5cb211 */ /* 0x000fc800010f0eff */
[----:B------:R-:W-:Y:S02]  /*3700*/  @!P3 LEA.HI.X R213, R94, R93, R92, 0x2, P4 ;  /* 0x0000005d5ed5b211 */ /* 0x000fe400020f145c */
[----:B------:R-:W-:Y:S02]  /*3710*/  CS2R R94, SRZ ;  /* 0x00000000005e7805 */ /* 0x000fe4000001ff00 */
[----:B------:R-:W-:-:S06]  /*3720*/  CS2R R92, SRZ ;  /* 0x00000000005c7805 */ /* 0x000fcc000001ff00 */
[----:B------:R3:W5:Y:S01]  /*3730*/  @!P3 LDG.E.128 R92, desc[UR36][R212.64] ;  /* 0x00000024d45cb981 */ /* 0x000762000c1e1d00 */
[----:B------:R-:W-:-:S06]  /*3740*/  UISETP.NE.AND UP0, UPT, UR30, URZ, UPT ;  /* 0x0000003f1e00728c */ /* 0x000fcc000bf05270 */
[----:B------:R-:W-:-:S13]  /*3750*/  PLOP3.LUT P2, PT, PT, PT, UP0, 0x80, 0x0 ;  /* 0x000000000000781c */ /* 0x000fda0003f4f008 */
[----:B---3--:R-:W-:Y:S05]  /*3760*/  @P2 BRA `(.L_x_1579) ;  /* 0x0000000000502947 */ /* 0x008fea0003800000 */
[----:B------:R-:W-:Y:S01]  /*3770*/  LOP3.LUT P5, RZ, R2, 0x8, RZ, 0xc0, !PT ;  /* 0x0000000802ff7812 */ /* 0x000fe200078ac0ff */
[----:B------:R-:W2:Y:S04]  /*3780*/  LDL R220, [R1+0x30] ;  /* 0x0000300001dc7983 */ /* 0x000ea80000100800 */
[----:B------:R-:W3:Y:S08]  /*3790*/  LDL R223, [R1+0x3c] ;  /* 0x00003c0001df7983 */ /* 0x000ef00000100800 */
[----:B------:R-:W4:Y:S01]  /*37a0*/  @P5 LDG.E.128 R212, desc[UR36][R10.64+0x10] ;  /* 0x000010240ad45981 */ /* 0x000f22000c1e1d00 */
[----:B--2--5:R-:W-:-:S02]  /*37b0*/  FADD.FTZ R92, R220, R92 ;  /* 0x0000005cdc5c7221 */ /* 0x024fc40000010000 */
[----:B------:R-:W2:Y:S02]  /*37c0*/  @!P3 LDC.64 R220, c[0x0][0x248] ;  /* 0x00009200ffdcbb82 */ /* 0x000ea40000000a00 */
[----:B----4-:R-:W-:Y:S02]  /*37d0*/  @P5 FMUL.FTZ R92, R92, R212 ;  /* 0x000000d45c5c5220 */ /* 0x010fe40000410000 */
[----:B------:R-:W4:Y:S02]  /*37e0*/  LDL R212, [R1+0x34] ;  /* 0x0000340001d47983 */ /* 0x000f240000100800 */
[----:B----4-:R-:W-:-:S04]  /*37f0*/  FADD.FTZ R93, R212, R93 ;  /* 0x0000005dd45d7221 */ /* 0x010fc80000010000 */
[----:B------:R-:W-:Y:S01]  /*3800*/  @P5 FMUL.FTZ R93, R93, R213 ;  /* 0x000000d55d5d5220 */ /* 0x000fe20000410000 */
[----:B------:R-:W-:-:S04]  /*3810*/  @!P3 IADD3 R213, P4, R3, R222, RZ ;  /* 0x000000de03d5b210 */ /* 0x000fc80007f9e0ff */
[----:B------:R-:W-:Y:S02]  /*3820*/  @!P3 LEA.HI.X.SX32 R222, R222, R7, 0x1, P4 ;  /* 0x00000007dedeb211 */ /* 0x000fe400020f0eff */
[----:B--2---:R-:W-:Y:S02]  /*3830*/  @!P3 LEA R212, P4, R213, R220, 0x2 ;  /* 0x000000dcd5d4b211 */ /* 0x004fe400078810ff */
[----:B------:R-:W2:Y:S01]  /*3840*/  LDL R220, [R1+0x38] ;  /* 0x0000380001dc7983 */ /* 0x000ea20000100800 */
[----:B---3--:R-:W-:Y:S01]  /*3850*/  FADD.FTZ R95, R223, R95 ;  /* 0x0000005fdf5f7221 */ /* 0x008fe20000010000 */
[----:B------:R-:W-:-:S03]  /*3860*/  @!P3 LEA.HI.X R213, R213, R221, R222, 0x2, P4 ;  /* 0x000000ddd5d5b211 */ /* 0x000fc600020f14de */
[----:B------:R-:W-:Y:S01]  /*3870*/  @P5 FMUL.FTZ R95, R95, R215 ;  /* 0x000000d75f5f5220 */ /* 0x000fe20000410000 */
[----:B--2---:R-:W-:-:S04]  /*3880*/  FADD.FTZ R94, R220, R94 ;  /* 0x0000005edc5e7221 */ /* 0x004fc80000010000 */
[----:B------:R-:W-:-:S05]  /*3890*/  @P5 FMUL.FTZ R94, R94, R214 ;  /* 0x000000d65e5e5220 */ /* 0x000fca0000410000 */
[----:B------:R3:W-:Y:S02]  /*38a0*/  @!P3 STG.E.128 desc[UR36][R212.64], R92 ;  /* 0x0000005cd400b986 */ /* 0x0007e4000c101d24 */
.L_x_1579:
[----:B------:R-:W-:Y:S05]  /*38b0*/  BSYNC B1 ;  /* 0x0000000000017941 */ /* 0x000fea0003800000 */
.L_x_1578:
[----:B------:R-:W-:Y:S04]  /*38c0*/  BSSY B1, `(.L_x_1580) ;  /* 0x0000025000017945 */ /* 0x000fe80003800000 */
[----:B------:R-:W-:Y:S05]  /*38d0*/  @P1 BRA `(.L_x_1581) ;  /* 0x00000000008c1947 */ /* 0x000fea0003800000 */
[----:B------:R-:W-:Y:S01]  /*38e0*/  IMAD R96, R0, 0x3, R9 ;  /* 0x0000000300607824 */ /* 0x000fe200078e0209 */
[----:B------:R-:W-:-:S03]  /*38f0*/  ULDC UR30, c[0x0][0x29c] ;  /* 0x0000a700001e7ab9 */ /* 0x000fc60000000800 */
[----:B--2---:R-:W-:-:S05]  /*3900*/  IMAD.SHL.U32 R222, R96, 0x4, RZ ;  /* 0x0000000460de7824 */ /* 0x004fca00078e00ff */
[----:B------:R-:W-:-:S13]  /*3910*/  ISETP.GE.AND P3, PT, R222, R6, PT ;  /* 0x00000006de00720c */ /* 0x000fda0003f66270 */
[----:B------:R-:W3:Y:S01]  /*3920*/  @!P3 LDC.64 R96, c[0x0][0x248] ;  /* 0x00009200ff60bb82 */ /* 0x000ee20000000a00 */
[----:B------:R-:W-:-:S04]  /*3930*/  @!P3 IADD3 R98, P2, R4, R222, RZ ;  /* 0x000000de0462b210 */ /* 0x000fc80007f5e0ff */
[----:B---3--:R-:W-:Y:S02]  /*3940*/  @!P3 LEA R212, P4, R98, R96, 0x2 ;  /* 0x0000006062d4b211 */ /* 0x008fe400078810ff */
[----:B------:R-:W-:-:S04]  /*3950*/  @!P3 LEA.HI.X.SX32 R96, R222, R8, 0x1, P2 ;  /* 0x00000008de60b211 */ /* 0x000fc800010f0eff */
[----:B------:R-:W-:Y:S02]  /*3960*/  @!P3 LEA.HI.X R213, R98, R97, R96, 0x2, P4 ;  /* 0x0000006162d5b211 */ /* 0x000fe400020f1460 */
[----:B------:R-:W-:Y:S02]  /*3970*/  CS2R R98, SRZ ;  /* 0x0000000000627805 */ /* 0x000fe4000001ff00 */
[----:B------:R-:W-:-:S06]  /*3980*/  CS2R R96, SRZ ;  /* 0x0000000000607805 */ /* 0x000fcc000001ff00 */
[----:B------:R4:W5:Y:S01]  /*3990*/  @!P3 LDG.E.128 R96, desc[UR36][R212.64] ;  /* 0x00000024d460b981 */ /* 0x000962000c1e1d00 */
[----:B------:R-:W-:-:S06]  /*39a0*/  UISETP.NE.AND UP0, UPT, UR30, URZ, UPT ;  /* 0x0000003f1e00728c */ /* 0x000fcc000bf05270 */
[----:B------:R-:W-:-:S13]  /*39b0*/  PLOP3.LUT P2, PT, PT, PT, UP0, 0x80, 0x0 ;  /* 0x000000000000781c */ /* 0x000fda0003f4f008 */
[----:B----4-:R-:W-:Y:S05]  /*39c0*/  @P2 BRA `(.L_x_1581) ;  /* 0x0000000000502947 */ /* 0x010fea0003800000 */
        /* <DEDUP_REMOVED lines=20> */
.L_x_1581:
[----:B------:R-:W-:Y:S05]  /*3b10*/  BSYNC B1 ;  /* 0x0000000000017941 */ /* 0x000fea0003800000 */
.L_x_1580:
[----:B------:R-:W-:Y:S04]  /*3b20*/  BSSY B1, `(.L_x_1582) ;  /* 0x0000025000017945 */ /* 0x000fe80003800000 */
[----:B------:R-:W-:Y:S05]  /*3b30*/  @P1 BRA `(.L_x_1583) ;  /* 0x00000000008c1947 */ /* 0x000fea0003800000 */
[----:B------:R-:W-:Y:S01]  /*3b40*/  IMAD R100, R0, 0x4, R9 ;  /* 0x0000000400647824 */ /* 0x000fe200078e0209 */
[----:B------:R-:W-:-:S04]  /*3b50*/  ULDC UR30, c[0x0][0x29c] ;  /* 0x0000a700001e7ab9 */ /* 0x000fc80000000800 */
[----:B--2---:R-:W-:-:S04]  /*3b60*/  SHF.L.U32 R222, R100, 0x2, RZ ;  /* 0x0000000264de7819 */ /* 0x004fc800000006ff */
[----:B------:R-:W-:-:S13]  /*3b70*/  ISETP.GE.AND P3, PT, R222, R6, PT ;  /* 0x00000006de00720c */ /* 0x000fda0003f66270 */
[----:B------:R-:W3:Y:S01]  /*3b80*/  @!P3 LDC.64 R100, c[0x0][0x248] ;  /* 0x00009200ff64bb82 */ /* 0x000ee20000000a00 */
[----:B------:R-:W-:-:S04]  /*3b90*/  @!P3 IADD3 R102, P2, R4, R222, RZ ;  /* 0x000000de0466b210 */ /* 0x000fc80007f5e0ff */
[----:B---34-:R-:W-:Y:S02]  /*3ba0*/  @!P3 LEA R212, P4, R102, R100, 0x2 ;  /* 0x0000006466d4b211 */ /* 0x018fe400078810ff */
[----:B------:R-:W-:-:S04]  /*3bb0*/  @!P3 LEA.HI.X.SX32 R100, R222, R8, 0x1, P2 ;  /* 0x00000008de64b211 */ /* 0x000fc800010f0eff */
[----:B------:R-:W-:Y:S02]  /*3bc0*/  @!P3 LEA.HI.X R213, R102, R101, R100, 0x2, P4 ;  /* 0x0000006566d5b211 */ /* 0x000fe400020f1464 */
[----:B------:R-:W-:Y:S02]  /*3bd0*/  CS2R R102, SRZ ;  /* 0x0000000000667805 */ /* 0x000fe4000001ff00 */
[----:B------:R-:W-:-:S06]  /*3be0*/  CS2R R100, SRZ ;  /* 0x0000000000647805 */ /* 0x000fcc000001ff00 */
[----:B------:R2:W5:Y:S01]  /*3bf0*/  @!P3 LDG.E.128 R100, desc[UR36][R212.64] ;  /* 0x00000024d464b981 */ /* 0x000562000c1e1d00 */
[----:B------:R-:W-:-:S06]  /*3c00*/  UISETP.NE.AND UP0, UPT, UR30, URZ, UPT ;  /* 0x0000003f1e00728c */ /* 0x000fcc000bf05270 */
[----:B------:R-:W-:-:S13]  /*3c10*/  PLOP3.LUT P2, PT, PT, PT, UP0, 0x80, 0x0 ;  /* 0x000000000000781c */ /* 0x000fda0003f4f008 */
[----:B--2---:R-:W-:Y:S05]  /*3c20*/  @P2 BRA `(.L_x_1583) ;  /* 0x0000000000502947 */ /* 0x004fea0003800000 */
        /* <DEDUP_REMOVED lines=20> */
.L_x_1583:
[----:B------:R-:W-:Y:S05]  /*3d70*/  BSYNC B1 ;  /* 0x0000000000017941 */ /* 0x000fea0003800000 */
.L_x_1582:
        /* <DEDUP_REMOVED lines=18> */
[----:B------:R-:W2:Y:S04]  /*3ea0*/  LDL R220, [R1] ;  /* 0x0000000001dc7983 */ /* 0x000ea80000100800 */
        /* <DEDUP_REMOVED lines=18> */
.L_x_1585:
[----:B------:R-:W-:Y:S05]  /*3fd0*/  BSYNC B1 ;  /* 0x0000000000017941 */ /* 0x000fea0003800000 */
.L_x_1584:
        /* <DEDUP_REMOVED lines=18> */
[----:B------:R-:W2:-:S12]  /*4100*/  @!P3 LDC.64 R220, c[0x0][0x248] ;  /* 0x00009200ffdcbb82 */ /* 0x000e980000000a00 */
[----:B------:R-:W3:Y:S01]  /*4110*/  @P5 LDG.E.128 R212, desc[UR36][R10.64+0x50] ;  /* 0x000050240ad45981 */ /* 0x000ee2000c1e1d00 */
[----:B-----5:R-:W-:Y:S01]  /*4120*/  FADD.FTZ R109, R249, R109 ;  /* 0x0000006df96d7221 */ /* 0x020fe20000010000 */
[----:B------:R-:W-:Y:S01]  /*4130*/  FADD.FTZ R108, R248, R108 ;  /* 0x0000006cf86c7221 */ /* 0x000fe20000010000 */
[----:B------:R-:W-:Y:S01]  /*4140*/  FADD.FTZ R110, R250, R110 ;  /* 0x0000006efa6e7221 */ /* 0x000fe20000010000 */
[----:B------:R-:W-:Y:S01]  /*4150*/  FADD.FTZ R111, R251, R111 ;  /* 0x0000006ffb6f7221 */ /* 0x000fe20000010000 */
[----:B---3--:R-:W-:Y:S01]  /*4160*/  @P5 FMUL.FTZ R109, R109, R213 ;  /* 0x000000d56d6d5220 */ /* 0x008fe20000410000 */
[----:B------:R-:W-:Y:S01]  /*4170*/  @!P3 IADD3 R213, P4, R3, R222, RZ ;  /* 0x000000de03d5b210 */ /* 0x000fe20007f9e0ff */
[----:B------:R-:W-:Y:S01]  /*4180*/  @P5 FMUL.FTZ R108, R108, R212 ;  /* 0x000000d46c6c5220 */ /* 0x000fe20000410000 */
[----:B------:R-:W-:Y:S01]  /*4190*/  @P5 FMUL.FTZ R110, R110, R214 ;  /* 0x000000d66e6e5220 */ /* 0x000fe20000410000 */
[----:B------:R-:W-:Y:S01]  /*41a0*/  @P5 FMUL.FTZ R111, R111, R215 ;  /* 0x000000d76f6f5220 */ /* 0x000fe20000410000 */
[----:B------:R-:W-:-:S02]  /*41b0*/  @!P3 LEA.HI.X.SX32 R222, R222, R7, 0x1, P4 ;  /* 0x00000007dedeb211 */ /* 0x000fc400020f0eff */
[----:B--2---:R-:W-:-:S04]  /*41c0*/  @!P3 LEA R212, P4, R213, R220, 0x2 ;  /* 0x000000dcd5d4b211 */ /* 0x004fc800078810ff */
[----:B------:R-:W-:-:S05]  /*41d0*/  @!P3 LEA.HI.X R213, R213, R221, R222, 0x2, P4 ;  /* 0x000000ddd5d5b211 */ /* 0x000fca00020f14de */
[----:B------:R2:W-:Y:S04]  /*41e0*/  @!P3 STG.E.128 desc[UR36][R212.64], R108 ;  /* 0x0000006cd400b986 */ /* 0x0005e8000c101d24 */
.L_x_1587:
[----:B------:R-:W-:Y:S05]  /*41f0*/  BSYNC B1 ;  /* 0x0000000000017941 */ /* 0x000fea0003800000 */
.L_x_1586:
        /* <DEDUP_REMOVED lines=33> */
.L_x_1589:
[----:B------:R-:W-:Y:S05]  /*4410*/  BSYNC B1 ;  /* 0x0000000000017941 */ /* 0x000fea0003800000 */
.L_x_1588:
        /* <DEDUP_REMOVED lines=33> */
.L_x_1591:
[----:B------:R-:W-:Y:S05]  /*4630*/  BSYNC B1 ;  /* 0x0000000000017941 */ /* 0x000fea0003800000 */
.L_x_1590:
        /* <DEDUP_REMOVED lines=33> */
.L_x_1593:
[----:B------:R-:W-:Y:S05]  /*4850*/  BSYNC B1 ;  /* 0x0000000000017941 */ /* 0x000fea0003800000 */
.L_x_1592:
        /* <DEDUP_REMOVED lines=33> */
.L_x_1595:
[----:B------:R-:W-:Y:S05]  /*4a70*/  BSYNC B1 ;  /* 0x0000000000017941 */ /* 0x000fea0003800000 */
.L_x_1594:
        /* <DEDUP_REMOVED lines=33> */
.L_x_1597:
[----:B------:R-:W-:Y:S05]  /*4c90*/  BSYNC B1 ;  /* 0x0000000000017941 */ /* 0x000fea0003800000 */
.L_x_1596:
        /* <DEDUP_REMOVED lines=33> */
.L_x_1599:
[----:B------:R-:W-:Y:S05]  /*4eb0*/  BSYNC B1 ;  /* 0x0000000000017941 */ /* 0x000fea0003800000 */
.L_x_1598:
        /* <DEDUP_REMOVED lines=33> */
.L_x_1601:
[----:B------:R-:W-:Y:S05]  /*50d0*/  BSYNC B1 ;  /* 0x0000000000017941 */ /* 0x000fea0003800000 */
.L_x_1600:
        /* <DEDUP_REMOVED lines=20> */
[----:B0----5:R-:W-:Y:S01]  /*5220*/  FADD.FTZ R141, R17, R141 ;  /* 0x0000008d118d7221 */ /* 0x021fe20000010000 */
        /* <DEDUP_REMOVED lines=12> */
.L_x_1603:
[----:B------:R-:W-:Y:S05]  /*52f0*/  BSYNC B1 ;  /* 0x0000000000017941 */ /* 0x000fea0003800000 */
.L_x_1602:
[----:B------:R-:W-:Y:S04]  /*5300*/  BSSY B1, `(.L_x_1604) ;  /* 0x0000021000017945 */ /* 0x000fe80003800000 */
[----:B------:R-:W-:Y:S05]  /*5310*/  @P1 BRA `(.L_x_1605) ;  /* 0x00000000007c1947 */ /* 0x000fea0003800000 */
[----:B------:R-:W-:Y:S01]  /*5320*/  IMAD R144, R0, 0xf, R9 ;  /* 0x0000000f00907824 */ /* 0x000fe200078e0209 */
[----:B------:R-:W-:-:S04]  /*5330*/  ULDC UR30, c[0x0][0x29c] ;  /* 0x0000a700001e7ab9 */ /* 0x000fc80000000800 */
[----:B--2---:R-:W-:-:S04]  /*5340*/  SHF.L.U32 R222, R144, 0x2, RZ ;  /* 0x0000000290de7819 */ /* 0x004fc800000006ff */
[----:B------:R-:W-:-:S13]  /*5350*/  ISETP.GE.AND P3, PT, R222, R6, PT ;  /* 0x00000006de00720c */ /* 0x000fda0003f66270 */
[----:B------:R-:W0:Y:S01]  /*5360*/  @!P3 LDC.64 R144, c[0x0][0x248] ;  /* 0x00009200ff90bb82 */ /* 0x000e220000000a00 */
[----:B------:R-:W-:-:S04]  /*5370*/  @!P3 IADD3 R146, P2, R4, R222, RZ ;  /* 0x000000de0492b210 */ /* 0x000fc80007f5e0ff */
[----:B0--34-:R-:W-:Y:S02]  /*5380*/  @!P3 LEA R212, P4, R146, R144, 0x2 ;  /* 0x0000009092d4b211 */ /* 0x019fe400078810ff */
[----:B------:R-:W-:-:S04]  /*5390*/  @!P3 LEA.HI.X.SX32 R144, R222, R8, 0x1, P2 ;  /* 0x00000008de90b211 */ /* 0x000fc800010f0eff */
[----:B------:R-:W-:Y:S02]  /*53a0*/  @!P3 LEA.HI.X R213, R146, R145, R144, 0x2, P4 ;  /* 0x0000009192d5b211 */ /* 0x000fe400020f1490 */
[----:B------:R-:W-:Y:S02]  /*53b0*/  CS2R R146, SRZ ;  /* 0x0000000000927805 */ /* 0x000fe4000001ff00 */
        /* <DEDUP_REMOVED lines=21> */
.L_x_1605:
[----:B------:R-:W-:Y:S05]  /*5510*/  BSYNC B1 ;  /* 0x0000000000017941 */ /* 0x000fea0003800000 */
.L_x_1604:
[----:B------:R-:W-:Y:S04]  /*5520*/  BSSY B1, `(.L_x_1606) ;  /* 0x0000021000017945 */ /* 0x000fe80003800000 */
[----:B------:R-:W-:Y:S05]  /*5530*/  @P1 BRA `(.L_x_1607) ;  /* 0x00000000007c1947 */ /* 0x000fea0003800000 */
[----:B------:R-:W-:Y:S01]  /*5540*/  IMAD R148, R0, 0x10, R9 ;  /* 0x0000001000947824 */ /* 0x000fe200078e0209 */
[----:B------:R-:W-:-:S03]  /*5550*/  ULDC UR30, c[0x0][0x29c] ;  /* 0x0000a700001e7ab9 */ /* 0x000fc60000000800 */
[----:B--2---:R-:W-:-:S05]  /*5560*/  IMAD.SHL.U32 R222, R148, 0x4, RZ ;  /* 0x0000000494de7824 */ /* 0x004fca00078e00ff */
        /* <DEDUP_REMOVED lines=28> */
.L_x_1607:
[----:B------:R-:W-:Y:S05]  /*5730*/  BSYNC B1 ;  /* 0x0000000000017941 */ /* 0x000fea0003800000 */
.L_x_1606:
        /* <DEDUP_REMOVED lines=33> */
.L_x_1609:
[----:B------:R-:W-:Y:S05]  /*5950*/  BSYNC B1 ;  /* 0x0000000000017941 */ /* 0x000fea0003800000 */
.L_x_1608:
        /* <DEDUP_REMOVED lines=33> */
.L_x_1611:
[----:B------:R-:W-:Y:S05]  /*5b70*/  BSYNC B1 ;  /* 0x0000000000017941 */ /* 0x000fea0003800000 */
.L_x_1610:
        /* <DEDUP_REMOVED lines=33> */
.L_x_1613:
[----:B------:R-:W-:Y:S05]  /*5d90*/  BSYNC B1 ;  /* 0x0000000000017941 */ /* 0x000fea0003800000 */
.L_x_1612:
        /* <DEDUP_REMOVED lines=33> */
.L_x_1615:
[----:B------:R-:W-:Y:S05]  /*5fb0*/  BSYNC B1 ;  /* 0x0000000000017941 */ /* 0x000fea0003800000 */
.L_x_1614:
        /* <DEDUP_REMOVED lines=33> */
.L_x_1617:
[----:B------:R-:W-:Y:S05]  /*61d0*/  BSYNC B1 ;  /* 0x0000000000017941 */ /* 0x000fea0003800000 */
.L_x_1616:
        /* <DEDUP_REMOVED lines=33> */
.L_x_1619:
[----:B------:R-:W-:Y:S05]  /*63f0*/  BSYNC B1 ;  /* 0x0000000000017941 */ /* 0x000fea0003800000 */
.L_x_1618:
        /* <DEDUP_REMOVED lines=33> */
.L_x_1621:
[----:B------:R-:W-:Y:S05]  /*6610*/  BSYNC B1 ;  /* 0x0000000000017941 */ /* 0x000fea0003800000 */
.L_x_1620:
        /* <DEDUP_REMOVED lines=33> */
.L_x_1623:
[----:B------:R-:W-:Y:S05]  /*6830*/  BSYNC B1 ;  /* 0x0000000000017941 */ /* 0x000fea0003800000 */
.L_x_1622:
        /* <DEDUP_REMOVED lines=33> */
.L_x_1625:
[----:B------:R-:W-:Y:S05]  /*6a50*/  BSYNC B1 ;  /* 0x0000000000017941 */ /* 0x000fea0003800000 */
.L_x_1624:
        /* <DEDUP_REMOVED lines=33> */
.L_x_1627:
[----:B------:R-:W-:Y:S05]  /*6c70*/  BSYNC B1 ;  /* 0x0000000000017941 */ /* 0x000fea0003800000 */
.L_x_1626:
        /* <DEDUP_REMOVED lines=33> */
.L_x_1629:
[----:B------:R-:W-:Y:S05]  /*6e90*/  BSYNC B1 ;  /* 0x0000000000017941 */ /* 0x000fea0003800000 */
.L_x_1628:
        /* <DEDUP_REMOVED lines=33> */
.L_x_1631:
[----:B------:R-:W-:Y:S05]  /*70b0*/  BSYNC B1 ;  /* 0x0000000000017941 */ /* 0x000fea0003800000 */
.L_x_1630:
        /* <DEDUP_REMOVED lines=33> */
.L_x_1633:
[----:B------:R-:W-:Y:S05]  /*72d0*/  BSYNC B1 ;  /* 0x0000000000017941 */ /* 0x000fea0003800000 */
.L_x_1632:
        /* <DEDUP_REMOVED lines=33> */
.L_x_1635:
[----:B------:R-:W-:Y:S05]  /*74f0*/  BSYNC B1 ;  /* 0x0000000000017941 */ /* 0x000fea0003800000 */
.L_x_1634:
[----:B------:R-:W-:Y:S04]  /*7500*/  BSSY B1, `(.L_x_1636) ;  /* 0x0000021000017945 */ /* 0x000fe80003800000 */
[----:B------:R-:W-:Y:S05]  /*7510*/  @P1 BRA `(.L_x_1637) ;  /* 0x00000000007c1947 */ /* 0x000fea0003800000 */
[----:B------:R-:W-:Y:S01]  /*7520*/  IMAD R9, R0, 0x1f, R9 ;  /* 0x0000001f00097824 */ /* 0x000fe200078e0209 */
[----:B------:R-:W-:-:S03]  /*7530*/  ULDC UR30, c[0x0][0x29c] ;  /* 0x0000a700001e7ab9 */ /* 0x000fc60000000800 */
[----:B------:R-:W-:-:S05]  /*7540*/  IMAD.SHL.U32 R9, R9, 0x4, RZ ;  /* 0x0000000409097824 */ /* 0x000fca00078e00ff */
[----:B------:R-:W-:-:S13]  /*7550*/  ISETP.GE.AND P3, PT, R9, R6, PT ;  /* 0x000000060900720c */ /* 0x000fda0003f66270 */
[----:B------:R-:W0:Y:S01]  /*7560*/  @!P3 LDC.64 R208, c[0x0][0x248] ;  /* 0x00009200ffd0bb82 */ /* 0x000e220000000a00 */
[----:B------:R-:W-:-:S04]  /*7570*/  @!P3 IADD3 R210, P2, R4, R9, RZ ;  /* 0x0000000904d2b210 */ /* 0x000fc80007f5e0ff */
[----:B0-234-:R-:W-:Y:S02]  /*7580*/  @!P3 LEA R212, P4, R210, R208, 0x2 ;  /* 0x000000d0d2d4b211 */ /* 0x01dfe400078810ff */
        /* <DEDUP_REMOVED lines=8> */
[----:B------:R-:W-:-:S13]  /*7610*/  LOP3.LUT P5, RZ, R2, 0x8, RZ, 0xc0, !PT ;  /* 0x0000000802ff7812 */ /* 0x000fda00078ac0ff */
[----:B------:R0:W2:Y:S01]  /*7620*/  @P5 LDG.E.128 R212, desc[UR36][R10.64+0x1e0] ;  /* 0x0001e0240ad45981 */ /* 0x0000a2000c1e1d00 */
[----:B-----5:R-:W-:Y:S01]  /*7630*/  FADD.FTZ R208, R84, R208 ;  /* 0x000000d054d07221 */ /* 0x020fe20000010000 */
[----:B------:R-:W-:Y:S01]  /*7640*/  FADD.FTZ R209, R85, R209 ;  /* 0x000000d155d17221 */ /* 0x000fe20000010000 */
[----:B------:R-:W-:Y:S01]  /*7650*/  FADD.FTZ R210, R86, R210 ;  /* 0x000000d256d27221 */ /* 0x000fe20000010000 */
[----:B------:R-:W-:Y:S01]  /*7660*/  FADD.FTZ R211, R87, R211 ;  /* 0x000000d357d37221 */ /* 0x000fe20000010000 */
[----:B0-----:R-:W0:Y:S01]  /*7670*/  @!P3 LDC.64 R10, c[0x0][0x248] ;  /* 0x00009200ff0abb82 */ /* 0x001e220000000a00 */
        /* <DEDUP_REMOVED lines=9> */
.L_x_1637:
[----:B------:R-:W-:Y:S05]  /*7710*/  BSYNC B1 ;  /* 0x0000000000017941 */ /* 0x000fea0003800000 */
.L_x_1636:
[----:B------:R-:W-:Y:S04]  /*7720*/  BSSY B1, `(.L_x_1638) ;  /* 0x0000107000017945 */ /* 0x000fe80003800000 */
[----:B------:R-:W-:Y:S05]  /*7730*/  @P1 BRA `(.L_x_1639) ;  /* 0x0000001000141947 */ /* 0x000fea0003800000 */
[----:B0-----:R-:W2:Y:S01]  /*7740*/  LDL R10, [R1+0x170] ;  /* 0x00017000010a7983 */ /* 0x001ea20000100800 */
[----:B------:R-:W-:-:S03]  /*7750*/  ULDC.64 UR30, c[0x0][0x2c8] ;  /* 0x0000b200001e7ab9 */ /* 0x000fc60000000a00 */
[----:B------:R-:W2:Y:S04]  /*7760*/  LDL R11, [R1+0x174] ;  /* 0x00017400010b7983 */ /* 0x000ea80000100800 */
[----:B------:R-:W2:Y:S04]  /*7770*/  LDL R214, [R1+0x180] ;  /* 0x0001800001d67983 */ /* 0x000ea80000100800 */
[----:B------:R-:W2:Y:S04]  /*7780*/  LDL R9, [R1+0x184] ;  /* 0x0001840001097983 */ /* 0x000ea80000100800 */
[----:B--234-:R-:W2:Y:S04]  /*7790*/  LDL R213, [R1+0x160] ;  /* 0x0001600001d57983 */ /* 0x01cea80000100800 */
[----:B------:R-:W3:Y:S04]  /*77a0*/  LDL R212, [R1+0x164] ;  /* 0x0001640001d47983 */ /* 0x000ee80000100800 */
[----:B------:R0:W-:Y:S04]  /*77b0*/  STL [R1+0x1d4], R13 ;  /* 0x0001d40d01007387 */ /* 0x0001e80000100800 */
[----:B------:R4:W-:Y:S04]  /*77c0*/  STL [R1+0x1d0], R12 ;  /* 0x0001d00c01007387 */ /* 0x0009e80000100800 */
[----:B------:R1:W-:Y:S04]  /*77d0*/  STL [R1+0x1cc], R8 ;  /* 0x0001cc0801007387 */ /* 0x0003e80000100800 */
[----:B------:R1:W-:Y:S04]  /*77e0*/  STL [R1+0x1c8], R7 ;  /* 0x0001c80701007387 */ /* 0x0003e80000100800 */
[----:B------:R-:W-:Y:S04]  /*77f0*/  STL [R1+0x1c4], R6 ;  /* 0x0001c40601007387 */ /* 0x000fe80000100800 */
[----:B------:R-:W-:Y:S04]  /*7800*/  STL [R1+0x1c0], R4 ;  /* 0x0001c00401007387 */ /* 0x000fe80000100800 */
[----:B------:R-:W-:Y:S04]  /*7810*/  STL [R1+0x1bc], R3 ;  /* 0x0001bc0301007387 */ /* 0x000fe80000100800 */
[----:B------:R1:W-:Y:S04]  /*7820*/  STL [R1+0x1b8], R2 ;  /* 0x0001b80201007387 */ /* 0x0003e80000100800 */
[----:B------:R1:W-:Y:S04]  /*7830*/  STL [R1+0x1b4], R0 ;  /* 0x0001b40001007387 */ /* 0x0003e80000100800 */
[----:B0-----:R-:W3:Y:S04]  /*7840*/  LDL R13, [R1+0x150] ;  /* 0x00015000010d7983 */ /* 0x001ee80000100800 */
[----:B----4-:R-:W4:Y:S04]  /*7850*/  LDL R12, [R1+0x154] ;  /* 0x00015400010c7983 */ /* 0x010f280000100800 */
        /* <DEDUP_REMOVED lines=12> */
[----:B-----5:R-:W-:Y:S01]  /*7920*/  FMUL.FTZ R10, R10, R216 ;  /* 0x000000d80a0a7220 */ /* 0x020fe20000410000 */
[----:B------:R-:W-:-:S03]  /*7930*/  FMUL.FTZ R11, R11, R217 ;  /* 0x000000d90b0b7220 */ /* 0x000fc60000410000 */
        /* <DEDUP_REMOVED lines=8> */
[----:B------:R-:W-:-:S03]  /*79c0*/  FFMA.FTZ R10, R13, R96, R10 ;  /* 0x000000600d0a7223 */ /* 0x000fc6000001000a */
[----:B------:R-:W5:Y:S01]  /*79d0*/  LDL.LU R13, [R1+0x1d4] ;  /* 0x0001d400010d7983 */ /* 0x000f620000300800 */
[----:B----4-:R-:W-:-:S03]  /*79e0*/  FFMA.FTZ R11, R12, R97, R11 ;  /* 0x000000610c0b7223 */ /* 0x010fc6000001000b */
[----:B------:R-:W5:Y:S01]  /*79f0*/  LDL.LU R12, [R1+0x1d0] ;  /* 0x0001d000010c7983 */ /* 0x000f620000300800 */
[----:B------:R-:W-:-:S03]  /*7a00*/  FFMA.FTZ R10, R8, R100, R10 ;  /* 0x00000064080a7223 */ /* 0x000fc6000001000a */
[----:B------:R-:W5:Y:S01]  /*7a10*/  LDL.LU R8, [R1+0x1cc] ;  /* 0x0001cc0001087983 */ /* 0x000f620000300800 */
[----:B------:R-:W-:-:S03]  /*7a20*/  FFMA.FTZ R11, R7, R101, R11 ;  /* 0x00000065070b7223 */ /* 0x000fc6000001000b */
[----:B------:R-:W5:Y:S01]  /*7a30*/  LDL.LU R7, [R1+0x1c8] ;  /* 0x0001c80001077983 */ /* 0x000f620000300800 */
[----:B------:R-:W-:-:S03]  /*7a40*/  FFMA.FTZ R10, R2, R104, R10 ;  /* 0x00000068020a7223 */ /* 0x000fc6000001000a */
[----:B------:R-:W4:Y:S01]  /*7a50*/  LDL R2, [R1+0xc0] ;  /* 0x0000c00001027983 */ /* 0x000f220000100800 */
        /* <DEDUP_REMOVED lines=14> */
[----:B--2---:R-:W-:-:S03]  /*7b40*/  FFMA.FTZ R10, R213, R120, R10 ;  /* 0x00000078d50a7223 */ /* 0x004fc6000001000a */
[----:B------:R-:W2:Y:S01]  /*7b50*/  LDL R213, [R1+0x1a0] ;  /* 0x0001a00001d57983 */ /* 0x000ea20000100800 */
[----:B---3--:R-:W-:Y:S01]  /*7b60*/  FFMA.FTZ R11, R212, R121, R11 ;  /* 0x00000079d40b7223 */ /* 0x008fe2000001000b */
[----:B------:R-:W-:Y:S02]  /*7b70*/  FFMA.FTZ R10, R9, R124, R10 ;  /* 0x0000007c090a7223 */ /* 0x000fe4000001000a */
[----:B------:R-:W3:Y:S01]  /*7b80*/  LDL R212, [R1+0x1a4] ;  /* 0x0001a40001d47983 */ /* 0x000ee20000100800 */
[----:B------:R-:W-:-:S03]  /*7b90*/  FFMA.FTZ R11, R6, R125, R11 ;  /* 0x0000007d060b7223 */ /* 0x000fc6000001000b */
[----:B------:R-:W2:Y:S01]  /*7ba0*/  LDL R9, [R1+0xb4] ;  /* 0x0000b40001097983 */ /* 0x000ea20000100800 */
[----:B------:R-:W-:-:S03]  /*7bb0*/  FFMA.FTZ R10, R4, R128, R10 ;  /* 0x00000080040a7223 */ /* 0x000fc6000001000a */
[----:B------:R-:W3:Y:S01]  /*7bc0*/  LDL R6, [R1+0xb0] ;  /* 0x0000b00001067983 */ /* 0x000ee20000100800 */
[----:B------:R-:W-:-:S03]  /*7bd0*/  FFMA.FTZ R11, R3, R129, R11 ;  /* 0x00000081030b7223 */ /* 0x000fc6000001000b */
[----:B------:R-:W3:Y:S04]  /*7be0*/  LDL R4, [R1+0xa4] ;  /* 0x0000a40001047983 */ /* 0x000ee80000100800 */
[----:B------:R-:W3:Y:S01]  /*7bf0*/  LDL R3, [R1+0x94] ;  /* 0x0000940001037983 */ /* 0x000ee20000100800 */
[----:B----4-:R-:W-:-:S03]  /*7c00*/  FFMA.FTZ R10, R2, R132, R10 ;  /* 0x00000084020a7223 */ /* 0x010fc6000001000a */
[----:B------:R-:W4:Y:S01]  /*7c10*/  LDL R2, [R1+0x84] ;  /* 0x0000840001027983 */ /* 0x000f220000100800 */
[----:B------:R-:W-:-:S03]  /*7c20*/  FFMA.FTZ R11, R0, R133, R11 ;  /* 0x00000085000b7223 */ /* 0x000fc6000001000b */
[----:B------:R-:W4:Y:S01]  /*7c30*/  LDL R0, [R1+0x64] ;  /* 0x0000640001007983 */ /* 0x000f220000100800 */
[----:B--2---:R-:W-:Y:S01]  /*7c40*/  FFMA.FTZ R11, R9, R137, R11 ;  /* 0x00000089090b7223 */ /* 0x004fe2000001000b */
[----:B---3--:R-:W-:Y:S02]  /*7c50*/  FFMA.FTZ R10, R6, R136, R10 ;  /* 0x00000088060a7223 */ /* 0x008fe4000001000a */
[----:B------:R-:W5:Y:S01]  /*7c60*/  LDL.LU R6, [R1+0x1c4] ;  /* 0x0001c40001067983 */ /* 0x000f620000300800 */
[----:B------:R-:W-:-:S03]  /*7c70*/  FFMA.FTZ R11, R4, R141, R11 ;  /* 0x0000008d040b7223 */ /* 0x000fc6000001000b */
[----:B------:R-:W2:Y:S01]  /*7c80*/  LDL R9, [R1+0x178] ;  /* 0x0001780001097983 */ /* 0x000ea20000100800 */
[----:B------:R-:W-:-:S03]  /*7c90*/  FFMA.FTZ R11, R3, R145, R11 ;  /* 0x00000091030b7223 */ /* 0x000fc6000001000b */
[----:B------:R-:W3:Y:S04]  /*7ca0*/  LDL R4, [R1+0x188] ;  /* 0x0001880001047983 */ /* 0x000ee80000100800 */
[----:B------:R-:W3:Y:S01]  /*7cb0*/  LDL R3, [R1+0x168] ;  /* 0x0001680001037983 */ /* 0x000ee20000100800 */
[----:B----4-:R-:W-:-:S03]  /*7cc0*/  FFMA.FTZ R11, R2, R149, R11 ;  /* 0x00000095020b7223 */ /* 0x010fc6000001000b */
[----:B------:R-:W4:Y:S01]  /*7cd0*/  LDL R2, [R1+0x158] ;  /* 0x0001580001027983 */ /* 0x000f220000100800 */
[----:B------:R-:W-:Y:S01]  /*7ce0*/  FFMA.FTZ R11, R215, R153, R11 ;  /* 0x00000099d70b7223 */ /* 0x000fe2000001000b */
[----:B------:R-:W-:Y:S02]  /*7cf0*/  FFMA.FTZ R10, R223, R140, R10 ;  /* 0x0000008cdf0a7223 */ /* 0x000fe4000001000a */
        /* <DEDUP_REMOVED lines=8> */
[----:B------:R-:W4:Y:S04]  /*7d80*/  LDL R221, [R1+0x16c] ;  /* 0x00016c0001dd7983 */ /* 0x000f280000100800 */
[----:B------:R-:W4:Y:S01]  /*7d90*/  LDL R220, [R1+0xf8] ;  /* 0x0000f80001dc7983 */ /* 0x000f220000100800 */
[----:B------:R-:W-:-:S03]  /*7da0*/  FFMA.FTZ R10, R214, R156, R10 ;  /* 0x0000009cd60a7223 */ /* 0x000fc6000001000a */
[----:B------:R-:W4:Y:S01]  /*7db0*/  LDL R214, [R1+0xe8] ;  /* 0x0000e80001d67983 */ /* 0x000f220000100800 */
[----:B------:R-:W-:-:S03]  /*7dc0*/  FFMA.FTZ R10, R213, R160, R10 ;  /* 0x000000a0d50a7223 */ /* 0x000fc6000001000a */
[----:B------:R-:W4:Y:S01]  /*7dd0*/  LDL R213, [R1+0x14c] ;  /* 0x00014c0001d57983 */ /* 0x000f220000100800 */
[----:B------:R-:W-:-:S03]  /*7de0*/  FFMA.FTZ R11, R212, R161, R11 ;  /* 0x000000a1d40b7223 */ /* 0x000fc6000001000b */
[----:B------:R-:W4:Y:S01]  /*7df0*/  LDL R212, [R1+0xd8] ;  /* 0x0000d80001d47983 */ /* 0x000f220000100800 */
[----:B--2---:R-:W-:-:S04]  /*7e00*/  FMUL.FTZ R9, R9, R218 ;  /* 0x000000da09097220 */ /* 0x004fc80000410000 */
[----:B---3--:R-:W-:Y:S02]  /*7e10*/  FFMA.FTZ R9, R4, R90, R9 ;  /* 0x0000005a04097223 */ /* 0x008fe40000010009 */
[----:B------:R-:W2:Y:S02]  /*7e20*/  LDL R4, [R1+0x138] ;  /* 0x0001380001047983 */ /* 0x000ea40000100800 */
[----:B------:R-:W-:Y:S02]  /*7e30*/  FFMA.FTZ R9, R3, R94, R9 ;  /* 0x0000005e03097223 */ /* 0x000fe40000010009 */
[----:B------:R-:W3:Y:S02]  /*7e40*/  LDL R3, [R1+0x128] ;  /* 0x0001280001037983 */ /* 0x000ee40000100800 */
[----:B----4-:R-:W-:Y:S02]  /*7e50*/  FFMA.FTZ R9, R2, R98, R9 ;  /* 0x0000006202097223 */ /* 0x010fe40000010009 */
[----:B------:R-:W4:Y:S02]  /*7e60*/  LDL R2, [R1+0x17c] ;  /* 0x00017c0001027983 */ /* 0x000f240000100800 */
[----:B------:R-:W-:-:S02]  /*7e70*/  FFMA.FTZ R9, R0, R102, R9 ;  /* 0x0000006600097223 */ /* 0x000fc40000010009 */
[----:B------:R-:W4:Y:S01]  /*7e80*/  LDL R0, [R1+0x118] ;  /* 0x0001180001007983 */ /* 0x000f220000100800 */
        /* <DEDUP_REMOVED lines=23> */
[----:B------:R-:W-:-:S04]  /*8000*/  FFMA.FTZ R11, R209, UR6, R11 ;  /* 0x00000006d10b7c23 */ /* 0x000fc8000801000b */
[----:B------:R-:W-:Y:S01]  /*8010*/  FADD.FTZ R10, R10, R11 ;  /* 0x0000000b0a0a7221 */ /* 0x000fe20000010000 */
[----:B--2---:R-:W-:Y:S02]  /*8020*/  FFMA.FTZ R9, R4, R106, R9 ;  /* 0x0000006a04097223 */ /* 0x004fe40000010009 */
[----:B------:R-:W2:Y:S02]  /*8030*/  LDL R4, [R1+0x13c] ;  /* 0x00013c0001047983 */ /* 0x000ea40000100800 */
[----:B---3--:R-:W-:Y:S02]  /*8040*/  FFMA.FTZ R9, R3, R110, R9 ;  /* 0x0000006e03097223 */ /* 0x008fe40000010009 */
[----:B------:R-:W3:Y:S01]  /*8050*/  LDL R3, [R1+0xc8] ;  /* 0x0000c80001037983 */ /* 0x000ee20000100800 */
[----:B----4-:R-:W-:-:S03]  /*8060*/  FMUL.FTZ R11, R2, R219 ;  /* 0x000000db020b7220 */ /* 0x010fc60000410000 */
[----:B------:R-:W4:Y:S01]  /*8070*/  LDL R2, [R1+0x12c] ;  /* 0x00012c0001027983 */ /* 0x000f220000100800 */
[----:B------:R-:W-:-:S03]  /*8080*/  FFMA.FTZ R9, R0, R114, R9 ;  /* 0x0000007200097223 */ /* 0x000fc60000010009 */
[----:B------:R-:W4:Y:S01]  /*8090*/  LDL R0, [R1+0xb8] ;  /* 0x0000b80001007983 */ /* 0x000f220000100800 */
[----:B------:R-:W-:Y:S01]  /*80a0*/  FFMA.FTZ R11, R223, R91, R11 ;  /* 0x0000005bdf0b7223 */ /* 0x000fe2000001000b */
[----:B------:R-:W-:Y:S02]  /*80b0*/  FFMA.FTZ R9, R222, R118, R9 ;  /* 0x00000076de097223 */ /* 0x000fe40000010009 */
        /* <DEDUP_REMOVED lines=32> */
[----:B------:R-:W-:Y:S01]  /*82c0*/  ISETP.NE.U32.AND P1, PT, RZ, UR30, PT ;  /* 0x0000001eff007c0c */ /* 0x000fe2000bf25070 */
[----:B------:R-:W-:-:S03]  /*82d0*/  ULDC UR30, c[0x0][0x2a0] ;  /* 0x0000a800001e7ab9 */ /* 0x000fc60000000800 */
[----:B------:R-:W-:Y:S01]  /*82e0*/  ISETP.NE.AND.EX P1, PT, RZ, UR31, PT, P1 ;  /* 0x0000001fff007c0c */ /* 0x000fe2000bf25310 */
[----:B--2---:R-:W-:Y:S02]  /*82f0*/  FFMA.FTZ R9, R4, R150, R9 ;  /* 0x0000009604097223 */ /* 0x004fe40000010009 */
[----:B------:R-:W5:Y:S01]  /*8300*/  LDL.LU R4, [R1+0x1c0] ;  /* 0x0001c00001047983 */ /* 0x000f620000300800 */
[----:B---3--:R-:W-:-:S03]  /*8310*/  FFMA.FTZ R11, R3, R127, R11 ;  /* 0x0000007f030b7223 */ /* 0x008fc6000001000b */
[----:B------:R-:W5:Y:S01]  /*8320*/  LDL.LU R3, [R1+0x1bc] ;  /* 0x0001bc0001037983 */ /* 0x000f620000300800 */
[----:B----4-:R-:W-:-:S03]  /*8330*/  FFMA.FTZ R9, R2, R154, R9 ;  /* 0x0000009a02097223 */ /* 0x010fc60000010009 */
[----:B------:R-:W5:Y:S01]  /*8340*/  LDL.LU R2, [R1+0x1b8] ;  /* 0x0001b80001027983 */ /* 0x000f620000300800 */
[----:B------:R-:W-:Y:S01]  /*8350*/  FFMA.FTZ R9, R223, R158, R9 ;  /* 0x0000009edf097223 */ /* 0x000fe20000010009 */
[----:B------:R-:W-:-:S03]  /*8360*/  FFMA.FTZ R11, R0, R131, R11 ;  /* 0x00000083000b7223 */ /* 0x000fc6000001000b */
[----:B------:R-:W-:Y:S01]  /*8370*/  FFMA.FTZ R9, R162, UR61, R9 ;  /* 0x0000003da2097c23 */ /* 0x000fe20008010009 */
[----:B------:R-:W5:Y:S01]  /*8380*/  LDL.LU R0, [R1+0x1b4] ;  /* 0x0001b40001007983 */ /* 0x000f620000300800 */
[----:B------:R-:W-:-:S04]  /*8390*/  FFMA.FTZ R11, R222, R135, R11 ;  /* 0x00000087de0b7223 */ /* 0x000fc8000001000b */
[----:B------:R-:W-:Y:S01]  /*83a0*/  FFMA.FTZ R11, R221, R139, R11 ;  /* 0x0000008bdd0b7223 */ /* 0x000fe2000001000b */
[----:B------:R-:W-:-:S03]  /*83b0*/  FFMA.FTZ R9, R166, UR57, R9 ;  /* 0x00000039a6097c23 */ /* 0x000fc60008010009 */
[----:B------:R-:W-:Y:S01]  /*83c0*/  FFMA.FTZ R11, R220, R143, R11 ;  /* 0x0000008fdc0b7223 */ /* 0x000fe2000001000b */
[----:B------:R-:W-:Y:S01]  /*83d0*/  FFMA.FTZ R9, R170, UR53, R9 ;  /* 0x00000035aa097c23 */ /* 0x000fe20008010009 */
[----:B------:R-:W2:Y:S02]  /*83e0*/  LDL R220, [R1+0x1ac] ;  /* 0x0001ac0001dc7983 */ /* 0x000ea40000100800 */
[----:B------:R-:W-:Y:S01]  /*83f0*/  FFMA.FTZ R11, R215, R147, R11 ;  /* 0x00000093d70b7223 */ /* 0x000fe2000001000b */
[----:B------:R-:W-:Y:S01]  /*8400*/  FFMA.FTZ R9, R174, UR49, R9 ;  /* 0x00000031ae097c23 */ /* 0x000fe20008010009 */
[----:B------:R-:W3:Y:S02]  /*8410*/  LDL R215, [R1+0x19c] ;  /* 0x00019c0001d77983 */ /* 0x000ee40000100800 */
[----:B------:R-:W-:Y:S01]  /*8420*/  FFMA.FTZ R11, R214, R151, R11 ;  /* 0x00000097d60b7223 */ /* 0x000fe2000001000b */
[----:B------:R-:W-:-:S03]  /*8430*/  FFMA.FTZ R9, R178, UR45, R9 ;  /* 0x0000002db2097c23 */ /* 0x000fc60008010009 */
[----:B------:R-:W-:Y:S01]  /*8440*/  FFMA.FTZ R11, R213, R155, R11 ;  /* 0x0000009bd50b7223 */ /* 0x000fe2000001000b */
[----:B------:R-:W-:Y:S01]  /*8450*/  FFMA.FTZ R9, R182, UR41, R9 ;  /* 0x00000029b6097c23 */ /* 0x000fe20008010009 */
[----:B------:R-:W0:Y:S02]  /*8460*/  S2R R214, SR_CTAID.X ;  /* 0x0000000000d67919 */ /* 0x000e240000002500 */
[----:B------:R-:W-:Y:S01]  /*8470*/  FFMA.FTZ R11, R212, R159, R11 ;  /* 0x0000009fd40b7223 */ /* 0x000fe2000001000b */
[----:B------:R-:W-:Y:S01]  /*8480*/  FFMA.FTZ R9, R186, UR33, R9 ;  /* 0x00000021ba097c23 */ /* 0x000fe20008010009 */
[----:B------:R-:W4:Y:S02]  /*8490*/  LDL R213, [R1+0x198] ;  /* 0x0001980001d57983 */ /* 0x000f240000100800 */
        /* <DEDUP_REMOVED lines=13> */
[----:B------:R-:W-:Y:S02]  /*8570*/  FADD.FTZ R9, R9, R10 ;  /* 0x0000000a09097221 */ /* 0x000fe40000010000 */
[----:B------:R-:W0:Y:S01]  /*8580*/  @P1 LDC R10, c[0x0][0x2d0] ;  /* 0x0000b400ff0a1b82 */ /* 0x000e220000000800 */
[----:B------:R-:W-:-:S04]  /*8590*/  FFMA.FTZ R11, R191, UR28, R11 ;  /* 0x0000001cbf0b7c23 */ /* 0x000fc8000801000b */
[----:B------:R-:W-:-:S04]  /*85a0*/  FFMA.FTZ R11, R195, UR24, R11 ;  /* 0x00000018c30b7c23 */ /* 0x000fc8000801000b */
[----:B------:R-:W-:-:S04]  /*85b0*/  FFMA.FTZ R11, R199, UR20, R11 ;  /* 0x00000014c70b7c23 */ /* 0x000fc8000801000b */
[----:B------:R-:W-:-:S04]  /*85c0*/  FFMA.FTZ R11, R203, UR16, R11 ;  /* 0x00000010cb0b7c23 */ /* 0x000fc8000801000b */
[----:B------:R-:W-:-:S04]  /*85d0*/  FFMA.FTZ R11, R207, UR12, R11 ;  /* 0x0000000ccf0b7c23 */ /* 0x000fc8000801000b */
[----:B------:R-:W-:-:S04]  /*85e0*/  FFMA.FTZ R11, R211, UR8, R11 ;  /* 0x00000008d30b7c23 */ /* 0x000fc8000801000b */
[----:B------:R-:W-:Y:S01]  /*85f0*/  FADD.FTZ R9, R11, R9 ;  /* 0x000000090b097221 */ /* 0x000fe20000010000 */
[----:B0-----:R-:W-:-:S05]  /*8600*/  @P1 IMAD R11, R214, R10, UR39 ;  /* 0x00000027d60b1e24 */ /* 0x001fca000f8e020a */
[----:B------:R-:W-:-:S05]  /*8610*/  @P1 IADD3 R11, R11, -0x1, RZ ;  /* 0xffffffff0b0b1810 */ /* 0x000fca0007ffe0ff */
[----:B------:R-:W-:Y:S02]  /*8620*/  @P1 IMAD R212, R11, R10, R5 ;  /* 0x0000000a0bd41224 */ /* 0x000fe400078e0205 */
[----:B------:R-:W0:Y:S02]  /*8630*/  @P1 LDC.64 R10, c[0x0][0x2c8] ;  /* 0x0000b200ff0a1b82 */ /* 0x000e240000000a00 */
[----:B0-----:R-:W-:-:S06]  /*8640*/  @P1 IMAD.WIDE R10, R212, 0x4, R10 ;  /* 0x00000004d40a1825 */ /* 0x001fcc00078e020a */
[----:B------:R-:W2:Y:S01]  /*8650*/  @P1 LDG.E R10, desc[UR36][R10.64] ;  /* 0x000000240a0a1981 */ /* 0x000ea2000c1e1900 */
[----:B------:R-:W-:-:S04]  /*8660*/  FMUL.FTZ R9, R9, UR30 ;  /* 0x0000001e09097c20 */ /* 0x000fc80008410000 */
[----:B--2---:R-:W-:Y:S02]  /*8670*/  @P1 FADD.FTZ R9, R9, R10 ;  /* 0x0000000a09091221 */ /* 0x004fe40000010000 */
[----:B------:R-:W0:Y:S02]  /*8680*/  LDC.64 R10, c[0x0][0x2d8] ;  /* 0x0000b600ff0a7b82 */ /* 0x000e240000000a00 */
[----:B0-----:R-:W-:-:S04]  /*8690*/  ISETP.NE.U32.AND P1, PT, R10, RZ, PT ;  /* 0x000000ff0a00720c */ /* 0x001fc80003f25070 */
[----:B------:R-:W-:Y:S01]  /*86a0*/  ISETP.NE.AND.EX P1, PT, R11, RZ, PT, P1 ;  /* 0x000000ff0b00720c */ /* 0x000fe20003f25310 */
[----:B------:R-:W-:-:S12]  /*86b0*/  IMAD.U32 R10, RZ, RZ, UR39 ;  /* 0x00000027ff0a7e24 */ /* 0x000fd8000f8e00ff */
[C---:B------:R-:W-:Y:S02]  /*86c0*/  @P1 ISETP.GE.AND P3, PT, R5.reuse, R220, PT ;  /* 0x000000dc0500120c */ /* 0x040fe40003f66270 */
[----:B------:R-:W-:Y:S02]  /*86d0*/  @P1 IADD3 R10, R5, 0x1, -R10 ;  /* 0x00000001050a1810 */ /* 0x000fe40007ffe80a */
[----:B---3--:R-:W-:-:S05]  /*86e0*/  @P1 SEL R11, R215, RZ, !P3 ;  /* 0x000000ffd70b1207 */ /* 0x008fca0005800000 */
[----:B------:R-:W-:Y:S02]  /*86f0*/  @P1 IMAD.IADD R212, R11, 0x1, R10 ;  /* 0x000000010bd41824 */ /* 0x000fe400078e020a */
[----:B------:R-:W0:Y:S02]  /*8700*/  @P1 LDC.64 R10, c[0x0][0x2d8] ;  /* 0x0000b600ff0a1b82 */ /* 0x000e240000000a00 */
[----:B0-----:R-:W-:-:S06]  /*8710*/  @P1 IMAD.WIDE R10, R214, 0x4, R10 ;  /* 0x00000004d60a1825 */ /* 0x001fcc00078e020a */
[----:B------:R0:W2:Y:S02]  /*8720*/  @P1 LDG.E R10, desc[UR36][R10.64] ;  /* 0x000000240a0a1981 */ /* 0x0000a4000c1e1900 */
[----:B0-----:R-:W-:-:S05]  /*8730*/  @P1 I2FP.F32.S32 R11, R212 ;  /* 0x000000d4000b1245 */ /* 0x001fca0000201400 */
[----:B--2---:R-:W-:Y:S01]  /*8740*/  @P1 FFMA.FTZ R9, R11, R10, R9 ;  /* 0x0000000a0b091223 */ /* 0x004fe20000010009 */
[----:B------:R-:W-:-:S05]  /*8750*/  IADD3 R10, R5, -UR59, RZ ;  /* 0x8000003b050a7c10 */ /* 0x000fca000fffe0ff */
[----:B----4-:R-:W-:-:S05]  /*8760*/  IMAD R10, R10, 0x4, R213 ;  /* 0x000000040a0a7824 */ /* 0x010fca00078e02d5 */
[----:B------:R0:W-:Y:S01]  /*8770*/  STS [R10], R9 ;  /* 0x000000090a007388 */ /* 0x0001e20000000800 */
[----:B------:R-:W-:-:S07]  /*8780*/  @!P0 FMNMX.FTZ R252, R252, R9, !PT ;  /* 0x00000009fcfc8209 */ /* 0x000fce0007810000 */
.L_x_1639:
[----:B------:R-:W-:Y:S05]  /*8790*/  BSYNC B1 ;  /* 0x0000000000017941 */ /* 0x000fea0003800000 */
.L_x_1638:
[----:B------:R-:W-:-:S05]  /*87a0*/  VIADD R5, R5, 0x100 ;  /* 0x0000010005057836 */ /* 0x000fca0000000000 */
[----:B------:R-:W-:-:S13]  /*87b0*/  ISETP.GE.AND P0, PT, R5, UR5, PT ;  /* 0x0000000505007c0c */ /* 0x000fda000bf06270 */
[----:B------:R-:W-:Y:S05]  /*87c0*/  @!P0 BRA `(.L_x_1640) ;  /* 0xffffffa400948947 */ /* 0x000fea000383ffff */
.L_x_1573:
[----:B------:R-:W-:Y:S05]  /*87d0*/  BSYNC B0 ;  /* 0x0000000000007941 */ /* 0x000fea0003800000 */
.L_x_1572:
[----:B----45:R-:W4:Y:S01]  /*87e0*/  SHFL.BFLY PT, R3, R252, 0x10, 0x1f ;  /* 0x0e001f00fc037f89 */ /* 0x030f2200000e0000 */
[----:B------:R-:W-:Y:S01]  /*87f0*/  BSSY B0, `(.L_x_1641) ;  /* 0x000009f000007945 */ /* 0x000fe20003800000 */
[----:B0-----:R-:W-:Y:S01]  /*8800*/  IMAD.MOV.U32 R11, RZ, RZ, RZ ;  /* 0x000000ffff0b7224 */ /* 0x001fe200078e00ff */
[----:B----4-:R-:W-:Y:S02]  /*8810*/  FMNMX.FTZ R4, R3, R252, !PT ;  /* 0x000000fc03047209 */ /* 0x010fe40007810000 */
[----:B------:R-:W0:Y:S03]  /*8820*/  S2R R3, SR_TID.X ;  /* 0x0000000000037919 */ /* 0x000e260000002100 */
[----:B------:R-:W4:Y:S02]  /*8830*/  SHFL.BFLY PT, R5, R4, 0x8, 0x1f ;  /* 0x0d001f0004057f89 */ /* 0x000f2400000e0000 */
[----:B----4-:R-:W-:-:S02]  /*8840*/  FMNMX.FTZ R5, R4, R5, !PT ;  /* 0x0000000504057209 */ /* 0x010fc40007810000 */
[----:B0-----:R-:W-:-:S03]  /*8850*/  SHF.R.S32.HI R8, RZ, 0x1f, R3 ;  /* 0x0000001fff087819 */ /* 0x001fc60000011403 */
[----:B------:R-:W0:Y:S01]  /*8860*/  SHFL.BFLY PT, R6, R5, 0x4, 0x1f ;  /* 0x0c801f0005067f89 */ /* 0x000e2200000e0000 */
[----:B------:R-:W-:-:S04]  /*8870*/  LEA.HI R8, R8, R3, RZ, 0x5 ;  /* 0x0000000308087211 */ /* 0x000fc800078f28ff */
[----:B------:R-:W-:-:S04]  /*8880*/  LOP3.LUT R12, R8, 0xffffffe0, RZ, 0xc0, !PT ;  /* 0xffffffe0080c7812 */ /* 0x000fc800078ec0ff */
[----:B------:R-:W-:-:S04]  /*8890*/  IADD3 R12, -R12, R3, RZ ;  /* 0x000000030c0c7210 */ /* 0x000fc80007ffe1ff */
[C---:B------:R-:W-:Y:S02]  /*88a0*/  ISETP.NE.AND P0, PT, R12.reuse, RZ, PT ;  /* 0x000000ff0c00720c */ /* 0x040fe40003f05270 */
[----:B------:R-:W-:Y:S02]  /*88b0*/  ISETP.GT.AND P1, PT, R12, 0x7, PT ;  /* 0x000000070c00780c */ /* 0x000fe40003f24270 */
[----:B0-----:R-:W-:-:S09]  /*88c0*/  FMNMX.FTZ R6, R5, R6, !PT ;  /* 0x0000000605067209 */ /* 0x001fd20007810000 */
[----:B------:R-:W0:Y:S01]  /*88d0*/  @!P0 S2R R10, SR_CgaCtaId ;  /* 0x00000000000a8919 */ /* 0x000e220000008800 */
[----:B------:R-:W-:Y:S02]  /*88e0*/  @!P0 MOV R5, 0x400 ;  /* 0x0000040000058802 */ /* 0x000fe40000000f00 */
[----:B------:R-:W-:Y:S01]  /*88f0*/  @!P1 MOV R9, 0x400 ;  /* 0x0000040000099802 */ /* 0x000fe20000000f00 */
[----:B------:R-:W4:Y:S01]  /*8900*/  SHFL.BFLY PT, R7, R6, 0x2, 0x1f ;  /* 0x0c401f0006077f89 */ /* 0x000f2200000e0000 */
[----:B------:R-:W1:Y:S01]  /*8910*/  @!P1 S2R R14, SR_CgaCtaId ;  /* 0x00000000000e9919 */ /* 0x000e620000008800 */
[----:B----4-:R-:W-:Y:S02]  /*8920*/  FMNMX.FTZ R7, R6, R7, !PT ;  /* 0x0000000706077209 */ /* 0x010fe40007810000 */
[----:B0-----:R-:W-:-:S03]  /*8930*/  @!P0 LEA R10, R10, R5, 0x18 ;  /* 0x000000050a0a8211 */ /* 0x001fc600078ec0ff */
[----:B------:R-:W0:Y:S01]  /*8940*/  SHFL.BFLY PT, R4, R7, 0x1, 0x1f ;  /* 0x0c201f0007047f89 */ /* 0x000e2200000e0000 */
[----:B------:R-:W-:-:S05]  /*8950*/  @!P0 SHF.R.S32.HI R5, RZ, 0x5, R8 ;  /* 0x00000005ff058819 */ /* 0x000fca0000011408 */
[----:B------:R-:W-:Y:S01]  /*8960*/  @!P0 IMAD R5, R5, 0x4, R10 ;  /* 0x0000000405058824 */ /* 0x000fe200078e020a */
[----:B-1----:R-:W-:-:S04]  /*8970*/  @!P1 LEA R9, R14, R9, 0x18 ;  /* 0x000000090e099211 */ /* 0x002fc800078ec0ff */
[----:B------:R-:W-:Y:S02]  /*8980*/  @!P1 LEA R6, R12, R9, 0x2 ;  /* 0x000000090c069211 */ /* 0x000fe400078e10ff */
[----:B0-----:R-:W-:Y:S01]  /*8990*/  FMNMX.FTZ R14, R7, R4, !PT ;  /* 0x00000004070e7209 */ /* 0x001fe20007810000 */
[----:B------:R-:W-:-:S04]  /*89a0*/  IMAD.MOV.U32 R4, RZ, RZ, -0x800001 ;  /* 0xff7fffffff047424 */ /* 0x000fc800078e00ff */
[----:B------:R-:W-:Y:S01]  /*89b0*/  @!P0 STS [R5], R14 ;  /* 0x0000000e05008388 */ /* 0x000fe20000000800 */
[----:B------:R-:W-:Y:S06]  /*89c0*/  BAR.SYNC.DEFER_BLOCKING 0x0 ;  /* 0x0000000000007b1d */ /* 0x000fec0000010000 */
[----:B------:R-:W0:Y:S04]  /*89d0*/  @!P1 LDS R4, [R6] ;  /* 0x0000000006049984 */ /* 0x000e280000000800 */
[----:B0-----:R-:W0:Y:S02]  /*89e0*/  SHFL.BFLY PT, R7, R4, 0x4, 0x1f ;  /* 0x0c801f0004077f89 */ /* 0x001e2400000e0000 */
[----:B0-----:R-:W-:-:S05]  /*89f0*/  FMNMX.FTZ R7, R7, R4, !PT ;  /* 0x0000000407077209 */ /* 0x001fca0007810000 */
[----:B------:R-:W0:Y:S02]  /*8a00*/  SHFL.BFLY PT, R10, R7, 0x2, 0x1f ;  /* 0x0c401f00070a7f89 */ /* 0x000e2400000e0000 */
[----:B0-----:R-:W-:Y:S01]  /*8a10*/  FMNMX.FTZ R10, R7, R10, !PT ;  /* 0x0000000a070a7209 */ /* 0x001fe20007810000 */
[----:B------:R-:W-:-:S04]  /*8a20*/  VIADD R7, R3, UR59 ;  /* 0x0000003b03077c36 */ /* 0x000fc80008000000 */
[----:B------:R-:W0:Y:S01]  /*8a30*/  SHFL.BFLY PT, R9, R10, 0x1, 0x1f ;  /* 0x0c201f000a097f89 */ /* 0x000e2200000e0000 */
[----:B------:R-:W-:Y:S02]  /*8a40*/  ISETP.GE.AND P1, PT, R7, UR39, PT ;  /* 0x0000002707007c0c */ /* 0x000fe4000bf26270 */
[----:B0-----:R-:W-:-:S05]  /*8a50*/  FMNMX.FTZ R9, R10, R9, !PT ;  /* 0x000000090a097209 */ /* 0x001fca0007810000 */
[----:B------:R0:W1:Y:S06]  /*8a60*/  SHFL.IDX PT, R15, R9, RZ, 0x1f ;  /* 0x00001fff090f7589 */ /* 0x00006c00000e0000 */
[----:B------:R-:W-:Y:S05]  /*8a70*/  @P1 BRA `(.L_x_1642) ;  /* 0x0000000400d81947 */ /* 0x000fea0003800000 */
[----:B------:R-:W-:Y:S01]  /*8a80*/  LOP3.LUT R4, RZ, UR59, RZ, 0x33, !PT ;  /* 0x0000003bff047c12 */ /* 0x000fe2000f8e33ff */
[----:B------:R-:W-:Y:S01]  /*8a90*/  BSSY B1, `(.L_x_1643) ;  /* 0x0000028000017945 */ /* 0x000fe20003800000 */
[----:B------:R-:W-:Y:S02]  /*8aa0*/  HFMA2.MMA R11, -RZ, RZ, 0, 0 ;  /* 0x00000000ff0b7435 */ /* 0x000fe400000001ff */
[----:B------:R-:W-:-:S04]  /*8ab0*/  IADD3 R6, -R3, UR39, R4 ;  /* 0x0000002703067c10 */ /* 0x000fc8000fffe104 */
[----:B------:R-:W-:-:S04]  /*8ac0*/  LEA.HI R4, R6, 0x1, RZ, 0x18 ;  /* 0x0000000106047811 */ /* 0x000fc800078fc0ff */
[----:B------:R-:W-:-:S13]  /*8ad0*/  LOP3.LUT P0, R4, R4, 0x3, RZ, 0xc0, !PT ;  /* 0x0000000304047812 */ /* 0x000fda000780c0ff */
[----:B------:R-:W-:Y:S05]  /*8ae0*/  @!P0 BRA `(.L_x_1644) ;  /* 0x0000000000888947 */ /* 0x000fea0003800000 */
[----:B--23--:R-:W0:Y:S01]  /*8af0*/  LDL R212, [R1+0x198] ;  /* 0x0001980001d47983 */ /* 0x00ce220000100800 */
[----:B------:R-:W-:Y:S01]  /*8b00*/  ULDC.64 UR4, c[0x0][0x2b0] ;  /* 0x0000ac0000047ab9 */ /* 0x000fe20000000a00 */
[----:B------:R-:W-:Y:S01]  /*8b10*/  SHF.R.S32.HI R5, RZ, 0x1f, R7 ;  /* 0x0000001fff057819 */ /* 0x000fe20000011407 */
[----:B------:R-:W2:Y:S01]  /*8b20*/  S2R R213, SR_CTAID.Y ;  /* 0x0000000000d57919 */ /* 0x000ea20000002600 */
[----:B------:R-:W-:Y:S02]  /*8b30*/  ISETP.NE.U32.AND P0, PT, RZ, UR4, PT ;  /* 0x00000004ff007c0c */ /* 0x000fe4000bf05070 */
[----:B------:R-:W-:Y:S02]  /*8b40*/  MOV R11, RZ ;  /* 0x000000ff000b7202 */ /* 0x000fe40000000f00 */
[----:B------:R-:W-:Y:S01]  /*8b50*/  ISETP.NE.AND.EX P0, PT, RZ, UR5, PT, P0 ;  /* 0x00000005ff007c0c */ /* 0x000fe2000bf05300 */
[----:B--2---:R-:W-:-:S05]  /*8b60*/  IMAD R0, R213, R0, RZ ;  /* 0x00000000d5007224 */ /* 0x004fca00078e02ff */
[----:B------:R-:W-:Y:S02]  /*8b70*/  SHF.R.S32.HI R10, RZ, 0x1f, R0 ;  /* 0x0000001fff0a7819 */ /* 0x000fe40000011400 */
[----:B------:R-:W-:Y:S01]  /*8b80*/  IADD3 R13, P3, P4, R0, UR4, R7 ;  /* 0x00000004000d7c10 */ /* 0x000fe2000fc7e007 */
[----:B------:R-:W-:-:S03]  /*8b90*/  IMAD.MOV.U32 R0, RZ, RZ, R4 ;  /* 0x000000ffff007224 */ /* 0x000fc600078e0004 */
[----:B------:R-:W-:Y:S01]  /*8ba0*/  IADD3.X R5, R10, UR5, R5, P3, P4 ;  /* 0x000000050a057c10 */ /* 0x000fe20009fe8405 */
[----:B0-----:R-:W-:-:S08]  /*8bb0*/  IMAD R9, R3, 0x4, R212 ;  /* 0x0000000403097824 */ /* 0x001fd000078e02d4 */
.L_x_1648:
[----:B------:R-:W-:Y:S04]  /*8bc0*/  BSSY B2, `(.L_x_1645) ;  /* 0x000000b000027945 */ /* 0x000fe80003800000 */
[----:B0-----:R-:W-:Y:S05]  /*8bd0*/  @!P0 BRA `(.L_x_1646) ;  /* 0x0000000000148947 */ /* 0x001fea0003800000 */
[----:B------:R-:W-:-:S06]  /*8be0*/  IMAD.MOV.U32 R4, RZ, RZ, R13 ;  /* 0x000000ffff047224 */ /* 0x000fcc00078e000d */
[----:B------:R-:W2:Y:S01]  /*8bf0*/  LDG.E.U8 R4, desc[UR36][R4.64] ;  /* 0x0000002404047981 */ /* 0x000ea2000c1e1100 */
[----:B------:R-:W-:Y:S01]  /*8c00*/  IMAD.MOV.U32 R10, RZ, RZ, RZ ;  /* 0x000000ffff0a7224 */ /* 0x000fe200078e00ff */
[----:B--2---:R-:W-:-:S13]  /*8c10*/  ISETP.NE.AND P3, PT, R4, RZ, PT ;  /* 0x000000ff0400720c */ /* 0x004fda0003f65270 */
[----:B------:R-:W-:Y:S05]  /*8c20*/  @P3 BRA `(.L_x_1647) ;  /* 0x0000000000103947 */ /* 0x000fea0003800000 */
.L_x_1646:
[----:B------:R-:W1:Y:S02]  /*8c30*/  LDS R4, [R9] ;  /* 0x0000000009047984 */ /* 0x000e640000000800 */
[----:B-1----:R-:W-:-:S04]  /*8c40*/  FADD.FTZ R4, -R15, R4 ;  /* 0x000000040f047221 */ /* 0x002fc80000010100 */
[----:B------:R-:W-:-:S04]  /*8c50*/  FMUL.FTZ R4, R4, 1.4426950216293334961 ;  /* 0x3fb8aa3b04047820 */ /* 0x000fc80000410000 */
[----:B------:R0:W2:Y:S03]  /*8c60*/  MUFU.EX2 R10, R4 ;  /* 0x00000004000a7308 */ /* 0x0000a60000000800 */
.L_x_1647:
[----:B------:R-:W-:Y:S05]  /*8c70*/  BSYNC B2 ;  /* 0x0000000000027941 */ /* 0x000fea0003800000 */
.L_x_1645:
[----:B------:R-:W-:Y:S01]  /*8c80*/  IADD3 R0, R0, -0x1, RZ ;  /* 0xffffffff00007810 */ /* 0x000fe20007ffe0ff */
[----:B--2---:R2:W-:Y:S01]  /*8c90*/  STS [R9], R10 ;  /* 0x0000000a09007388 */ /* 0x0045e20000000800 */
[----:B------:R-:W-:Y:S01]  /*8ca0*/  IADD3 R13, P4, R13, 0x100, RZ ;  /* 0x000001000d0d7810 */ /* 0x000fe20007f9e0ff */
[----:B------:R-:W-:Y:S01]  /*8cb0*/  FADD.FTZ R11, R10, R11 ;  /* 0x0000000b0a0b7221 */ /* 0x000fe20000010000 */
[----:B------:R-:W-:Y:S01]  /*8cc0*/  ISETP.NE.AND P3, PT, R0, RZ, PT ;  /* 0x000000ff0000720c */ /* 0x000fe20003f65270 */
[----:B------:R-:W-:Y:S01]  /*8cd0*/  VIADD R7, R7, 0x100 ;  /* 0x0000010007077836 */ /* 0x000fe20000000000 */
[----:B------:R-:W-:Y:S01]  /*8ce0*/  IADD3.X R5, RZ, R5, RZ, P4, !PT ;  /* 0x00000005ff057210 */ /* 0x000fe200027fe4ff */
[----:B--2---:R-:W-:-:S10]  /*8cf0*/  VIADD R9, R9, 0x400 ;  /* 0x0000040009097836 */ /* 0x004fd40000000000 */
[----:B------:R-:W-:Y:S05]  /*8d00*/  @P3 BRA `(.L_x_1648) ;  /* 0xfffffffc00ac3947 */ /* 0x000fea000383ffff */
.L_x_1644:
[----:B------:R-:W-:Y:S05]  /*8d10*/  BSYNC B1 ;  /* 0x0000000000017941 */ /* 0x000fea0003800000 */
.L_x_1643:
[----:B------:R-:W-:-:S13]  /*8d20*/  ISETP.GE.U32.AND P0, PT, R6, 0x300, PT ;  /* 0x000003000600780c */ /* 0x000fda0003f06070 */
[----:B------:R-:W-:Y:S05]  /*8d30*/  @!P0 BRA `(.L_x_1642) ;  /* 0x0000000400288947 */ /* 0x000fea0003800000 */
[----:B------:R-:W4:Y:S01]  /*8d40*/  LDL R14, [R1+0x198] ;  /* 0x00019800010e7983 */ /* 0x000f220000100800 */
        /* <DEDUP_REMOVED lines=12> */
[----:B------:R-:W-:Y:S01]  /*8e10*/  IADD3.X R5, R4, UR7, R5, P3, P4 ;  /* 0x0000000704057c10 */ /* 0x000fe20009fe8405 */
[----:B----4-:R-:W-:-:S07]  /*8e20*/  IMAD.IADD R0, R14, 0x1, R0 ;  /* 0x000000010e007824 */ /* 0x010fce00078e0200 */
.L_x_1661:
[----:B------:R-:W-:Y:S01]  /*8e30*/  BSSY B1, `(.L_x_1649) ;  /* 0x000000b000017945 */ /* 0x000fe20003800000 */
[----:B------:R-:W-:-:S03]  /*8e40*/  MOV R4, R6 ;  /* 0x0000000600047202 */ /* 0x000fc60000000f00 */
[----:B------:R-:W-:Y:S05]  /*8e50*/  @!P0 BRA `(.L_x_1650) ;  /* 0x0000000000108947 */ /* 0x000fea0003800000 */
[----:B------:R-:W4:Y:S02]  /*8e60*/  LDG.E.U8 R6, desc[UR36][R4.64] ;  /* 0x0000002404067981 */ /* 0x000f24000c1e1100 */
[----:B----4-:R-:W-:-:S13]  /*8e70*/  ISETP.NE.AND P3, PT, R6, RZ, PT ;  /* 0x000000ff0600720c */ /* 0x010fda0003f65270 */
[----:B------:R-:W-:Y:S01]  /*8e80*/  @P3 IMAD.MOV.U32 R6, RZ, RZ, RZ ;  /* 0x000000ffff063224 */ /* 0x000fe200078e00ff */
[----:B------:R-:W-:Y:S06]  /*8e90*/  @P3 BRA `(.L_x_1651) ;  /* 0x0000000000103947 */ /* 0x000fec0003800000 */
.L_x_1650:
[----:B------:R-:W1:Y:S02]  /*8ea0*/  LDS R6, [R0+-0x800] ;  /* 0xfff8000000067984 */ /* 0x000e640000000800 */
[----:B-1----:R-:W-:-:S04]  /*8eb0*/  FADD.FTZ R6, -R15, R6 ;  /* 0x000000060f067221 */ /* 0x002fc80000010100 */
[----:B------:R-:W-:-:S06]  /*8ec0*/  FMUL.FTZ R6, R6, 1.4426950216293334961 ;  /* 0x3fb8aa3b06067820 */ /* 0x000fcc0000410000 */
[----:B------:R-:W0:Y:S02]  /*8ed0*/  MUFU.EX2 R6, R6 ;  /* 0x0000000600067308 */ /* 0x000e240000000800 */
.L_x_1651:
[----:B------:R-:W-:Y:S05]  /*8ee0*/  BSYNC B1 ;  /* 0x0000000000017941 */ /* 0x000fea0003800000 */
.L_x_1649:
[----:B0-----:R0:W-:Y:S01]  /*8ef0*/  STS [R0+-0x800], R6 ;  /* 0xfff8000600007388 */ /* 0x0011e20000000800 */
[----:B------:R-:W-:Y:S01]  /*8f00*/  BSSY B1, `(.L_x_1652) ;  /* 0x000000b000017945 */ /* 0x000fe20003800000 */
[----:B------:R-:W-:-:S03]  /*8f10*/  FADD.FTZ R10, R6, R11 ;  /* 0x0000000b060a7221 */ /* 0x000fc60000010000 */
[----:B------:R-:W-:Y:S05]  /*8f20*/  @!P0 BRA `(.L_x_1653) ;  /* 0x0000000000108947 */ /* 0x000fea0003800000 */
[----:B0-----:R-:W4:Y:S02]  /*8f30*/  LDG.E.U8 R6, desc[UR36][R4.64+0x100] ;  /* 0x0001002404067981 */ /* 0x001f24000c1e1100 */
[----:B----4-:R-:W-:-:S13]  /*8f40*/  ISETP.NE.AND P3, PT, R6, RZ, PT ;  /* 0x000000ff0600720c */ /* 0x010fda0003f65270 */
[----:B------:R-:W-:Y:S01]  /*8f50*/  @P3 IMAD.MOV.U32 R9, RZ, RZ, RZ ;  /* 0x000000ffff093224 */ /* 0x000fe200078e00ff */
[----:B------:R-:W-:Y:S06]  /*8f60*/  @P3 BRA `(.L_x_1654) ;  /* 0x0000000000103947 */ /* 0x000fec0003800000 */
.L_x_1653:
[----:B0-----:R-:W1:Y:S02]  /*8f70*/  LDS R6, [R0+-0x400] ;  /* 0xfffc000000067984 */ /* 0x001e640000000800 */
[----:B-1----:R-:W-:-:S04]  /*8f80*/  FADD.FTZ R6, -R15, R6 ;  /* 0x000000060f067221 */ /* 0x002fc80000010100 */
[----:B------:R-:W-:-:S04]  /*8f90*/  FMUL.FTZ R6, R6, 1.4426950216293334961 ;  /* 0x3fb8aa3b06067820 */ /* 0x000fc80000410000 */
[----:B------:R0:W4:Y:S03]  /*8fa0*/  MUFU.EX2 R9, R6 ;  /* 0x0000000600097308 */ /* 0x0001260000000800 */
.L_x_1654:
[----:B------:R-:W-:Y:S05]  /*8fb0*/  BSYNC B1 ;  /* 0x0000000000017941 */ /* 0x000fea0003800000 */
.L_x_1652:
[----:B----4-:R4:W-:Y:S01]  /*8fc0*/  STS [R0+-0x400], R9 ;  /* 0xfffc000900007388 */ /* 0x0109e20000000800 */
[----:B------:R-:W-:Y:S01]  /*8fd0*/  BSSY B1, `(.L_x_1655) ;  /* 0x000000b000017945 */ /* 0x000fe20003800000 */
[----:B------:R-:W-:-:S03]  /*8fe0*/  FADD.FTZ R10, R10, R9 ;  /* 0x000000090a0a7221 */ /* 0x000fc60000010000 */
[----:B------:R-:W-:Y:S05]  /*8ff0*/  @!P0 BRA `(.L_x_1656) ;  /* 0x0000000000108947 */ /* 0x000fea0003800000 */
[----:B0-----:R-:W5:Y:S01]  /*9000*/  LDG.E.U8 R6, desc[UR36][R4.64+0x200] ;  /* 0x0002002404067981 */ /* 0x001f62000c1e1100 */
[----:B----4-:R-:W-:Y:S01]  /*9010*/  HFMA2.MMA R9, -RZ, RZ, 0, 0 ;  /* 0x00000000ff097435 */ /* 0x010fe200000001ff */
[----:B-----5:R-:W-:-:S13]  /*9020*/  ISETP.NE.AND P3, PT, R6, RZ, PT ;  /* 0x000000ff0600720c */ /* 0x020fda0003f65270 */
[----:B------:R-:W-:Y:S05]  /*9030*/  @P3 BRA `(.L_x_1657) ;  /* 0x0000000000103947 */ /* 0x000fea0003800000 */
.L_x_1656:
[----:B0-----:R-:W1:Y:S02]  /*9040*/  LDS R6, [R0] ;  /* 0x0000000000067984 */ /* 0x001e640000000800 */
[----:B-1----:R-:W-:-:S04]  /*9050*/  FADD.FTZ R6, -R15, R6 ;  /* 0x000000060f067221 */ /* 0x002fc80000010100 */
[----:B------:R-:W-:-:S04]  /*9060*/  FMUL.FTZ R6, R6, 1.4426950216293334961 ;  /* 0x3fb8aa3b06067820 */ /* 0x000fc80000410000 */
[----:B----4-:R0:W4:Y:S03]  /*9070*/  MUFU.EX2 R9, R6 ;  /* 0x0000000600097308 */ /* 0x0101260000000800 */
.L_x_1657:
[----:B------:R-:W-:Y:S05]  /*9080*/  BSYNC B1 ;  /* 0x0000000000017941 */ /* 0x000fea0003800000 */
.L_x_1655:
[----:B----4-:R4:W-:Y:S01]  /*9090*/  STS [R0], R9 ;  /* 0x0000000900007388 */ /* 0x0109e20000000800 */
[----:B------:R-:W-:Y:S01]  /*90a0*/  BSSY B1, `(.L_x_1658) ;  /* 0x000000b000017945 */ /* 0x000fe20003800000 */
[----:B------:R-:W-:-:S03]  /*90b0*/  FADD.FTZ R10, R10, R9 ;  /* 0x000000090a0a7221 */ /* 0x000fc60000010000 */
[----:B------:R-:W-:Y:S05]  /*90c0*/  @!P0 BRA `(.L_x_1659) ;  /* 0x0000000000108947 */ /* 0x000fea0003800000 */
[----:B0-----:R-:W5:Y:S02]  /*90d0*/  LDG.E.U8 R6, desc[UR36][R4.64+0x300] ;  /* 0x0003002404067981 */ /* 0x001f64000c1e1100 */
[----:B-----5:R-:W-:-:S13]  /*90e0*/  ISETP.NE.AND P3, PT, R6, RZ, PT ;  /* 0x000000ff0600720c */ /* 0x020fda0003f65270 */
[----:B----4-:R-:W-:Y:S01]  /*90f0*/  @P3 IMAD.MOV.U32 R9, RZ, RZ, RZ ;  /* 0x000000ffff093224 */ /* 0x010fe200078e00ff */
[----:B------:R-:W-:Y:S06]  /*9100*/  @P3 BRA `(.L_x_1660) ;  /* 0x0000000000103947 */ /* 0x000fec0003800000 */
.L_x_1659:
[----:B0-----:R-:W1:Y:S02]  /*9110*/  LDS R6, [R0+0x400] ;  /* 0x0004000000067984 */ /* 0x001e640000000800 */
[----:B-1----:R-:W-:-:S04]  /*9120*/  FADD.FTZ R6, -R15, R6 ;  /* 0x000000060f067221 */ /* 0x002fc80000010100 */
[----:B------:R-:W-:-:S04]  /*9130*/  FMUL.FTZ R6, R6, 1.4426950216293334961 ;  /* 0x3fb8aa3b06067820 */ /* 0x000fc80000410000 */
[----:B----4-:R0:W4:Y:S03]  /*9140*/  MUFU.EX2 R9, R6 ;  /* 0x0000000600097308 */ /* 0x0101260000000800 */
.L_x_1660:
[----:B------:R-:W-:Y:S05]  /*9150*/  BSYNC B1 ;  /* 0x0000000000017941 */ /* 0x000fea0003800000 */
.L_x_1658:
[----:B------:R-:W-:Y:S01]  /*9160*/  VIADD R7, R7, 0x400 ;  /* 0x0000040007077836 */ /* 0x000fe20000000000 */
[----:B0-----:R-:W-:Y:S01]  /*9170*/  IADD3 R6, P4, R4, 0x400, RZ ;  /* 0x0000040004067810 */ /* 0x001fe20007f9e0ff */
[----:B----4-:R0:W-:Y:S01]  /*9180*/  STS [R0+0x400], R9 ;  /* 0x0004000900007388 */ /* 0x0101e20000000800 */
[----:B------:R-:W-:Y:S02]  /*9190*/  FADD.FTZ R11, R10, R9 ;  /* 0x000000090a0b7221 */ /* 0x000fe40000010000 */
[----:B------:R-:W-:Y:S02]  /*91a0*/  ISETP.GE.AND P3, PT, R7, UR39, PT ;  /* 0x0000002707007c0c */ /* 0x000fe4000bf66270 */
[----:B------:R-:W-:Y:S01]  /*91b0*/  IADD3.X R5, RZ, R5, RZ, P4, !PT ;  /* 0x00000005ff057210 */ /* 0x000fe200027fe4ff */
[----:B0-----:R-:W-:-:S10]  /*91c0*/  VIADD R0, R0, 0x1000 ;  /* 0x0000100000007836 */ /* 0x001fd40000000000 */
[----:B------:R-:W-:Y:S05]  /*91d0*/  @!P3 BRA `(.L_x_1661) ;  /* 0xfffffffc0014b947 */ /* 0x000fea000383ffff */
.L_x_1642:
[----:B------:R-:W-:Y:S05]  /*91e0*/  BSYNC B0 ;  /* 0x0000000000007941 */ /* 0x000fea0003800000 */
.L_x_1641:
[----:B------:R-:W4:Y:S01]  /*91f0*/  SHFL.BFLY PT, R0, R11, 0x10, 0x1f ;  /* 0x0e001f000b007f89 */ /* 0x000f2200000e0000 */
[----:B0-----:R-:W-:Y:S01]  /*9200*/  LOP3.LUT P0, R9, R3, 0x1f, RZ, 0xc0, !PT ;  /* 0x0000001f03097812 */ /* 0x001fe2000780c0ff */
[----:B------:R-:W-:-:S03]  /*9210*/  ULDC.U8 UR4, c[0x0][0x31c] ;  /* 0x0000c70000047ab9 */ /* 0x000fc60000000000 */
[----:B------:R-:W-:-:S09]  /*9220*/  ISETP.GT.U32.AND P3, PT, R9, 0x7, PT ;  /* 0x000000070900780c */ /* 0x000fd20003f64070 */
[----:B------:R-:W0:Y:S01]  /*9230*/  @!P0 S2R R13, SR_CgaCtaId ;  /* 0x00000000000d8919 */ /* 0x000e220000008800 */
[----:B------:R-:W-:-:S03]  /*9240*/  @!P0 MOV R10, 0x400 ;  /* 0x00000400000a8802 */ /* 0x000fc60000000f00 */
[----:B-1----:R-:W1:Y:S01]  /*9250*/  @!P3 S2R R15, SR_CgaCtaId ;  /* 0x00000000000fb919 */ /* 0x002e620000008800 */
[----:B----4-:R-:W-:-:S05]  /*9260*/  FADD.FTZ R0, R0, R11 ;  /* 0x0000000b00007221 */ /* 0x010fca0000010000 */
[----:B------:R-:W4:Y:S02]  /*9270*/  SHFL.BFLY PT, R5, R0, 0x8, 0x1f ;  /* 0x0d001f0000057f89 */ /* 0x000f2400000e0000 */
[----:B----4-:R-:W-:Y:S01]  /*9280*/  FADD.FTZ R5, R0, R5 ;  /* 0x0000000500057221 */ /* 0x010fe20000010000 */
[----:B------:R-:W-:-:S04]  /*9290*/  @!P0 SHF.R.U32.HI R0, RZ, 0x3, R3 ;  /* 0x00000003ff008819 */ /* 0x000fc80000011603 */
[----:B------:R-:W4:Y:S01]  /*92a0*/  SHFL.BFLY PT, R4, R5, 0x4, 0x1f ;  /* 0x0c801f0005047f89 */ /* 0x000f2200000e0000 */
[----:B------:R-:W-:Y:S01]  /*92b0*/  @!P0 LOP3.LUT R0, R0, 0x1ffffffc, RZ, 0xc0, !PT ;  /* 0x1ffffffc00008812 */ /* 0x000fe200078ec0ff */
[----:B----4-:R-:W-:Y:S01]  /*92c0*/  FADD.FTZ R4, R5, R4 ;  /* 0x0000000405047221 */ /* 0x010fe20000010000 */
        /* <DEDUP_REMOVED lines=9> */
[----:B------:R0:W-:Y:S01]  /*9360*/  @!P0 STS [R5+0x20], R6 ;  /* 0x0000200605008388 */ /* 0x0001e20000000800 */
[----:B------:R-:W-:Y:S01]  /*9370*/  BAR.SYNC.DEFER_BLOCKING 0x0 ;  /* 0x0000000000007b1d */ /* 0x000fe20000010000 */
[----:B------:R-:W-:Y:S02]  /*9380*/  ISETP.NE.AND P0, PT, RZ, UR4, PT ;  /* 0x00000004ff007c0c */ /* 0x000fe4000bf05270 */
[----:B0-----:R-:W-:-:S03]  /*9390*/  CS2R R4, SRZ ;  /* 0x0000000000047805 */ /* 0x001fc6000001ff00 */
[----:B------:R-:W0:Y:S04]  /*93a0*/  @!P3 LDS R6, [R9+0x20] ;  /* 0x000020000906b984 */ /* 0x000e280000000800 */
[----:B0-----:R-:W0:Y:S02]  /*93b0*/  SHFL.BFLY PT, R7, R6, 0x4, 0x1f ;  /* 0x0c801f0006077f89 */ /* 0x001e2400000e0000 */
[----:B0-----:R-:W-:-:S05]  /*93c0*/  FADD.FTZ R7, R7, R6 ;  /* 0x0000000607077221 */ /* 0x001fca0000010000 */
[----:B------:R-:W0:Y:S02]  /*93d0*/  SHFL.BFLY PT, R0, R7, 0x2, 0x1f ;  /* 0x0c401f0007007f89 */ /* 0x000e2400000e0000 */
[----:B0-----:R-:W-:-:S05]  /*93e0*/  FADD.FTZ R0, R7, R0 ;  /* 0x0000000007007221 */ /* 0x001fca0000010000 */
[----:B------:R-:W0:Y:S02]  /*93f0*/  SHFL.BFLY PT, R11, R0, 0x1, 0x1f ;  /* 0x0c201f00000b7f89 */ /* 0x000e2400000e0000 */
[----:B0-----:R-:W-:-:S06]  /*9400*/  FADD.FTZ R11, R0, R11 ;  /* 0x0000000b000b7221 */ /* 0x001fcc0000010000 */
[----:B------:R-:W0:Y:S02]  /*9410*/  SHFL.IDX PT, R11, R11, RZ, 0x1f ;  /* 0x00001fff0b0b7589 */ /* 0x000e2400000e0000 */
[----:B0-----:R-:W-:-:S04]  /*9420*/  FADD.FTZ R10, R11, 9.9999999747524270788e-07 ;  /* 0x358637bd0b0a7421 */ /* 0x001fc80000010000 */
[----:B------:R0:W1:Y:S01]  /*9430*/  MUFU.RCP R13, R10 ;  /* 0x0000000a000d7308 */ /* 0x0000620000001000 */
[----:B------:R-:W-:Y:S05]  /*9440*/  @!P0 BRA `(.L_x_1662) ;  /* 0x0000000000288947 */ /* 0x000fea0003800000 */
[----:B------:R-:W4:Y:S01]  /*9450*/  S2R R14, SR_CTAID.Y ;  /* 0x00000000000e7919 */ /* 0x000f220000002600 */
[----:B------:R-:W5:Y:S01]  /*9460*/  LDC R0, c[0x0][0x318] ;  /* 0x0000c600ff007b82 */ /* 0x000f620000000800 */
[----:B------:R-:W-:Y:S01]  /*9470*/  ULDC UR5, c[0x0][0x288] ;  /* 0x0000a20000057ab9 */ /* 0x000fe20000000800 */
[----:B------:R-:W4:Y:S06]  /*9480*/  S2R R16, SR_CTAID.X ;  /* 0x0000000000107919 */ /* 0x000f2c0000002500 */
[----:B------:R-:W5:Y:S08]  /*9490*/  LDC R5, c[0x0][0x29c] ;  /* 0x0000a700ff057b82 */ /* 0x000f700000000800 */
[----:B------:R-:W2:Y:S01]  /*94a0*/  LDC R7, c[0x0][0x284] ;  /* 0x0000a100ff077b82 */ /* 0x000ea20000000800 */
[----:B----4-:R-:W-:-:S04]  /*94b0*/  IMAD R4, R14, UR5, R16 ;  /* 0x000000050e047c24 */ /* 0x010fc8000f8e0210 */
[----:B-----5:R-:W-:-:S04]  /*94c0*/  IMAD R0, R4, R0, R5 ;  /* 0x0000000004007224 */ /* 0x020fc800078e0205 */
[----:B--2---:R-:W-:-:S05]  /*94d0*/  IMAD R4, R0, R7, RZ ;  /* 0x0000000700047224 */ /* 0x004fca00078e02ff */
[----:B------:R-:W-:-:S07]  /*94e0*/  SHF.R.S32.HI R5, RZ, 0x1f, R4 ;  /* 0x0000001fff057819 */ /* 0x000fce0000011404 */
.L_x_1662:
        /* <DEDUP_REMOVED lines=10> */
[----:B0-----:R-:W4:Y:S01]  /*9590*/  LDL R10, [R1+0x198] ;  /* 0x00019800010a7983 */ /* 0x001f220000100800 */
[C---:B------:R-:W-:Y:S01]  /*95a0*/  IADD3 R14, P3, R9.reuse, R4, RZ ;  /* 0x00000004090e7210 */ /* 0x040fe20007f7e0ff */
[----:B------:R-:W-:Y:S01]  /*95b0*/  ULDC.64 UR6, c[0x0][0x310] ;  /* 0x0000c40000067ab9 */ /* 0x000fe20000000a00 */
[----:B------:R-:W-:Y:S02]  /*95c0*/  IMAD.MOV.U32 R0, RZ, RZ, R6 ;  /* 0x000000ffff007224 */ /* 0x000fe400078e0006 */
[----:B------:R-:W-:Y:S02]  /*95d0*/  LEA R11, P4, R14, UR6, 0x2 ;  /* 0x000000060e0b7c11 */ /* 0x000fe4000f8810ff */
[----:B------:R-:W-:-:S04]  /*95e0*/  LEA.HI.X.SX32 R7, R9, R5, 0x1, P3 ;  /* 0x0000000509077211 */ /* 0x000fc800018f0eff */
[----:B------:R-:W-:Y:S02]  /*95f0*/  LEA.HI.X R14, R14, UR7, R7, 0x2, P4 ;  /* 0x000000070e0e7c11 */ /* 0x000fe4000a0f1407 */
[----:B----4-:R-:W-:-:S07]  /*9600*/  LEA R10, R3, R10, 0x2 ;  /* 0x0000000a030a7211 */ /* 0x010fce00078e10ff */
.L_x_1667:
[----:B----4-:R-:W1:Y:S01]  /*9610*/  LDS R6, [R10] ;  /* 0x000000000a067984 */ /* 0x010e620000000800 */
[----:B------:R-:W-:Y:S01]  /*9620*/  @P0 IMAD.MOV.U32 R7, RZ, RZ, R14 ;  /* 0x000000ffff070224 */ /* 0x000fe200078e000e */
[----:B------:R-:W-:Y:S01]  /*9630*/  IADD3 R0, R0, -0x1, RZ ;  /* 0xffffffff00007810 */ /* 0x000fe20007ffe0ff */
[----:B------:R-:W-:-:S03]  /*9640*/  VIADD R9, R9, 0x100 ;  /* 0x0000010009097836 */ /* 0x000fc60000000000 */
[----:B------:R-:W-:Y:S01]  /*9650*/  ISETP.NE.AND P4, PT, R0, RZ, PT ;  /* 0x000000ff0000720c */ /* 0x000fe20003f85270 */
[----:B-1----:R-:W-:Y:S01]  /*9660*/  FMUL.FTZ R15, R6, R13 ;  /* 0x0000000d060f7220 */ /* 0x002fe20000410000 */
[----:B------:R-:W-:Y:S01]  /*9670*/  @P0 IMAD.MOV.U32 R6, RZ, RZ, R11 ;  /* 0x000000ffff060224 */ /* 0x000fe200078e000b */
[----:B------:R-:W-:-:S03]  /*9680*/  IADD3 R11, P3, R11, 0x400, RZ ;  /* 0x000004000b0b7810 */ /* 0x000fc60007f7e0ff */
[----:B------:R0:W-:Y:S02]  /*9690*/  STS [R10], R15 ;  /* 0x0000000f0a007388 */ /* 0x0001e40000000800 */
[----:B------:R-:W-:Y:S02]  /*96a0*/  IMAD.X R14, RZ, RZ, R14, P3 ;  /* 0x000000ffff0e7224 */ /* 0x000fe400018e060e */
[----:B------:R4:W-:Y:S01]  /*96b0*/  @P0 STG.E desc[UR36][R6.64], R15 ;  /* 0x0000000f06000986 */ /* 0x0009e2000c101924 */
[----:B0-----:R-:W-:Y:S02]  /*96c0*/  IADD3 R10, R10, 0x400, RZ ;  /* 0x000004000a0a7810 */ /* 0x001fe40007ffe0ff */
[----:B------:R-:W-:Y:S05]  /*96d0*/  @P4 BRA `(.L_x_1667) ;  /* 0xfffffffc00cc4947 */ /* 0x000fea000383ffff */
.L_x_1666:
[----:B------:R-:W-:Y:S05]  /*96e0*/  BSYNC B1 ;  /* 0x0000000000017941 */ /* 0x000fea0003800000 */
.L_x_1665:
[----:B------:R-:W-:Y:S05]  /*96f0*/  @!P1 BRA `(.L_x_1664) ;  /* 0x00000000008c9947 */ /* 0x000fea0003800000 */
[----:B----4-:R-:W4:Y:S01]  /*9700*/  LDL R6, [R1+0x198] ;  /* 0x0001980001067983 */ /* 0x010f220000100800 */
[C---:B------:R-:W-:Y:S01]  /*9710*/  IADD3 R14, P0, R9.reuse, R4, RZ ;  /* 0x00000004090e7210 */ /* 0x040fe20007f1e0ff */
[----:B------:R-:W-:Y:S01]  /*9720*/  IMAD.U32 R7, RZ, RZ, UR59 ;  /* 0x0000003bff077e24 */ /* 0x000fe2000f8e00ff */
[C---:B------:R-:W-:Y:S01]  /*9730*/  LEA R0, R9.reuse, 0x800, 0x2 ;  /* 0x0000080009007811 */ /* 0x040fe200078e10ff */
[----:B------:R-:W-:Y:S01]  /*9740*/  ULDC.64 UR6, c[0x0][0x310] ;  /* 0x0000c40000067ab9 */ /* 0x000fe20000000a00 */
[----:B------:R-:W-:Y:S02]  /*9750*/  LEA.HI.X.SX32 R5, R9, R5, 0x1, P0 ;  /* 0x0000000509057211 */ /* 0x000fe400000f0eff */
[C---:B------:R-:W-:Y:S01]  /*9760*/  LEA R11, P0, R14.reuse, UR6, 0x2 ;  /* 0x000000060e0b7c11 */ /* 0x040fe2000f8010ff */
[----:B------:R-:W-:Y:S01]  /*9770*/  IMAD R0, R7, -0x4, R0 ;  /* 0xfffffffc07007824 */ /* 0x000fe200078e0200 */
[----:B------:R-:W-:Y:S02]  /*9780*/  ISETP.NE.AND P3, PT, RZ, UR4, PT ;  /* 0x00000004ff007c0c */ /* 0x000fe4000bf65270 */
[----:B------:R-:W-:Y:S01]  /*9790*/  LEA.HI.X R14, R14, UR7, R5, 0x2, P0 ;  /* 0x000000070e0e7c11 */ /* 0x000fe200080f1405 */
[----:B----4-:R-:W-:-:S10]  /*97a0*/  IMAD.IADD R0, R6, 0x1, R0 ;  /* 0x0000000106007824 */ /* 0x010fd400078e0200 */
.L_x_1668:
[----:B------:R-:W1:Y:S01]  /*97b0*/  LDS R4, [R0+-0x800] ;  /* 0xfff8000000047984 */ /* 0x000e620000000800 */
[----:B------:R-:W-:Y:S02]  /*97c0*/  IMAD.MOV.U32 R5, RZ, RZ, R14 ;  /* 0x000000ffff057224 */ /* 0x000fe400078e000e */
[----:B------:R-:W-:Y:S01]  /*97d0*/  VIADD R9, R9, 0x400 ;  /* 0x0000040009097836 */ /* 0x000fe20000000000 */
[----:B------:R-:W4:Y:S04]  /*97e0*/  LDS R6, [R0+-0x400] ;  /* 0xfffc000000067984 */ /* 0x000f280000000800 */
[----:B------:R-:W5:Y:S01]  /*97f0*/  LDS R7, [R0] ;  /* 0x0000000000077984 */ /* 0x000f620000000800 */
[----:B------:R-:W-:-:S03]  /*9800*/  ISETP.GE.AND P0, PT, R9, UR39, PT ;  /* 0x0000002709007c0c */ /* 0x000fc6000bf06270 */
[----:B0-----:R-:W0:Y:S01]  /*9810*/  LDS R10, [R0+0x400] ;  /* 0x00040000000a7984 */ /* 0x001e220000000800 */
[----:B-1----:R-:W-:Y:S01]  /*9820*/  FMUL.FTZ R15, R4, R13 ;  /* 0x0000000d040f7220 */ /* 0x002fe20000410000 */
[----:B------:R-:W-:Y:S01]  /*9830*/  MOV R4, R11 ;  /* 0x0000000b00047202 */ /* 0x000fe20000000f00 */
[----:B----4-:R-:W-:-:S03]  /*9840*/  FMUL.FTZ R17, R6, R13 ;  /* 0x0000000d06117220 */ /* 0x010fc60000410000 */
[----:B------:R-:W-:Y:S01]  /*9850*/  IADD3 R11, P1, R4, 0x1000, RZ ;  /* 0x00001000040b7810 */ /* 0x000fe20007f3e0ff */
[----:B------:R-:W-:Y:S01]  /*9860*/  @P3 STG.E desc[UR36][R4.64], R15 ;  /* 0x0000000f04003986 */ /* 0x000fe2000c101924 */
[----:B-----5:R-:W-:Y:S02]  /*9870*/  FMUL.FTZ R7, R7, R13 ;  /* 0x0000000d07077220 */ /* 0x020fe40000410000 */
[----:B------:R-:W-:Y:S01]  /*9880*/  IADD3.X R14, RZ, R5, RZ, P1, !PT ;  /* 0x00000005ff0e7210 */ /* 0x000fe20000ffe4ff */
[----:B------:R-:W-:Y:S01]  /*9890*/  @P3 STG.E desc[UR36][R4.64+0x400], R17 ;  /* 0x0004001104003986 */ /* 0x000fe2000c101924 */
[----:B0-----:R-:W-:-:S03]  /*98a0*/  FMUL.FTZ R19, R10, R13 ;  /* 0x0000000d0a137220 */ /* 0x001fc60000410000 */
[----:B------:R-:W-:Y:S04]  /*98b0*/  @P3 STG.E desc[UR36][R4.64+0x800], R7 ;  /* 0x0008000704003986 */ /* 0x000fe8000c101924 */
[----:B------:R-:W-:Y:S04]  /*98c0*/  @P3 STG.E desc[UR36][R4.64+0xc00], R19 ;  /* 0x000c001304003986 */ /* 0x000fe8000c101924 */
[----:B------:R-:W-:Y:S04]  /*98d0*/  STS [R0+-0x800], R15 ;  /* 0xfff8000f00007388 */ /* 0x000fe80000000800 */
[----:B------:R-:W-:Y:S04]  /*98e0*/  STS [R0+-0x400], R17 ;  /* 0xfffc001100007388 */ /* 0x000fe80000000800 */
[----:B------:R-:W-:Y:S04]  /*98f0*/  STS [R0], R7 ;  /* 0x0000000700007388 */ /* 0x000fe80000000800 */
[----:B------:R0:W-:Y:S02]  /*9900*/  STS [R0+0x400], R19 ;  /* 0x0004001300007388 */ /* 0x0001e40000000800 */
[----:B0-----:R-:W-:Y:S01]  /*9910*/  VIADD R0, R0, 0x1000 ;  /* 0x0000100000007836 */ /* 0x001fe20000000000 */
[----:B------:R-:W-:Y:S06]  /*9920*/  @!P0 BRA `(.L_x_1668) ;  /* 0xfffffffc00a08947 */ /* 0x000fec000383ffff */
.L_x_1664:
[----:B------:R-:W-:Y:S05]  /*9930*/  BSYNC B0 ;  /* 0x0000000000007941 */ /* 0x000fea0003800000 */
.L_x_1663:
[----:B------:R-:W5:Y:S01]  /*9940*/  LDL.LU R5, [R1+0x1b0] ;  /* 0x0001b00001057983 */ /* 0x000f620000300800 */
[----:B------:R-:W-:Y:S01]  /*9950*/  UIADD3 UR11, UR39, -0x1, URZ ;  /* 0xffffffff270b7890 */ /* 0x000fe2000fffe03f */
[----:B------:R-:W0:Y:S01]  /*9960*/  S2UR UR6, SR_CgaCtaId ;  /* 0x00000000000679c3 */ /* 0x000e220000008800 */
[----:B------:R-:W-:Y:S01]  /*9970*/  SHF.R.S32.HI R16, RZ, 0x5, R8 ;  /* 0x00000005ff107819 */ /* 0x000fe20000011408 */
[----:B------:R-:W2:Y:S01]  /*9980*/  S2R R18, SR_CTAID.X ;  /* 0x0000000000127919 */ /* 0x000ea20000002500 */
[----:B------:R-:W-:Y:S01]  /*9990*/  USHF.R.S32.HI UR4, URZ, 0x1f, UR11 ;  /* 0x0000001f3f047899 */ /* 0x000fe2000801140b */
[C---:B------:R-:W-:Y:S01]  /*99a0*/  ISETP.GT.OR P1, PT, R12.reuse, 0x1b, P2 ;  /* 0x0000001b0c00780c */ /* 0x040fe20001724670 */
[----:B------:R-:W-:Y:S01]  /*99b0*/  ULDC UR7, c[0x0][0x288] ;  /* 0x0000a20000077ab9 */ /* 0x000fe20000000800 */
[----:B------:R-:W2:Y:S01]  /*99c0*/  S2R R4, SR_CTAID.Y ;  /* 0x0000000000047919 */ /* 0x000ea20000002600 */
[----:B------:R-:W-:Y:S01]  /*99d0*/  ULEA.HI UR4, UR4, UR11, URZ, 0x3 ;  /* 0x0000000b04047291 */ /* 0x000fe2000f8f183f */
[C---:B-1----:R-:W-:Y:S01]  /*99e0*/  IMAD.SHL.U32 R13, R12.reuse, 0x4, RZ ;  /* 0x000000040c0d7824 */ /* 0x042fe200078e00ff */
[----:B------:R-:W-:Y:S01]  /*99f0*/  UMOV UR5, 0x400 ;  /* 0x0000040000057882 */ /* 0x000fe20000000000 */
[----:B------:R-:W-:Y:S01]  /*9a00*/  ULDC.64 UR8, c[0x0][0x280] ;  /* 0x0000a00000087ab9 */ /* 0x000fe20000000a00 */
[----:B------:R-:W-:Y:S01]  /*9a10*/  ULOP3.LUT UR4, UR4, 0xfffffff8, URZ, 0xc0, !UPT ;  /* 0xfffffff804047892 */ /* 0x000fe2000f8ec03f */
[----:B------:R-:W-:Y:S01]  /*9a20*/  BSSY B0, `(.L_x_1669) ;  /* 0x000001f000007945 */ /* 0x000fe20003800000 */
[----:B------:R-:W-:Y:S01]  /*9a30*/  UIADD3 UR5, UR5, 0x240, URZ ;  /* 0x0000024005057890 */ /* 0x000fe2000fffe03f */
[----:B------:R-:W-:Y:S01]  /*9a40*/  HFMA2.MMA R11, -RZ, RZ, 0, 0 ;  /* 0x00000000ff0b7435 */ /* 0x000fe200000001ff */
[----:B------:R-:W-:Y:S01]  /*9a50*/  UIADD3 UR4, UR11, -UR4, URZ ;  /* 0x800000040b047290 */ /* 0x000fe2000fffe03f */
[----:B------:R-:W-:Y:S01]  /*9a60*/  ISETP.GT.AND P3, PT, R12, 0x1b, PT ;  /* 0x0000001b0c00780c */ /* 0x000fe20003f64270 */
[----:B------:R-:W-:Y:S01]  /*9a70*/  UIMAD UR10, UR9, 0x70, URZ ;  /* 0x00000070090a78a4 */ /* 0x000fe2000f8e023f */
[----:B----4-:R-:W-:-:S03]  /*9a80*/  CS2R R6, SRZ ;  /* 0x0000000000067805 */ /* 0x010fc6000001ff00 */
[C---:B------:R-:W-:Y:S02]  /*9a90*/  ISETP.NE.OR P1, PT, R16.reuse, UR4, P1 ;  /* 0x0000000410007c0c */ /* 0x040fe40008f25670 */
[----:B------:R-:W-:Y:S01]  /*9aa0*/  ISETP.NE.AND P0, PT, R16, UR4, PT ;  /* 0x0000000410007c0c */ /* 0x000fe2000bf05270 */
[----:B0-----:R-:W-:-:S06]  /*9ab0*/  ULEA UR5, UR6, UR5, 0x18 ;  /* 0x0000000506057291 */ /* 0x001fcc000f8ec03f */
[----:B------:R-:W-:Y:S01]  /*9ac0*/  LEA R19, R12, UR5, 0x4 ;  /* 0x000000050c137c11 */ /* 0x000fe2000f8e20ff */
[----:B--2---:R-:W-:-:S04]  /*9ad0*/  IMAD R14, R4, UR7, R18 ;  /* 0x00000007040e7c24 */ /* 0x004fc8000f8e0212 */
[----:B------:R-:W-:-:S05]  /*9ae0*/  IMAD R17, R14, UR10, R13 ;  /* 0x0000000a0e117c24 */ /* 0x000fca000f8e020d */
[----:B------:R-:W-:Y:S01]  /*9af0*/  SHF.R.S32.HI R15, RZ, 0x1f, R17 ;  /* 0x0000001fff0f7819 */ /* 0x000fe20000011411 */
[----:B-----5:R-:W-:-:S04]  /*9b00*/  IMAD R5, R5, UR7, RZ ;  /* 0x0000000705057c24 */ /* 0x020fc8000f8e02ff */
[----:B------:R-:W-:Y:S01]  /*9b10*/  IMAD R0, R5, UR8, R18 ;  /* 0x0000000805007c24 */ /* 0x000fe2000f8e0212 */
[----:B------:R-:W-:-:S03]  /*9b20*/  CS2R R4, SRZ ;  /* 0x0000000000047805 */ /* 0x000fc6000001ff00 */
[----:B------:R-:W-:-:S05]  /*9b30*/  IMAD R49, R0, UR10, R13 ;  /* 0x0000000a00317c24 */ /* 0x000fca000f8e020d */
        /* <DEDUP_REMOVED lines=12> */
.L_x_1671:
[----:B-----5:R0:W-:Y:S02]  /*9c00*/  STS.128 [R19], R4 ;  /* 0x0000000413007388 */ /* 0x0201e40000000c00 */
.L_x_1670:
[----:B------:R-:W-:Y:S05]  /*9c10*/  BSYNC B0 ;  /* 0x0000000000007941 */ /* 0x000fea0003800000 */
.L_x_1669:
[----:B------:R-:W-:Y:S01]  /*9c20*/  BAR.SYNC.DEFER_BLOCKING 0x0 ;  /* 0x0000000000007b1d */ /* 0x000fe20000010000 */
[----:B------:R-:W-:Y:S01]  /*9c30*/  IMAD.MOV.U32 R10, RZ, RZ, RZ ;  /* 0x000000ffff0a7224 */ /* 0x000fe200078e00ff */
[----:B------:R-:W-:-:S04]  /*9c40*/  CS2R R8, SRZ ;  /* 0x0000000000087805 */ /* 0x000fc8000001ff00 */
[----:B------:R-:W-:Y:S04]  /*9c50*/  BSSY B0, `(.L_x_1672) ;  /* 0x000014c000007945 */ /* 0x000fe80003800000 */
[----:B------:R-:W-:Y:S05]  /*9c60*/  @P3 BRA `(.L_x_1673) ;  /* 0x0000001400283947 */ /* 0x000fea0003800000 */
[----:B------:R-:W2:Y:S01]  /*9c70*/  LDL R42, [R1+0x198] ;  /* 0x00019800012a7983 */ /* 0x000ea20000100800 */
[----:B------:R-:W-:Y:S01]  /*9c80*/  VIADD R31, R16, UR59 ;  /* 0x0000003b101f7c36 */ /* 0x000fe20008000000 */
[----:B------:R-:W1:Y:S01]  /*9c90*/  LDC.64 R40, c[0x0][0x250] ;  /* 0x00009400ff287b82 */ /* 0x000e620000000a00 */
[----:B------:R-:W-:Y:S01]  /*9ca0*/  MOV R28, UR9 ;  /* 0x00000009001c7c02 */ /* 0x000fe20008000f00 */
[----:B------:R-:W-:Y:S01]  /*9cb0*/  BSSY B1, `(.L_x_1674) ;  /* 0x000007d000017945 */ /* 0x000fe20003800000 */
[----:B------:R-:W-:Y:S01]  /*9cc0*/  IMAD R0, R31, 0x70, RZ ;  /* 0x000000701f007824 */ /* 0x000fe200078e02ff */
[----:B------:R-:W-:Y:S02]  /*9cd0*/  CS2R R10, SRZ ;  /* 0x00000000000a7805 */ /* 0x000fe4000001ff00 */
[----:B------:R-:W-:Y:S02]  /*9ce0*/  VIMNMX R28, R28, UR11, PT ;  /* 0x0000000b1c1c7c48 */ /* 0x000fe4000bfe0100 */
[----:B------:R-:W-:-:S02]  /*9cf0*/  SHF.R.S32.HI R24, RZ, 0x1f, R0 ;  /* 0x0000001fff187819 */ /* 0x000fc40000011400 */
[----:B------:R-:W-:-:S05]  /*9d00*/  IADD3 R8, P1, R17, R0, RZ ;  /* 0x0000000011087210 */ /* 0x000fca0007f3e0ff */
[----:B------:R-:W-:Y:S01]  /*9d10*/  IMAD.X R9, R15, 0x1, R24, P1 ;  /* 0x000000010f097824 */ /* 0x000fe200008e0618 */
[----:B------:R-:W-:Y:S02]  /*9d20*/  ISETP.GE.AND P1, PT, R31, R28, PT ;  /* 0x0000001c1f00720c */ /* 0x000fe40003f26270 */
[----:B-1----:R-:W-:-:S04]  /*9d30*/  LEA R20, P4, R8, R40, 0x2 ;  /* 0x0000002808147211 */ /* 0x002fc800078810ff */
[----:B------:R-:W-:Y:S02]  /*9d40*/  LEA.HI.X R21, R8, R41, R9, 0x2, P4 ;  /* 0x0000002908157211 */ /* 0x000fe400020f1409 */
[----:B------:R-:W-:Y:S01]  /*9d50*/  CS2R R8, SRZ ;  /* 0x0000000000087805 */ /* 0x000fe2000001ff00 */
[----:B--2---:R-:W-:-:S04]  /*9d60*/  IMAD R29, R16, 0x4, R42 ;  /* 0x00000004101d7824 */ /* 0x004fc800078e022a */
[----:B------:R-:W-:Y:S05]  /*9d70*/  @P1 BRA `(.L_x_1675) ;  /* 0x0000000400c01947 */ /* 0x000fea0003800000 */
[----:B------:R-:W2:Y:S01]  /*9d80*/  LDL R22, [R1+0x190] ;  /* 0x0001900001167983 */ /* 0x000ea20000100800 */
[----:B------:R-:W-:Y:S01]  /*9d90*/  ULOP3.LUT UR5, URZ, UR9, URZ, 0x33, !UPT ;  /* 0x000000093f057292 */ /* 0x000fe2000f8e333f */
[----:B------:R-:W-:Y:S01]  /*9da0*/  MOV R11, UR59 ;  /* 0x0000003b000b7c02 */ /* 0x000fe20008000f00 */
[----:B------:R-:W-:Y:S01]  /*9db0*/  UIADD3 UR4, -UR39, URZ, URZ ;  /* 0x0000003f27047290 */ /* 0x000fe2000fffe13f */
[----:B------:R-:W1:Y:S01]  /*9dc0*/  LDC.64 R8, c[0x0][0x2e8] ;  /* 0x0000ba00ff087b82 */ /* 0x000e620000000a00 */
[----:B------:R-:W-:Y:S01]  /*9dd0*/  BSSY B2, `(.L_x_1676) ;  /* 0x0000028000027945 */ /* 0x000fe20003800000 */
[----:B------:R-:W-:Y:S01]  /*9de0*/  IADD3 R10, -R11, -0x2, -R16 ;  /* 0xfffffffe0b0a7810 */ /* 0x000fe20007ffe910 */
[----:B------:R-:W-:Y:S01]  /*9df0*/  UISETP.LT.AND UP0, UPT, UR5, UR4, UPT ;  /* 0x000000040500728c */ /* 0x000fe2000bf01270 */
[----:B------:R-:W-:-:S03]  /*9e00*/  IMAD.MOV.U32 R33, RZ, RZ, R31 ;  /* 0x000000ffff217224 */ /* 0x000fc600078e001f */
[----:B------:R-:W-:Y:S01]  /*9e10*/  USEL UR4, UR5, UR4, !UP0 ;  /* 0x0000000405047287 */ /* 0x000fe2000c000000 */
[----:B--2---:R-:W-:-:S05]  /*9e20*/  IMAD R26, R22, UR7, R18 ;  /* 0x00000007161a7c24 */ /* 0x004fca000f8e0212 */
[----:B------:R-:W-:Y:S01]  /*9e30*/  VIADD R22, R10, -UR4 ;  /* 0x800000040a167c36 */ /* 0x000fe20008000000 */
[----:B------:R-:W-:Y:S01]  /*9e40*/  CS2R R10, SRZ ;  /* 0x00000000000a7805 */ /* 0x000fe2000001ff00 */
[----:B------:R-:W-:-:S03]  /*9e50*/  IMAD R27, R26, 0x70, R13 ;  /* 0x000000701a1b7824 */ /* 0x000fc600078e020d */
[----:B------:R-:W-:Y:S01]  /*9e60*/  LOP3.LUT P1, RZ, R22, 0x8, RZ, 0xc0, !PT ;  /* 0x0000000816ff7812 */ /* 0x000fe2000782c0ff */
[----:B-1----:R-:W-:Y:S01]  /*9e70*/  IMAD.WIDE R26, R27, 0x4, R8 ;  /* 0x000000041b1a7825 */ /* 0x002fe200078e0208 */
[----:B------:R-:W-:-:S11]  /*9e80*/  CS2R R8, SRZ ;  /* 0x0000000000087805 */ /* 0x000fd6000001ff00 */
[----:B------:R-:W-:Y:S05]  /*9e90*/  @P1 BRA `(.L_x_1677) ;  /* 0x00000000006c1947 */ /* 0x000fea0003800000 */
[----:B------:R-:W-:Y:S01]  /*9ea0*/  IADD3 R0, P1, R49, R0, RZ ;  /* 0x0000000031007210 */ /* 0x000fe20007f3e0ff */
[----:B------:R-:W-:-:S03]  /*9eb0*/  ULDC UR4, c[0x0][0x29c] ;  /* 0x0000a70000047ab9 */ /* 0x000fc60000000800 */
[----:B------:R-:W-:Y:S02]  /*9ec0*/  IADD3.X R24, R51, R24, RZ, P1, !PT ;  /* 0x0000001833187210 */ /* 0x000fe40000ffe4ff */
[----:B------:R-:W-:-:S04]  /*9ed0*/  LEA R8, P1, R0, R40, 0x2 ;  /* 0x0000002800087211 */ /* 0x000fc800078210ff */
[----:B------:R-:W-:Y:S02]  /*9ee0*/  LEA.HI.X R9, R0, R41, R24, 0x2, P1 ;  /* 0x0000002900097211 */ /* 0x000fe400008f1418 */
[----:B------:R1:W2:Y:S04]  /*9ef0*/  LDS R0, [R29] ;  /* 0x000000001d007984 */ /* 0x0002a80000000800 */
[----:B------:R-:W5:Y:S01]  /*9f00*/  LDG.E.128 R8, desc[UR36][R8.64] ;  /* 0x0000002408087981 */ /* 0x000f62000c1e1d00 */
[----:B------:R-:W-:-:S06]  /*9f10*/  UISETP.NE.AND UP0, UPT, UR4, URZ, UPT ;  /* 0x0000003f0400728c */ /* 0x000fcc000bf05270 */
[----:B------:R-:W-:-:S13]  /*9f20*/  PLOP3.LUT P2, PT, PT, PT, UP0, 0x80, 0x0 ;  /* 0x000000000000781c */ /* 0x000fda0003f4f008 */
[----:B-1----:R-:W-:Y:S05]  /*9f30*/  @P2 BRA `(.L_x_1678) ;  /* 0x0000000000302947 */ /* 0x002fea0003800000 */
[----:B------:R-:W-:Y:S01]  /*9f40*/  LOP3.LUT P5, RZ, R2, 0x8, RZ, 0xc0, !PT ;  /* 0x0000000802ff7812 */ /* 0x000fe200078ac0ff */
[----:B------:R-:W1:-:S12]  /*9f50*/  LDS.128 R32, [R19] ;  /* 0x0000000013207984 */ /* 0x000e580000000c00 */
[----:B------:R-:W4:Y:S01]  /*9f60*/  @P5 LDG.E.128 R36, desc[UR36][R26.64] ;  /* 0x000000241a245981 */ /* 0x000f22000c1e1d00 */
[----:B-1---5:R-:W-:Y:S01]  /*9f70*/  FADD.FTZ R8, R8, R32 ;  /* 0x0000002008087221 */ /* 0x022fe20000010000 */
[----:B------:R-:W-:Y:S01]  /*9f80*/  FADD.FTZ R9, R9, R33 ;  /* 0x0000002109097221 */ /* 0x000fe20000010000 */
[----:B------:R-:W-:Y:S01]  /*9f90*/  FADD.FTZ R10, R10, R34 ;  /* 0x000000220a0a7221 */ /* 0x000fe20000010000 */
[----:B------:R-:W-:Y:S01]  /*9fa0*/  FADD.FTZ R11, R11, R35 ;  /* 0x000000230b0b7221 */ /* 0x000fe20000010000 */
[----:B----4-:R-:W-:Y:S01]  /*9fb0*/  @P5 FMUL.FTZ R8, R8, R36 ;  /* 0x0000002408085220 */ /* 0x010fe20000410000 */
[----:B------:R-:W-:Y:S01]  /*9fc0*/  @P5 FMUL.FTZ R9, R9, R37 ;  /* 0x0000002509095220 */ /* 0x000fe20000410000 */
[----:B------:R-:W-:Y:S01]  /*9fd0*/  @P5 FMUL.FTZ R10, R10, R38 ;  /* 0x000000260a0a5220 */ /* 0x000fe20000410000 */
[----:B------:R-:W-:-:S05]  /*9fe0*/  @P5 FMUL.FTZ R11, R11, R39 ;  /* 0x000000270b0b5220 */ /* 0x000fca0000410000 */
[----:B------:R1:W-:Y:S02]  /*9ff0*/  STG.E.128 desc[UR36][R20.64], R8 ;  /* 0x0000000814007986 */ /* 0x0003e4000c101d24 */
.L_x_1678:
[C---:B-12--5:R-:W-:Y:S01]  /*a000*/  FFMA.FTZ R8, R0.reuse, R8, RZ ;  /* 0x0000000800087223 */ /* 0x066fe200000100ff */
[C---:B------:R-:W-:Y:S01]  /*a010*/  FFMA.FTZ R9, R0.reuse, R9, RZ ;  /* 0x0000000900097223 */ /* 0x040fe200000100ff */
[C---:B------:R-:W-:Y:S01]  /*a020*/  FFMA.FTZ R10, R0.reuse, R10, RZ ;  /* 0x0000000a000a7223 */ /* 0x040fe200000100ff */
[----:B------:R-:W-:Y:S01]  /*a030*/  FFMA.FTZ R11, R0, R11, RZ ;  /* 0x0000000b000b7223 */ /* 0x000fe200000100ff */
[----:B------:R-:W-:-:S07]  /*a040*/  VIADD R33, R31, 0x8 ;  /* 0x000000081f217836 */ /* 0x000fce0000000000 */
.L_x_1677:
[----:B------:R-:W-:Y:S05]  /*a050*/  BSYNC B2 ;  /* 0x0000000000027941 */ /* 0x000fea0003800000 */
.L_x_1676:
[----:B------:R-:W-:-:S13]  /*a060*/  LOP3.LUT P1, RZ, R22, 0xfffffff8, RZ, 0xc0, !PT ;  /* 0xfffffff816ff7812 */ /* 0x000fda000782c0ff */
[----:B------:R-:W-:Y:S05]  /*a070*/  @!P1 BRA `(.L_x_1675) ;  /* 0x0000000400009947 */ /* 0x000fea0003800000 */
[C---:B------:R-:W-:Y:S01]  /*a080*/  IMAD R0, R33.reuse, 0x70, RZ ;  /* 0x0000007021007824 */ /* 0x040fe200078e02ff */
[----:B------:R-:W-:Y:S01]  /*a090*/  LEA R22, R33, 0x20, 0x2 ;  /* 0x0000002021167811 */ /* 0x000fe200078e10ff */
[----:B------:R-:W-:Y:S01]  /*a0a0*/  ULDC UR4, c[0x0][0x29c] ;  /* 0x0000a70000047ab9 */ /* 0x000fe20000000800 */
[----:B------:R-:W-:Y:S01]  /*a0b0*/  IMAD.U32 R25, RZ, RZ, UR59 ;  /* 0x0000003bff197e24 */ /* 0x000fe2000f8e00ff */
[----:B------:R-:W-:Y:S01]  /*a0c0*/  UISETP.NE.AND UP0, UPT, UR4, URZ, UPT ;  /* 0x0000003f0400728c */ /* 0x000fe2000bf05270 */
[----:B------:R-:W-:Y:S02]  /*a0d0*/  SHF.R.S32.HI R24, RZ, 0x1f, R0 ;  /* 0x0000001fff187819 */ /* 0x000fe40000011400 */
[-C--:B------:R-:W-:Y:S01]  /*a0e0*/  IADD3 R23, P4, R17, R0.reuse, RZ ;  /* 0x0000000011177210 */ /* 0x080fe20007f9e0ff */
[----:B------:R-:W-:Y:S01]  /*a0f0*/  IMAD R22, R25, -0x4, R22 ;  /* 0xfffffffc19167824 */ /* 0x000fe200078e0216 */
[----:B------:R-:W-:Y:S02]  /*a100*/  IADD3 R0, P1, R49, R0, RZ ;  /* 0x0000000031007210 */ /* 0x000fe40007f3e0ff */
[----:B------:R-:W-:-:S02]  /*a110*/  IADD3.X R34, R15, R24, RZ, P4, !PT ;  /* 0x000000180f227210 */ /* 0x000fc400027fe4ff */
[CC--:B------:R-:W-:Y:S01]  /*a120*/  LEA R30, P5, R0.reuse, R40.reuse, 0x2 ;  /* 0x00000028001e7211 */ /* 0x0c0fe200078a10ff */
[----:B------:R-:W-:Y:S01]  /*a130*/  IMAD.X R24, R51, 0x1, R24, P1 ;  /* 0x0000000133187824 */ /* 0x000fe200008e0618 */
[C---:B------:R-:W-:Y:S02]  /*a140*/  LEA R32, P4, R23.reuse, R40, 0x2 ;  /* 0x0000002817207211 */ /* 0x040fe400078810ff */
[----:B------:R-:W-:Y:S02]  /*a150*/  PLOP3.LUT P2, PT, PT, PT, UP0, 0x80, 0x0 ;  /* 0x000000000000781c */ /* 0x000fe40003f4f008 */
[-C--:B------:R-:W-:Y:S01]  /*a160*/  LEA.HI.X R25, R0, R41.reuse, R24, 0x2, P5 ;  /* 0x0000002900197211 */ /* 0x080fe200028f1418 */
[----:B------:R-:W-:Y:S01]  /*a170*/  IMAD.IADD R0, R42, 0x1, R22 ;  /* 0x000000012a007824 */ /* 0x000fe200078e0216 */
[----:B------:R-:W-:-:S09]  /*a180*/  LEA.HI.X R23, R23, R41, R34, 0x2, P4 ;  /* 0x0000002917177211 */ /* 0x000fd200020f1422 */
.L_x_1681:
[----:B------:R-:W-:Y:S01]  /*a190*/  IMAD.MOV.U32 R24, RZ, RZ, R30 ;  /* 0x000000ffff187224 */ /* 0x000fe200078e001e */
[----:B------:R-:W-:Y:S02]  /*a1a0*/  LOP3.LUT P1, RZ, R2, 0x8, RZ, 0xc0, !PT ;  /* 0x0000000802ff7812 */ /* 0x000fe4000782c0ff */
[----:B------:R-:W-:Y:S02]  /*a1b0*/  MOV R22, R32 ;  /* 0x0000002000167202 */ /* 0x000fe40000000f00 */
[----:B------:R1:W5:Y:S01]  /*a1c0*/  LDG.E.128 R36, desc[UR36][R24.64] ;  /* 0x0000002418247981 */ /* 0x000362000c1e1d00 */
[----:B------:R-:W-:Y:S08]  /*a1d0*/  @P2 BRA `(.L_x_1679) ;  /* 0x00000000002c2947 */ /* 0x000ff00003800000 */
[----:B------:R-:W2:Y:S04]  /*a1e0*/  @P1 LDG.E.128 R44, desc[UR36][R26.64] ;  /* 0x000000241a2c1981 */ /* 0x000ea8000c1e1d00 */
[----:B------:R-:W4:Y:S02]  /*a1f0*/  LDS.128 R40, [R19] ;  /* 0x0000000013287984 */ /* 0x000f240000000c00 */
[----:B----45:R-:W-:Y:S01]  /*a200*/  FADD.FTZ R36, R36, R40 ;  /* 0x0000002824247221 */ /* 0x030fe20000010000 */
        /* <DEDUP_REMOVED lines=8> */
.L_x_1679:
[----:B------:R4:W5:Y:S04]  /*a290*/  LDG.E.128 R40, desc[UR36][R24.64+0xe00] ;  /* 0x000e002418287981 */ /* 0x000968000c1e1d00 */
[----:B------:R-:W0:Y:S02]  /*a2a0*/  LDS R35, [R0+-0x20] ;  /* 0xffffe00000237984 */ /* 0x000e240000000800 */
[C---:B0----5:R-:W-:Y:S01]  /*a2b0*/  FFMA.FTZ R34, R35.reuse, R37, R9 ;  /* 0x0000002523227223 */ /* 0x061fe20000010009 */
[C---:B--2---:R-:W-:Y:S01]  /*a2c0*/  FFMA.FTZ R37, R35.reuse, R38, R10 ;  /* 0x0000002623257223 */ /* 0x044fe2000001000a */
[C---:B------:R-:W-:Y:S01]  /*a2d0*/  FFMA.FTZ R36, R35.reuse, R36, R8 ;  /* 0x0000002423247223 */ /* 0x040fe20000010008 */
[----:B------:R-:W-:Y:S01]  /*a2e0*/  FFMA.FTZ R38, R35, R39, R11 ;  /* 0x0000002723267223 */ /* 0x000fe2000001000b */
[----:B----4-:R-:W-:Y:S06]  /*a2f0*/  @P2 BRA `(.L_x_1680) ;  /* 0x00000000002c2947 */ /* 0x010fec0003800000 */
        /* <DEDUP_REMOVED lines=11> */
.L_x_1680:
[----:B------:R2:W4:Y:S01]  /*a3b0*/  LDS R11, [R0] ;  /* 0x00000000000b7984 */ /* 0x0005220000000800 */
[----:B------:R-:W-:Y:S01]  /*a3c0*/  IADD3 R32, P1, R22, 0x1c00, RZ ;  /* 0x00001c0016207810 */ /* 0x000fe20007f3e0ff */
[----:B------:R-:W-:Y:S01]  /*a3d0*/  VIADD R33, R33, 0x10 ;  /* 0x0000001021217836 */ /* 0x000fe20000000000 */
[----:B------:R-:W-:Y:S02]  /*a3e0*/  IADD3 R30, P4, R24, 0x1c00, RZ ;  /* 0x00001c00181e7810 */ /* 0x000fe40007f9e0ff */
[----:B0-----:R-:W-:Y:S02]  /*a3f0*/  IADD3.X R23, RZ, R23, RZ, P1, !PT ;  /* 0x00000017ff177210 */ /* 0x001fe40000ffe4ff */
[----:B------:R-:W-:Y:S01]  /*a400*/  ISETP.GE.AND P1, PT, R33, R28, PT ;  /* 0x0000001c2100720c */ /* 0x000fe20003f26270 */
[----:B-1----:R-:W-:Y:S02]  /*a410*/  IMAD.X R25, RZ, RZ, R25, P4 ;  /* 0x000000ffff197224 */ /* 0x002fe400020e0619 */
[----:B--2---:R-:W-:-:S02]  /*a420*/  VIADD R0, R0, 0x40 ;  /* 0x0000004000007836 */ /* 0x004fc40000000000 */
[C---:B----4-:R-:W-:Y:S01]  /*a430*/  FFMA.FTZ R8, R11.reuse, R40, R36 ;  /* 0x000000280b087223 */ /* 0x050fe20000010024 */
[C---:B------:R-:W-:Y:S01]  /*a440*/  FFMA.FTZ R9, R11.reuse, R41, R34 ;  /* 0x000000290b097223 */ /* 0x040fe20000010022 */
[C---:B------:R-:W-:Y:S01]  /*a450*/  FFMA.FTZ R10, R11.reuse, R42, R37 ;  /* 0x0000002a0b0a7223 */ /* 0x040fe20000010025 */
[----:B------:R-:W-:-:S05]  /*a460*/  FFMA.FTZ R11, R11, R43, R38 ;  /* 0x0000002b0b0b7223 */ /* 0x000fca0000010026 */
[----:B------:R-:W-:Y:S05]  /*a470*/  @!P1 BRA `(.L_x_1681) ;  /* 0xfffffffc00449947 */ /* 0x000fea000383ffff */
.L_x_1675:
[----:B------:R-:W-:Y:S05]  /*a480*/  BSYNC B1 ;  /* 0x0000000000017941 */ /* 0x000fea0003800000 */
.L_x_1674:
[----:B------:R-:W-:-:S13]  /*a490*/  ISETP.GE.AND P1, PT, R31, UR11, PT ;  /* 0x0000000b1f007c0c */ /* 0x000fda000bf26270 */
[----:B------:R-:W-:Y:S05]  /*a4a0*/  @P1 BRA `(.L_x_1673) ;  /* 0x0000000c00181947 */ /* 0x000fea0003800000 */
[----:B------:R-:W2:Y:S01]  /*a4b0*/  LDL R24, [R1+0x190] ;  /* 0x0001900001187983 */ /* 0x000ea20000100800 */
[----:B------:R-:W-:Y:S01]  /*a4c0*/  MOV R25, UR39 ;  /* 0x0000002700197c02 */ /* 0x000fe20008000f00 */
[----:B------:R-:W1:Y:S01]  /*a4d0*/  LDC.64 R22, c[0x0][0x2e8] ;  /* 0x0000ba00ff167b82 */ /* 0x000e620000000a00 */
[----:B------:R-:W-:Y:S01]  /*a4e0*/  ULDC UR4, c[0x0][0x288] ;  /* 0x0000a20000047ab9 */ /* 0x000fe20000000800 */
[----:B------:R-:W-:Y:S01]  /*a4f0*/  BSSY B1, `(.L_x_1682) ;  /* 0x0000040000017945 */ /* 0x000fe20003800000 */
[----:B------:R-:W-:-:S05]  /*a500*/  IADD3 R0, -R16, -0x2, R25 ;  /* 0xfffffffe10007810 */ /* 0x000fca0007ffe119 */
[----:B------:R-:W-:-:S05]  /*a510*/  VIADD R0, R0, -UR59 ;  /* 0x8000003b00007c36 */ /* 0x000fca0008000000 */
[----:B------:R-:W-:Y:S01]  /*a520*/  LOP3.LUT P1, RZ, R0, 0x8, RZ, 0xc0, !PT ;  /* 0x0000000800ff7812 */ /* 0x000fe2000782c0ff */
[----:B--2---:R-:W-:-:S04]  /*a530*/  IMAD R24, R24, UR4, R18 ;  /* 0x0000000418187c24 */ /* 0x004fc8000f8e0212 */
        /* <DEDUP_REMOVED lines=8> */
[----:B------:R-:W-:Y:S01]  /*a5c0*/  ULDC.64 UR4, c[0x0][0x250] ;  /* 0x0000940000047ab9 */ /* 0x000fe20000000a00 */
[----:B------:R-:W-:Y:S01]  /*a5d0*/  IABS R32, R31 ;  /* 0x0000001f00207213 */ /* 0x000fe20000000000 */
[----:B------:R-:W1:Y:S01]  /*a5e0*/  LDS R29, [R29] ;  /* 0x000000001d1d7984 */ /* 0x000e620000000800 */
        /* <DEDUP_REMOVED lines=23> */
[----:B------:R-:W-:Y:S01]  /*a760*/  LEA R22, P1, R23, UR4, 0x2 ;  /* 0x0000000417167c11 */ /* 0x000fe2000f8210ff */
[----:B------:R-:W-:-:S03]  /*a770*/  ULDC UR4, c[0x0][0x29c] ;  /* 0x0000a70000047ab9 */ /* 0x000fc60000000800 */
[----:B------:R-:W-:-:S05]  /*a780*/  LEA.HI.X R23, R23, UR5, R26, 0x2, P1 ;  /* 0x0000000517177c11 */ /* 0x000fca00088f141a */
[----:B------:R2:W5:Y:S01]  /*a790*/  LDG.E.128 R32, desc[UR36][R22.64] ;  /* 0x0000002416207981 */ /* 0x000562000c1e1d00 */
[----:B------:R-:W-:-:S06]  /*a7a0*/  UISETP.NE.AND UP0, UPT, UR4, URZ, UPT ;  /* 0x0000003f0400728c */ /* 0x000fcc000bf05270 */
[----:B------:R-:W-:-:S13]  /*a7b0*/  PLOP3.LUT P2, PT, PT, PT, UP0, 0x80, 0x0 ;  /* 0x000000000000781c */ /* 0x000fda0003f4f008 */
[----:B-12---:R-:W-:Y:S05]  /*a7c0*/  @P2 BRA `(.L_x_1686) ;  /* 0x0000000000302947 */ /* 0x006fea0003800000 */
        /* <DEDUP_REMOVED lines=12> */
.L_x_1686:
[C---:B-----5:R-:W-:Y:S01]  /*a890*/  FFMA.FTZ R8, R29.reuse, R32, R8 ;  /* 0x000000201d087223 */ /* 0x060fe20000010008 */
[C---:B------:R-:W-:Y:S01]  /*a8a0*/  FFMA.FTZ R9, R29.reuse, R33, R9 ;  /* 0x000000211d097223 */ /* 0x040fe20000010009 */
[C---:B------:R-:W-:Y:S01]  /*a8b0*/  FFMA.FTZ R10, R29.reuse, R34, R10 ;  /* 0x000000221d0a7223 */ /* 0x040fe2000001000a */
[----:B------:R-:W-:-:S07]  /*a8c0*/  FFMA.FTZ R11, R29, R35, R11 ;  /* 0x000000231d0b7223 */ /* 0x000fce000001000b */
.L_x_1685:
[----:B------:R-:W-:Y:S05]  /*a8d0*/  BSYNC B2 ;  /* 0x0000000000027941 */ /* 0x000fea0003800000 */
.L_x_1684:
[----:B------:R-:W-:-:S07]  /*a8e0*/  VIADD R31, R31, 0x8 ;  /* 0x000000081f1f7836 */ /* 0x000fce0000000000 */
.L_x_1683:
[----:B------:R-:W-:Y:S05]  /*a8f0*/  BSYNC B1 ;  /* 0x0000000000017941 */ /* 0x000fea0003800000 */
.L_x_1682:
[----:B------:R-:W-:-:S13]  /*a900*/  LOP3.LUT P1, RZ, R0, 0xfffffff8, RZ, 0xc0, !PT ;  /* 0xfffffff800ff7812 */ /* 0x000fda000782c0ff */
[----:B------:R-:W-:Y:S05]  /*a910*/  @!P1 BRA `(.L_x_1673) ;  /* 0x0000000400fc9947 */ /* 0x000fea0003800000 */
[----:B-1----:R-:W2:Y:S01]  /*a920*/  LDL R20, [R1+0x198] ;  /* 0x0001980001147983 */ /* 0x002ea20000100800 */
[----:B------:R-:W-:Y:S01]  /*a930*/  USHF.L.U32 UR4, UR59, 0x2, URZ ;  /* 0x000000023b047899 */ /* 0x000fe2000800063f */
[----:B------:R-:W-:Y:S01]  /*a940*/  IMAD.MOV.U32 R26, RZ, RZ, 0x70 ;  /* 0x00000070ff1a7424 */ /* 0x000fe200078e00ff */
[----:B------:R-:W-:-:S03]  /*a950*/  HFMA2.MMA R27, -RZ, RZ, 0, 0 ;  /* 0x00000000ff1b7435 */ /* 0x000fc600000001ff */
[C---:B------:R-:W-:Y:S01]  /*a960*/  IMAD R26, R31.reuse, R26, 0x380 ;  /* 0x000003801f1a7424 */ /* 0x040fe200078e021a */
[----:B------:R-:W-:-:S05]  /*a970*/  LEA R0, R31, -UR4, 0x2 ;  /* 0x800000041f007c11 */ /* 0x000fca000f8e10ff */
[----:B--2---:R-:W-:-:S07]  /*a980*/  IMAD.IADD R28, R20, 0x1, R0 ;  /* 0x00000001141c7824 */ /* 0x004fce00078e0200 */
.L_x_1693:
        /* <DEDUP_REMOVED lines=13> */
[----:B------:R-:W-:Y:S02]  /*aa60*/  MOV R20, RZ ;  /* 0x000000ff00147202 */ /* 0x000fe40000000f00 */
[----:B------:R-:W1:Y:S01]  /*aa70*/  I2F.RP R32, R29 ;  /* 0x0000001d00207306 */ /* 0x000e620000209400 */
[----:B------:R-:W-:Y:S02]  /*aa80*/  ISETP.GE.AND P2, PT, R31, RZ, PT ;  /* 0x000000ff1f00720c */ /* 0x000fe40003f46270 */
[----:B------:R-:W-:-:S05]  /*aa90*/  ISETP.NE.AND P4, PT, R46, RZ, PT ;  /* 0x000000ff2e00720c */ /* 0x000fca0003f85270 */
[----:B-1----:R-:W1:Y:S02]  /*aaa0*/  MUFU.RCP R32, R32 ;  /* 0x0000002000207308 */ /* 0x002e640000001000 */
[----:B-1----:R-:W-:-:S06]  /*aab0*/  VIADD R33, R32, 0xffffffe ;  /* 0x0ffffffe20217836 */ /* 0x002fcc0000000000 */
[----:B------:R-:W1:Y:S02]  /*aac0*/  F2I.FTZ.U32.TRUNC.NTZ R21, R33 ;  /* 0x0000002100157305 */ /* 0x000e64000021f000 */
[----:B-1----:R-:W-:-:S04]  /*aad0*/  IMAD.MOV R0, RZ, RZ, -R21 ;  /* 0x000000ffff007224 */ /* 0x002fc800078e0a15 */
        /* <DEDUP_REMOVED lines=11> */
[----:B------:R1:W2:Y:S02]  /*ab90*/  LDS R29, [R30] ;  /* 0x000000001e1d7984 */ /* 0x0002a40000000800 */
        /* <DEDUP_REMOVED lines=23> */
.L_x_1689:
[C---:B-----5:R-:W-:Y:S01]  /*ad10*/  FFMA.FTZ R8, R29.reuse, R32, R8 ;  /* 0x000000201d087223 */ /* 0x060fe20000010008 */
[C---:B------:R-:W-:Y:S01]  /*ad20*/  FFMA.FTZ R9, R29.reuse, R33, R9 ;  /* 0x000000211d097223 */ /* 0x040fe20000010009 */
[C---:B------:R-:W-:Y:S01]  /*ad30*/  FFMA.FTZ R10, R29.reuse, R34, R10 ;  /* 0x000000221d0a7223 */ /* 0x040fe2000001000a */
[----:B------:R-:W-:-:S07]  /*ad40*/  FFMA.FTZ R11, R29, R35, R11 ;  /* 0x000000231d0b7223 */ /* 0x000fce000001000b */
.L_x_1688:
[----:B------:R-:W-:Y:S05]  /*ad50*/  BSYNC B1 ;  /* 0x0000000000017941 */ /* 0x000fea0003800000 */
.L_x_1687:
[----:B------:R-:W-:Y:S01]  /*ad60*/  IADD3 R29, R31, 0x8, RZ ;  /* 0x000000081f1d7810 */ /* 0x000fe20007ffe0ff */
[----:B------:R-:W-:Y:S03]  /*ad70*/  BSSY B1, `(.L_x_1690) ;  /* 0x0000034000017945 */ /* 0x000fe60003800000 */
[----:B------:R-:W-:-:S13]  /*ad80*/  ISETP.GE.AND P1, PT, R29, R46, PT ;  /* 0x0000002e1d00720c */ /* 0x000fda0003f26270 */
[----:B------:R-:W-:Y:S05]  /*ad90*/  @!P1 BRA `(.L_x_1691) ;  /* 0x0000000000c49947 */ /* 0x000fea0003800000 */
[----:B-1----:R-:W-:Y:S01]  /*ada0*/  IABS R33, R46 ;  /* 0x0000002e00217213 */ /* 0x002fe20000000000 */
[----:B------:R-:W-:Y:S01]  /*adb0*/  HFMA2.MMA R20, -RZ, RZ, 0, 0 ;  /* 0x00000000ff147435 */ /* 0x000fe200000001ff */
[----:B------:R-:W-:Y:S01]  /*adc0*/  ISETP.GE.AND P2, PT, R29, RZ, PT ;  /* 0x000000ff1d00720c */ /* 0x000fe20003f46270 */
[----:B------:R-:W-:Y:S01]  /*add0*/  ULDC UR4, c[0x0][0x29c] ;  /* 0x0000a70000047ab9 */ /* 0x000fe20000000800 */
[----:B------:R-:W1:Y:S01]  /*ade0*/  I2F.RP R32, R33 ;  /* 0x0000002100207306 */ /* 0x000e620000209400 */
[----:B------:R-:W-:-:S07]  /*adf0*/  ISETP.NE.AND P4, PT, R46, RZ, PT ;  /* 0x000000ff2e00720c */ /* 0x000fce0003f85270 */
[----:B-1----:R-:W1:Y:S02]  /*ae00*/  MUFU.RCP R32, R32 ;  /* 0x0000002000207308 */ /* 0x002e640000001000 */
[----:B-1----:R-:W-:-:S06]  /*ae10*/  VIADD R34, R32, 0xffffffe ;  /* 0x0ffffffe20227836 */ /* 0x002fcc0000000000 */
[----:B------:R-:W1:Y:S02]  /*ae20*/  F2I.FTZ.U32.TRUNC.NTZ R21, R34 ;  /* 0x0000002200157305 */ /* 0x000e64000021f000 */
[----:B-1----:R-:W-:-:S04]  /*ae30*/  IMAD.MOV R0, RZ, RZ, -R21 ;  /* 0x000000ffff007224 */ /* 0x002fc800078e0a15 */
[----:B------:R-:W-:Y:S01]  /*ae40*/  IMAD R35, R0, R33, RZ ;  /* 0x0000002100237224 */ /* 0x000fe200078e02ff */
[----:B------:R-:W-:Y:S02]  /*ae50*/  IABS R0, R29 ;  /* 0x0000001d00007213 */ /* 0x000fe40000000000 */
[----:B------:R1:W2:Y:S01]  /*ae60*/  LDS R29, [R30+0x20] ;  /* 0x000020001e1d7984 */ /* 0x0002a20000000800 */
        /* <DEDUP_REMOVED lines=32> */
.L_x_1692:
[C---:B-----5:R-:W-:Y:S01]  /*b070*/  FFMA.FTZ R8, R29.reuse, R32, R8 ;  /* 0x000000201d087223 */ /* 0x060fe20000010008 */
[C---:B------:R-:W-:Y:S01]  /*b080*/  FFMA.FTZ R9, R29.reuse, R33, R9 ;  /* 0x000000211d097223 */ /* 0x040fe20000010009 */
[C---:B------:R-:W-:Y:S01]  /*b090*/  FFMA.FTZ R10, R29.reuse, R34, R10 ;  /* 0x000000221d0a7223 */ /* 0x040fe2000001000a */
[----:B------:R-:W-:-:S07]  /*b0a0*/  FFMA.FTZ R11, R29, R35, R11 ;  /* 0x000000231d0b7223 */ /* 0x000fce000001000b */
.L_x_1691:
[----:B------:R-:W-:Y:S05]  /*b0b0*/  BSYNC B1 ;  /* 0x0000000000017941 */ /* 0x000fea0003800000 */
.L_x_1690:
[----:B------:R-:W-:Y:S01]  /*b0c0*/  IADD3 R31, R31, 0x10, RZ ;  /* 0x000000101f1f7810 */ /* 0x000fe20007ffe0ff */
[----:B------:R-:W-:Y:S01]  /*b0d0*/  VIADD R27, R27, 0x40 ;  /* 0x000000401b1b7836 */ /* 0x000fe20000000000 */
[----:B------:R-:W-:Y:S02]  /*b0e0*/  IADD3 R26, R26, 0x700, RZ ;  /* 0x000007001a1a7810 */ /* 0x000fe40007ffe0ff */
[----:B------:R-:W-:-:S13]  /*b0f0*/  ISETP.GE.AND P1, PT, R31, UR11, PT ;  /* 0x0000000b1f007c0c */ /* 0x000fda000bf26270 */
[----:B------:R-:W-:Y:S05]  /*b100*/  @!P1 BRA `(.L_x_1693) ;  /* 0xfffffff800209947 */ /* 0x000fea000383ffff */
.L_x_1673:
[----:B------:R-:W-:Y:S05]  /*b110*/  BSYNC B0 ;  /* 0x0000000000007941 */ /* 0x000fea0003800000 */
.L_x_1672:
        /* <DEDUP_REMOVED lines=16> */
[----:B0-----:R-:W2:Y:S08]  /*b220*/  @P1 LDC R19, c[0x0][0x288] ;  /* 0x0000a200ff131b82 */ /* 0x001eb00000000800 */
[----:B-1----:R-:W0:Y:S01]  /*b230*/  @P1 LDC.64 R20, c[0x0][0x2e8] ;  /* 0x0000ba00ff141b82 */ /* 0x002e220000000a00 */
[----:B--2---:R-:W-:-:S04]  /*b240*/  @P1 IMAD R18, R22, R19, R18 ;  /* 0x0000001316121224 */ /* 0x004fc800078e0212 */
[----:B------:R-:W-:-:S04]  /*b250*/  @P1 IMAD R19, R18, 0x70, R13 ;  /* 0x0000007012131824 */ /* 0x000fc800078e020d */
[----:B0-----:R-:W-:-:S06]  /*b260*/  @P1 IMAD.WIDE R20, R19, 0x4, R20 ;  /* 0x0000000413141825 */ /* 0x001fcc00078e0214 */
[----:B------:R-:W2:Y:S01]  /*b270*/  @P1 LDG.E.128 R20, desc[UR36][R20.64] ;  /* 0x0000002414141981 */ /* 0x000ea2000c1e1d00 */
        /* <DEDUP_REMOVED lines=15> */
.L_x_1697:
[----:B------:R-:W-:Y:S05]  /*b370*/  BSYNC B1 ;  /* 0x0000000000017941 */ /* 0x000fea0003800000 */
.L_x_1696:
[----:B------:R-:W4:Y:S01]  /*b380*/  S2UR UR5, SR_CgaCtaId ;  /* 0x00000000000579c3 */ /* 0x000f220000008800 */
[----:B------:R-:W-:Y:S01]  /*b390*/  UMOV UR4, 0x400 ;  /* 0x0000040000047882 */ /* 0x000fe20000000000 */
[----:B------:R-:W-:Y:S02]  /*b3a0*/  UIADD3 UR6, UR11, -UR59, URZ ;  /* 0x8000003b0b067290 */ /* 0x000fe4000fffe03f */
[----:B------:R-:W-:-:S04]  /*b3b0*/  UIADD3 UR4, UR4, 0x440, URZ ;  /* 0x0000044004047890 */ /* 0x000fc8000fffe03f */
[----:B0-2---:R-:W-:Y:S01]  /*b3c0*/  IMAD.U32 R5, RZ, RZ, UR6 ;  /* 0x00000006ff057e24 */ /* 0x005fe2000f8e00ff */
[----:B----4-:R-:W-:-:S06]  /*b3d0*/  ULEA UR4, UR5, UR4, 0x18 ;  /* 0x0000000405047291 */ /* 0x010fcc000f8ec03f */
[----:B------:R-:W-:-:S05]  /*b3e0*/  MOV R0, UR4 ;  /* 0x0000000400007c02 */ /* 0x000fca0008000f00 */
[----:B------:R-:W-:Y:S01]  /*b3f0*/  IMAD R5, R5, 0x4, R0 ;  /* 0x0000000405057824 */ /* 0x000fe200078e0200 */
[----:B------:R-:W-:Y:S05]  /*b400*/  STL [R1+0x198], R0 ;  /* 0x0001980001007387 */ /* 0x000fea0000100800 */
[----:B------:R-:W0:Y:S02]  /*b410*/  LDS R5, [R5] ;  /* 0x0000000005057984 */ /* 0x000e240000000800 */
[C---:B0----5:R-:W-:Y:S01]  /*b420*/  FFMA.FTZ R8, R5.reuse, R24, R8 ;  /* 0x0000001805087223 */ /* 0x061fe20000010008 */
[C---:B------:R-:W-:Y:S01]  /*b430*/  FFMA.FTZ R9, R5.reuse, R25, R9 ;  /* 0x0000001905097223 */ /* 0x040fe20000010009 */
[C---:B------:R-:W-:Y:S01]  /*b440*/  FFMA.FTZ R10, R5.reuse, R26, R10 ;  /* 0x0000001a050a7223 */ /* 0x040fe2000001000a */
[----:B------:R-:W-:-:S07]  /*b450*/  FFMA.FTZ R11, R5, R27, R11 ;  /* 0x0000001b050b7223 */ /* 0x000fce000001000b */
.L_x_1695:
[----:B------:R-:W-:Y:S05]  /*b460*/  BSYNC B0 ;  /* 0x0000000000007941 */ /* 0x000fea0003800000 */
.L_x_1694:
[----:B------:R-:W-:Y:S01]  /*b470*/  IADD3 R0, R3, 0x1f, RZ ;  /* 0x0000001f03007810 */ /* 0x000fe20007ffe0ff */
[----:B------:R-:W-:Y:S03]  /*b480*/  BAR.SYNC.DEFER_BLOCKING 0x0 ;  /* 0x0000000000007b1d */ /* 0x000fe60000010000 */
[----:B------:R-:W-:-:S03]  /*b490*/  ISETP.GT.U32.OR P0, PT, R0, 0x3e, P3 ;  /* 0x0000003e0000780c */ /* 0x000fc60001f04470 */
[----:B------:R-:W-:Y:S10]  /*b4a0*/  @P3 BRA `(.L_x_1698) ;  /* 0x0000000000943947 */ /* 0x000ff40003800000 */
[----:B------:R-:W2:Y:S01]  /*b4b0*/  LDL.LU R2, [R1+0x198] ;  /* 0x0001980001027983 */ /* 0x000ea20000300800 */
[C---:B------:R-:W-:Y:S01]  /*b4c0*/  LOP3.LUT R0, R3.reuse, 0xffffff80, RZ, 0xc0, !PT ;  /* 0xffffff8003007812 */ /* 0x040fe200078ec0ff */
        /* <DEDUP_REMOVED lines=35> */
.L_x_1698:
        /* <DEDUP_REMOVED lines=36> */
.L_x_1568:
[----:B------:R-:W-:Y:S01]  /*b940*/  HFMA2.MMA R12, -RZ, RZ, 0, 9.5367431640625e-07 ;  /* 0x00000010ff0c7435 */ /* 0x000fe200000001ff */
[----:B------:R-:W-:Y:S01]  /*b950*/  IMAD.MOV.U32 R11, RZ, RZ, 0x1f ;  /* 0x0000001fff0b7424 */ /* 0x000fe200078e00ff */
[----:B-1----:R-:W-:-:S09]  /*b960*/  MOV R15, 0xffffffff ;  /* 0xffffffff000f7802 */ /* 0x002fd20000000f00 */
[----:B---3--:R-:W-:Y:S05]  /*b970*/  WARPSYNC.COLLECTIVE R15, `(.L_x_1699) ;  /* 0x000000000f087348 */ /* 0x008fea0003c00000 */
[----:B------:R0:W1:Y:S02]  /*b980*/  SHFL.BFLY P6, R14, R13, R12, R11 ;  /* 0x0c00000c0d0e7389 */ /* 0x00006400000c000b */
[----:B01-3--:R-:W-:Y:S01]  /*b990*/  ENDCOLLECTIVE ;  /* 0x000000000000791b */ /* 0x00bfe20003800000 */
.L_x_1699:
[----:B------:R-:W-:Y:S01]  /*b9a0*/  HFMA2.MMA R12, -RZ, RZ, 0, 4.76837158203125e-07 ;  /* 0x00000008ff0c7435 */ /* 0x000fe200000001ff */
[----:B------:R-:W-:-:S04]  /*b9b0*/  FADD.FTZ R3, R13, R14 ;  /* 0x0000000e0d037221 */ /* 0x000fc80000010000 */
[----:B------:R-:W-:-:S07]  /*b9c0*/  IMAD.MOV.U32 R13, RZ, RZ, R3 ;  /* 0x000000ffff0d7224 */ /* 0x000fce00078e0003 */
[----:B------:R-:W-:Y:S05]  /*b9d0*/  WARPSYNC.COLLECTIVE R15, `(.L_x_1700) ;  /* 0x000000000f087348 */ /* 0x000fea0003c00000 */
[----:B------:R0:W1:Y:S02]  /*b9e0*/  SHFL.BFLY P6, R14, R13, R12, R11 ;  /* 0x0c00000c0d0e7389 */ /* 0x00006400000c000b */
[----:B01----:R-:W-:Y:S01]  /*b9f0*/  ENDCOLLECTIVE ;  /* 0x000000000000791b */ /* 0x003fe20003800000 */
.L_x_1700:
[----:B------:R-:W-:Y:S01]  /*ba00*/  MOV R12, 0x4 ;  /* 0x00000004000c7802 */ /* 0x000fe20000000f00 */
[----:B------:R-:W-:-:S04]  /*ba10*/  FADD.FTZ R4, R3, R14 ;  /* 0x0000000e03047221 */ /* 0x000fc80000010000 */
[----:B------:R-:W-:-:S07]  /*ba20*/  IMAD.MOV.U32 R13, RZ, RZ, R4 ;  /* 0x000000ffff0d7224 */ /* 0x000fce00078e0004 */
[----:B------:R-:W-:Y:S05]  /*ba30*/  WARPSYNC.COLLECTIVE R15, `(.L_x_1701) ;  /* 0x000000000f087348 */ /* 0x000fea0003c00000 */
[----:B------:R0:W1:Y:S02]  /*ba40*/  SHFL.BFLY P6, R14, R13, R12, R11 ;  /* 0x0c00000c0d0e7389 */ /* 0x00006400000c000b */
[----:B01----:R-:W-:Y:S01]  /*ba50*/  ENDCOLLECTIVE ;  /* 0x000000000000791b */ /* 0x003fe20003800000 */
.L_x_1701:
[----:B------:R-:W-:Y:S01]  /*ba60*/  HFMA2.MMA R12, -RZ, RZ, 0, 1.1920928955078125e-07 ;  /* 0x00000002ff0c7435 */ /* 0x000fe200000001ff */
[----:B------:R-:W-:-:S04]  /*ba70*/  FADD.FTZ R5, R4, R14 ;  /* 0x0000000e04057221 */ /* 0x000fc80000010000 */
[----:B------:R-:W-:-:S07]  /*ba80*/  IMAD.MOV.U32 R13, RZ, RZ, R5 ;  /* 0x000000ffff0d7224 */ /* 0x000fce00078e0005 */
[----:B------:R-:W-:Y:S05]  /*ba90*/  WARPSYNC.COLLECTIVE R15, `(.L_x_1702) ;  /* 0x000000000f087348 */ /* 0x000fea0003c00000 */
[----:B------:R0:W1:Y:S02]  /*baa0*/  SHFL.BFLY P6, R14, R13, R12, R11 ;  /* 0x0c00000c0d0e7389 */ /* 0x00006400000c000b */
[----:B01----:R-:W-:Y:S01]  /*bab0*/  ENDCOLLECTIVE ;  /* 0x000000000000791b */ /* 0x003fe20003800000 */
.L_x_1702:
[----:B------:R-:W-:Y:S01]  /*bac0*/  MOV R12, 0x1 ;  /* 0x00000001000c7802 */ /* 0x000fe20000000f00 */
[----:B------:R-:W-:-:S04]  /*bad0*/  FADD.FTZ R6, R5, R14 ;  /* 0x0000000e05067221 */ /* 0x000fc80000010000 */
[----:B------:R-:W-:-:S07]  /*bae0*/  IMAD.MOV.U32 R13, RZ, RZ, R6 ;  /* 0x000000ffff0d7224 */ /* 0x000fce00078e0006 */
[----:B------:R-:W-:Y:S05]  /*baf0*/  WARPSYNC.COLLECTIVE R15, `(.L_x_1703) ;  /* 0x000000000f087348 */ /* 0x000fea0003c00000 */
[----:B------:R0:W1:Y:S02]  /*bb00*/  SHFL.BFLY P6, R14, R13, R12, R11 ;  /* 0x0c00000c0d0e7389 */ /* 0x00006400000c000b */
[----:B01----:R-:W-:Y:S01]  /*bb10*/  ENDCOLLECTIVE ;  /* 0x000000000000791b */ /* 0x003fe20003800000 */
.L_x_1703:
[----:B------:R-:W-:Y:S05]  /*bb20*/  BRA `(.L_x_1704) ;  /* 0xffffff6400147947 */ /* 0x000fea000383ffff */
.L_x_1705:
        /* <DEDUP_REMOVED lines=13> */
.L_x_3328:


//--------------------- .text._ZN4mmha33masked_multihead_attention_kernelIfLi112ELi128ELi2ELi32ELi128ELb1ELb0EEEv26Multihead_attention_paramsIT_XT5_EE --------------------------
	.section	.text._ZN4mmha33masked_multihead_attention_kernelIfLi112ELi128ELi2ELi32ELi128ELb1ELb0EEEv26Multihead_attention_paramsIT_XT5_EE,"ax",@progbits
	.align	128
        .global         _ZN4mmha33masked_multihead_attention_kernelIfLi112ELi128ELi2ELi32ELi128ELb1ELb0EEEv26Multihead_attention_paramsIT_XT5_EE
        .type           _ZN4mmha33masked_multihead_attention_kernelIfLi112ELi128ELi2ELi32ELi128ELb1ELb0EEEv26Multihead_attention_paramsIT_XT5_EE,@function
        .size           _ZN4mmha33masked_multihead_attention_kernelIfLi112ELi128ELi2ELi32ELi128ELb1ELb0EEEv26Multihead_attention_paramsIT_XT5_EE,(.L_x_3329 - _ZN4mmha33masked_multihead_attention_kernelIfLi112ELi128ELi2ELi32ELi128ELb1ELb0EEEv26Multihead_attention_paramsIT_XT5_EE)
        .other          _ZN4mmha33masked_multihead_attention_kernelIfLi112ELi128ELi2ELi32ELi128ELb1ELb0EEEv26Multihead_attention_paramsIT_XT5_EE,@"STO_CUDA_ENTRY STV_DEFAULT"
_ZN4mmha33masked_multihead_attention_kernelIfLi112ELi128ELi2ELi32ELi128ELb1ELb0EEEv26Multihead_attention_paramsIT_XT5_EE:
.text._ZN4mmha33masked_multihead_attention_kernelIfLi112ELi128ELi2ELi32ELi128ELb1ELb0EEEv26Multihead_attention_paramsIT_XT5_EE:
        /* <DEDUP_REMOVED lines=12> */
.L_x_1706:
        /* <DEDUP_REMOVED lines=28> */
[----:B------:R-:W1:Y:S02]  /*0280*/  LDC.64 R4, c[0x0][0x328] ;  /* 0x0000ca00ff047b82 */ /* 0x000e640000000a00 */
[----:B------:R-:W-:-:S04]  /*0290*/  IMAD.MOV R0, RZ, RZ, -R16 ;  /* 0x000000ffff007224 */ /* 0x000fc800078e0a10 */
[C---:B------:R-:W-:Y:S02]  /*02a0*/  IMAD R0, R3.reuse, R0, R6 ;  /* 0x0000000003007224 */ /* 0x040fe400078e0206 */
[----:B------:R-:W2:Y:S03]  /*02b0*/  @P3 LDC.64 R6, c[0x0][0x2f0] ;  /* 0x0000bc00ff063b82 */ /* 0x000ea60000000a00 */
[----:B------:R-:W-:-:S13]  /*02c0*/  ISETP.GT.U32.AND P1, PT, R3, R0, PT ;  /* 0x000000000300720c */ /* 0x000fda0003f24070 */
[----:B------:R-:W-:Y:S02]  /*02d0*/  @!P1 IMAD.IADD R0, R0, 0x1, -R3 ;  /* 0x0000000100009824 */ /* 0x000fe400078e0a03 */
[----:B------:R-:W-:Y:S01]  /*02e0*/  @!P1 VIADD R16, R16, 0x1 ;  /* 0x0000000110109836 */ /* 0x000fe20000000000 */
[----:B------:R-:W-:Y:S01]  /*02f0*/  ISETP.NE.AND P1, PT, R29, RZ, PT ;  /* 0x000000ff1d00720c */ /* 0x000fe20003f25270 */
[----:B-1----:R-:W-:Y:S01]  /*0300*/  IMAD.WIDE R4, R2, 0x4, R4 ;  /* 0x0000000402047825 */ /* 0x002fe200078e0204 */
[----:B------:R-:W-:Y:S02]  /*0310*/  ISETP.GE.U32.AND P0, PT, R0, R3, PT ;  /* 0x000000030000720c */ /* 0x000fe40003f06070 */
[C---:B------:R-:W-:Y:S01]  /*0320*/  LOP3.LUT R0, R2.reuse, R29, RZ, 0x3c, !PT ;  /* 0x0000001d02007212 */ /* 0x040fe200078e3cff */
[----:B0-----:R-:W-:Y:S01]  /*0330*/  IMAD R22, R2, UR4, R19 ;  /* 0x0000000402167c24 */ /* 0x001fe2000f8e0213 */
[----:B------:R0:W5:Y:S02]  /*0340*/  LDG.E R18, desc[UR36][R4.64] ;  /* 0x0000002404127981 */ /* 0x000164000c1e1900 */
[----:B------:R-:W-:-:S02]  /*0350*/  ISETP.GE.AND P2, PT, R0, RZ, PT ;  /* 0x000000ff0000720c */ /* 0x000fc40003f46270 */
        /* <DEDUP_REMOVED lines=37> */
.L_x_1708:
[----:B------:R-:W-:Y:S05]  /*05b0*/  BSYNC B0 ;  /* 0x0000000000007941 */ /* 0x000fea0003800000 */
.L_x_1707:
[----:B------:R-:W0:Y:S01]  /*05c0*/  LDC R20, c[0x0][0x284] ;  /* 0x0000a100ff147b82 */ /* 0x000e220000000800 */
[----:B------:R-:W-:Y:S01]  /*05d0*/  ISETP.LT.AND P2, PT, R23, 0x20, P3 ;  /* 0x000000201700780c */ /* 0x000fe20001f41270 */
[----:B-----5:R-:W-:Y:S01]  /*05e0*/  VIADD R24, R18, 0xffffffff ;  /* 0xffffffff12187836 */ /* 0x020fe20000000000 */
[----:B------:R-:W-:Y:S01]  /*05f0*/  ISETP.NE.U32.AND P3, PT, R12, RZ, PT ;  /* 0x000000ff0c00720c */ /* 0x000fe20003f65070 */
[----:B------:R-:W-:Y:S01]  /*0600*/  IMAD.IADD R30, R28, 0x1, R14 ;  /* 0x000000011c1e7824 */ /* 0x000fe200078e020e */
[----:B------:R-:W-:Y:S01]  /*0610*/  SHF.R.S32.HI R0, RZ, 0x1f, R2 ;  /* 0x0000001fff007819 */ /* 0x000fe20000011402 */
[----:B------:R-:W-:Y:S01]  /*0620*/  @!P0 IMAD.SHL.U32 R11, R24, 0x4, RZ ;  /* 0x00000004180b8824 */ /* 0x000fe200078e00ff */
[----:B------:R-:W-:Y:S01]  /*0630*/  ISETP.NE.AND.EX P3, PT, R13, RZ, PT, P3 ;  /* 0x000000ff0d00720c */ /* 0x000fe20003f65330 */
[----:B------:R-:W1:Y:S01]  /*0640*/  @!P0 LDC.64 R4, c[0x0][0x248] ;  /* 0x00009200ff048b82 */ /* 0x000e620000000a00 */
[----:B------:R-:W-:Y:S01]  /*0650*/  ULDC.64 UR6, c[0x0][0x220] ;  /* 0x0000880000067ab9 */ /* 0x000fe20000000a00 */
[----:B------:R-:W-:Y:S01]  /*0660*/  IMAD.MOV.U32 R25, RZ, RZ, RZ ;  /* 0x000000ffff197224 */ /* 0x000fe200078e00ff */
        /* <DEDUP_REMOVED lines=60> */
.L_x_1710:
[----:B------:R-:W-:Y:S05]  /*0a30*/  BSYNC B0 ;  /* 0x0000000000007941 */ /* 0x000fea0003800000 */
.L_x_1709:
        /* <DEDUP_REMOVED lines=71> */
.L_x_1713:
[----:B------:R-:W0:Y:S01]  /*0eb0*/  S2R R4, SR_CgaCtaId ;  /* 0x0000000000047919 */ /* 0x000e220000008800 */
[----:B------:R-:W1:Y:S01]  /*0ec0*/  LDC R6, c[0x0][0x290] ;  /* 0x0000a400ff067b82 */ /* 0x000e620000000800 */
[----:B------:R-:W-:Y:S02]  /*0ed0*/  MOV R0, 0x400 ;  /* 0x0000040000007802 */ /* 0x000fe40000000f00 */
[----:B------:R-:W-:-:S03]  /*0ee0*/  ISETP.NE.AND P6, PT, R47, RZ, PT ;  /* 0x000000ff2f00720c */ /* 0x000fc60003fc5270 */
[----:B------:R-:W-:Y:S02]  /*0ef0*/  VIADD R3, R0, 0x420 ;  /* 0x0000042000037836 */ /* 0x000fe40000000000 */
        /* <DEDUP_REMOVED lines=8> */
.L_x_1714:
        /* <DEDUP_REMOVED lines=55> */
.L_x_1718:
[----:B------:R-:W-:Y:S01]  /*12f0*/  IMAD R21, R6, 0x4, R15 ;  /* 0x0000000406157824 */ /* 0x000fe200078e020f */
[----:B------:R-:W-:Y:S01]  /*1300*/  LEA.HI R0, R0, R0, RZ, 0x1 ;  /* 0x0000000000007211 */ /* 0x000fe200078f08ff */
[----:B------:R-:W-:Y:S01]  /*1310*/  IMAD R46, R6, 0x4, R20 ;  /* 0x00000004062e7824 */ /* 0x000fe200078e0214 */
[----:B------:R-:W-:Y:S02]  /*1320*/  BSSY B2, `(.L_x_1720) ;  /* 0x0000031000027945 */ /* 0x000fe40003800000 */
[----:B------:R0:W0:Y:S01]  /*1330*/  LDS R32, [R21] ;  /* 0x0000000015207984 */ /* 0x0000220000000800 */
[----:B------:R-:W-:-:S03]  /*1340*/  IMAD.SHL.U32 R0, R0, 0x2, RZ ;  /* 0x0000000200007824 */ /* 0x000fc600078e00ff */
[----:B------:R0:W0:Y:S02]  /*1350*/  LDS R34, [R21+0x4] ;  /* 0x0000040015227984 */ /* 0x0000240000000800 */
[----:B------:R-:W-:Y:S02]  /*1360*/  LOP3.LUT R5, R0, 0xfffffffc, RZ, 0xc0, !PT ;  /* 0xfffffffc00057812 */ /* 0x000fe400078ec0ff */
        /* <DEDUP_REMOVED lines=44> */
.L_x_1721:
[----:B------:R-:W-:Y:S05]  /*1630*/  BSYNC B2 ;  /* 0x0000000000027941 */ /* 0x000fea0003800000 */
.L_x_1720:
[----:B0-----:R0:W-:Y:S04]  /*1640*/  STS [R21], R32 ;  /* 0x0000002015007388 */ /* 0x0011e80000000800 */
[----:B------:R0:W-:Y:S04]  /*1650*/  STS [R21+0x4], R34 ;  /* 0x0000042215007388 */ /* 0x0001e80000000800 */
[----:B------:R0:W-:Y:S04]  /*1660*/  STS [R46], R33 ;  /* 0x000000212e007388 */ /* 0x0001e80000000800 */
[----:B------:R0:W-:Y:S02]  /*1670*/  STS [R46+0x4], R35 ;  /* 0x000004232e007388 */ /* 0x0001e40000000800 */
.L_x_1719:
[----:B------:R-:W-:Y:S05]  /*1680*/  BSYNC B1 ;  /* 0x0000000000017941 */ /* 0x000fea0003800000 */
.L_x_1717:
[----:B-1----:R1:W-:Y:S04]  /*1690*/  STS [R15], R40 ;  /* 0x000000280f007388 */ /* 0x0023e80000000800 */
[----:B--2---:R1:W-:Y:S04]  /*16a0*/  STS [R15+0x4], R42 ;  /* 0x0000042a0f007388 */ /* 0x0043e80000000800 */
[----:B---3--:R1:W-:Y:S04]  /*16b0*/  STS [R20], R41 ;  /* 0x0000002914007388 */ /* 0x0083e80000000800 */
[----:B----4-:R1:W-:Y:S02]  /*16c0*/  STS [R20+0x4], R43 ;  /* 0x0000042b14007388 */ /* 0x0103e40000000800 */
.L_x_1716:
[----:B------:R-:W-:Y:S05]  /*16d0*/  BSYNC B0 ;  /* 0x0000000000007941 */ /* 0x000fea0003800000 */
.L_x_1715:
[----:B------:R-:W-:Y:S06]  /*16e0*/  BAR.SYNC.DEFER_BLOCKING 0x0 ;  /* 0x0000000000007b1d */ /* 0x000fec0000010000 */
[----:B------:R-:W-:Y:S04]  /*16f0*/  BSSY B0, `(.L_x_1722) ;  /* 0x0000005000007945 */ /* 0x000fe80003800000 */
[----:B------:R-:W-:Y:S05]  /*1700*/  @!P6 BRA `(.L_x_1723) ;  /* 0x00000000000ce947 */ /* 0x000fea0003800000 */
[----:B------:R-:W-:Y:S01]  /*1710*/  ISETP.NE.AND P0, PT, R44, RZ, PT ;  /* 0x000000ff2c00720c */ /* 0x000fe20003f05270 */
[----:B01----:R2:W3:-:S12]  /*1720*/  LDS.128 R40, [R13] ;  /* 0x000000000d287984 */ /* 0x0034d80000000c00 */
[----:B------:R2:W4:Y:S02]  /*1730*/  @!P0 LDS.128 R32, [R14] ;  /* 0x000000000e208984 */ /* 0x0005240000000c00 */
.L_x_1723:
[----:B------:R-:W-:Y:S05]  /*1740*/  BSYNC B0 ;  /* 0x0000000000007941 */ /* 0x000fea0003800000 */
.L_x_1722:
[----:B------:R-:W-:Y:S06]  /*1750*/  BAR.SYNC.DEFER_BLOCKING 0x0 ;  /* 0x0000000000007b1d */ /* 0x000fec0000010000 */
[----:B------:R-:W-:Y:S05]  /*1760*/  BRA `(.L_x_1712) ;  /* 0x0000000400307947 */ /* 0x000fea0003800000 */
.L_x_1711:
        /* <DEDUP_REMOVED lines=35> */
.L_x_1724:
        /* <DEDUP_REMOVED lines=40> */
.L_x_1725:
[----:B------:R-:W-:Y:S05]  /*1c20*/  BSYNC B0 ;  /* 0x0000000000007941 */ /* 0x000fea0003800000 */
.L_x_1712:
        /* <DEDUP_REMOVED lines=21> */
[----:B------:R-:W-:Y:S02]  /*1d80*/  @!P0 IMAD R9, R30, R3, R8 ;  /* 0x000000031e098224 */ /* 0x000fe400078e0208 */
[----:B----4-:R-:W-:Y:S01]  /*1d90*/  FMUL.FTZ R8, R40, R32 ;  /* 0x0000002028087220 */ /* 0x010fe20000410000 */
[----:B------:R-:W-:-:S05]  /*1da0*/  @!P1 IMAD R4, R23, 0x10, R4 ;  /* 0x0000001017049824 */ /* 0x000fca00078e0204 */
        /* <DEDUP_REMOVED lines=16> */
.L_x_1930:
[----:B0-2---:R-:W-:-:S07]  /*1eb0*/  FADD.FTZ R7, R7, R14 ;  /* 0x0000000e07077221 */ /* 0x005fce0000010000 */
.L_x_1727:
[----:B------:R-:W-:Y:S05]  /*1ec0*/  BSYNC B0 ;  /* 0x0000000000007941 */ /* 0x000fea0003800000 */
.L_x_1726:
        /* <DEDUP_REMOVED lines=23> */
.L_x_1730:
[----:B------:R0:W-:Y:S02]  /*2040*/  STS [R11], R0 ;  /* 0x000000000b007388 */ /* 0x0001e40000000800 */
.L_x_1729:
        /* <DEDUP_REMOVED lines=12> */
[----:B------:R-:W-:Y:S01]  /*2110*/  LEA.HI R10, R10, R9, RZ, 0x4 ;  /* 0x000000090a0a7211 */ /* 0x000fe200078f20ff */
[----:B------:R-:W-:Y:S01]  /*2120*/  IMAD R7, R8, 0x8, R7 ;  /* 0x0000000808077824 */ /* 0x000fe200078e0207 */
[----:B------:R-:W-:Y:S02]  /*2130*/  PLOP3.LUT P2, PT, PT, PT, UP0, 0x80, 0x0 ;  /* 0x000000000000781c */ /* 0x000fe40003f4f008 */
[----:B------:R-:W-:-:S05]  /*2140*/  LOP3.LUT R10, R10, 0xfffffff0, RZ, 0xc0, !PT ;  /* 0xfffffff00a0a7812 */ /* 0x000fca00078ec0ff */
[----:B------:R-:W-:Y:S01]  /*2150*/  IMAD.IADD R6, R10, 0x1, R5 ;  /* 0x000000010a067824 */ /* 0x000fe200078e0205 */
[----:B------:R1:W0:Y:S04]  /*2160*/  LDS.64 R158, [R7] ;  /* 0x00000000079e7984 */ /* 0x0002280000000a00 */
        /* <DEDUP_REMOVED lines=68> */
.L_x_1731:
        /* <DEDUP_REMOVED lines=20> */
[----:B------:R-:W-:Y:S01]  /*26f0*/  SHF.R.S32.HI R28, RZ, 0x1f, R8 ;  /* 0x0000001fff1c7819 */ /* 0x000fe20000011408 */
[----:B------:R-:W-:Y:S01]  /*2700*/  IMAD.MOV.U32 R10, RZ, RZ, RZ ;  /* 0x000000ffff0a7224 */ /* 0x000fe200078e00ff */
[----:B------:R-:W-:Y:S01]  /*2710*/  SHF.R.S32.HI R29, RZ, 0x1f, R9 ;  /* 0x0000001fff1d7819 */ /* 0x000fe20000011409 */
[----:B------:R-:W-:Y:S01]  /*2720*/  IMAD R20, R3, 0x70, RZ ;  /* 0x0000007003147824 */ /* 0x000fe200078e02ff */
        /* <DEDUP_REMOVED lines=9> */
.L_x_1865:
        /* <DEDUP_REMOVED lines=14> */
[----:B------:R-:W-:-:S04]  /*28a0*/  ISETP.NE.AND P4, PT, R3, RZ, PT ;  /* 0x000000ff0300720c */ /* 0x000fc80003f85270 */
[----:B------:R-:W-:-:S05]  /*28b0*/  IADD3 R14, -R11, RZ, RZ ;  /* 0x000000ff0b0e7210 */ /* 0x000fca0007ffe1ff */
[----:B------:R-:W-:-:S05]  /*28c0*/  IMAD R14, R225, R14, R15 ;  /* 0x0000000ee10e7224 */ /* 0x000fca00078e020f */
[----:B------:R-:W-:-:S13]  /*28d0*/  ISETP.GT.U32.AND P1, PT, R7, R14, PT ;  /* 0x0000000e0700720c */ /* 0x000fda0003f24070 */
[----:B------:R-:W-:-:S05]  /*28e0*/  @!P1 IMAD.IADD R14, R14, 0x1, -R225 ;  /* 0x000000010e0e9824 */ /* 0x000fca00078e0ae1 */
[----:B------:R-:W-:-:S13]  /*28f0*/  ISETP.GT.U32.AND P1, PT, R7, R14, PT ;  /* 0x0000000e0700720c */ /* 0x000fda0003f24070 */
[----:B------:R-:W-:Y:S01]  /*2900*/  @!P1 IMAD.IADD R14, R14, 0x1, -R225 ;  /* 0x000000010e0e9824 */ /* 0x000fe200078e0ae1 */
[----:B------:R-:W-:-:S03]  /*2910*/  ISETP.GE.AND P1, PT, R21, R24, PT ;  /* 0x000000181500720c */ /* 0x000fc60003f26270 */
[----:B0-----:R-:W-:-:S04]  /*2920*/  IMAD.MOV.U32 R12, RZ, RZ, R14 ;  /* 0x000000ffff0c7224 */ /* 0x001fc800078e000e */
[----:B------:R-:W-:Y:S01]  /*2930*/  @!P3 IMAD.MOV R12, RZ, RZ, -R12 ;  /* 0x000000ffff0cb224 */ /* 0x000fe200078e0a0c */
[----:B------:R-:W-:Y:S02]  /*2940*/  @!P4 LOP3.LUT R12, RZ, R3, RZ, 0x33, !PT ;  /* 0x00000003ff0cc212 */ /* 0x000fe400078e33ff */
[----:B--2---:R-:W-:-:S03]  /*2950*/  ISETP.NE.AND P0, PT, R13, RZ, P0 ;  /* 0x000000ff0d00720c */ /* 0x004fc60000705270 */
[----:B------:R-:W-:Y:S10]  /*2960*/  @P1 BRA `(.L_x_1735) ;  /* 0x0000000000681947 */ /* 0x000ff40003800000 */
[----:B------:R-:W-:Y:S01]  /*2970*/  IMAD.SHL.U32 R13, R12, 0x4, RZ ;  /* 0x000000040c0d7824 */ /* 0x000fe200078e00ff */
        /* <DEDUP_REMOVED lines=9> */
.L_x_1737:
[----:B------:R-:W-:Y:S05]  /*2a10*/  BSYNC B2 ;  /* 0x0000000000027941 */ /* 0x000fea0003800000 */
.L_x_1736:
[----:B------:R-:W-:-:S06]  /*2a20*/  UISETP.NE.AND UP0, UPT, UR5, URZ, UPT ;  /* 0x0000003f0500728c */ /* 0x000fcc000bf05270 */
[----:B------:R-:W-:-:S13]  /*2a30*/  PLOP3.LUT P2, PT, PT, PT, UP0, 0x80, 0x0 ;  /* 0x000000000000781c */ /* 0x000fda0003f4f008 */
[----:B------:R-:W-:Y:S05]  /*2a40*/  @P2 BRA `(.L_x_1735) ;  /* 0x0000000000302947 */ /* 0x000fea0003800000 */
        /* <DEDUP_REMOVED lines=12> */
.L_x_1735:
[----:B------:R-:W-:Y:S05]  /*2b10*/  BSYNC B1 ;  /* 0x0000000000017941 */ /* 0x000fea0003800000 */
.L_x_1734:
[----:B------:R-:W1:Y:S01]  /*2b20*/  LDC.64 R230, c[0x0][0x2e0] ;  /* 0x0000b800ffe67b82 */ /* 0x000e620000000a00 */
[----:B------:R-:W-:Y:S01]  /*2b30*/  BSSY B1, `(.L_x_1738) ;  /* 0x0000022000017945 */ /* 0x000fe20003800000 */
[----:B-1----:R-:W-:-:S03]  /*2b40*/  IMAD.WIDE R230, R31, 0x4, R230 ;  /* 0x000000041fe67825 */ /* 0x002fc600078e02e6 */
        /* <DEDUP_REMOVED lines=8> */
[----:B------:R-:W-:Y:S02]  /*2bd0*/  LEA.HI.X.SX32 R14, R13, R29, 0x1, P2 ;  /* 0x0000001d0d0e7211 */ /* 0x000fe400010f0eff */
[----:B------:R-:W-:-:S04]  /*2be0*/  LEA R162, P2, R11, UR8, 0x2 ;  /* 0x000000080ba27c11 */ /* 0x000fc8000f8410ff */
[----:B------:R-:W-:-:S06]  /*2bf0*/  LEA.HI.X R163, R11, UR9, R14, 0x2, P2 ;  /* 0x000000090ba37c11 */ /* 0x000fcc00090f140e */
[----:B------:R-:W5:Y:S03]  /*2c00*/  LDG.E.64 R162, desc[UR36][R162.64] ;  /* 0x00000024a2a27981 */ /* 0x000f66000c1e1b00 */
.L_x_1741:
[----:B------:R-:W-:Y:S05]  /*2c10*/  BSYNC B2 ;  /* 0x0000000000027941 */ /* 0x000fea0003800000 */
.L_x_1740:
[----:B------:R-:W-:-:S06]  /*2c20*/  UISETP.NE.AND UP0, UPT, UR5, URZ, UPT ;  /* 0x0000003f0500728c */ /* 0x000fcc000bf05270 */
[----:B------:R-:W-:-:S13]  /*2c30*/  PLOP3.LUT P2, PT, PT, PT, UP0, 0x80, 0x0 ;  /* 0x000000000000781c */ /* 0x000fda0003f4f008 */
[----:B------:R-:W-:Y:S05]  /*2c40*/  @P2 BRA `(.L_x_1739) ;  /* 0x0000000000402947 */ /* 0x000fea0003800000 */
        /* <DEDUP_REMOVED lines=10> */
[----:B------:R-:W-:-:S03]  /*2cf0*/  @P5 FMUL.FTZ R227, R227, R225 ;  /* 0x000000e1e3e35220 */ /* 0x000fc60000410000 */
[--C-:B------:R-:W-:Y:S02]  /*2d00*/  IMAD.MOV.U32 R162, RZ, RZ, R226.reuse ;  /* 0x000000ffffa27224 */ /* 0x100fe400078e00e2 */
[----:B------:R1:W-:Y:S01]  /*2d10*/  @!P3 STG.E.64 desc[UR36][R14.64], R226 ;  /* 0x000000e20e00b986 */ /* 0x0003e2000c101b24 */
[----:B------:R-:W-:Y:S01]  /*2d20*/  MOV R163, R227 ;  /* 0x000000e300a37202 */ /* 0x000fe20000000f00 */
[----:B------:R-:W-:Y:S02]  /*2d30*/  @!P3 IMAD.MOV.U32 R163, RZ, RZ, R227 ;  /* 0x000000ffffa3b224 */ /* 0x000fe400078e00e3 */
[----:B------:R-:W-:-:S07]  /*2d40*/  @!P3 IMAD.MOV.U32 R162, RZ, RZ, R226 ;  /* 0x000000ffffa2b224 */ /* 0x000fce00078e00e2 */
.L_x_1739:
[----:B------:R-:W-:Y:S05]  /*2d50*/  BSYNC B1 ;  /* 0x0000000000017941 */ /* 0x000fea0003800000 */
.L_x_1738:
        /* <DEDUP_REMOVED lines=9> */
[----:B-1----:R-:W-:Y:S02]  /*2df0*/  LEA.HI.X.SX32 R14, R13, R29, 0x1, P2 ;  /* 0x0000001d0d0e7211 */ /* 0x002fe400010f0eff */
[----:B------:R-:W-:-:S04]  /*2e00*/  LEA R164, P2, R11, UR8, 0x2 ;  /* 0x000000080ba47c11 */ /* 0x000fc8000f8410ff */
[----:B------:R-:W-:-:S06]  /*2e10*/  LEA.HI.X R165, R11, UR9, R14, 0x2, P2 ;  /* 0x000000090ba57c11 */ /* 0x000fcc00090f140e */
[----:B------:R-:W5:Y:S03]  /*2e20*/  LDG.E.64 R164, desc[UR36][R164.64] ;  /* 0x00000024a4a47981 */ /* 0x000f66000c1e1b00 */
.L_x_1745:
[----:B------:R-:W-:Y:S05]  /*2e30*/  BSYNC B2 ;  /* 0x0000000000027941 */ /* 0x000fea0003800000 */
.L_x_1744:
[----:B------:R-:W-:-:S06]  /*2e40*/  UISETP.NE.AND UP0, UPT, UR5, URZ, UPT ;  /* 0x0000003f0500728c */ /* 0x000fcc000bf05270 */
[----:B------:R-:W-:-:S13]  /*2e50*/  PLOP3.LUT P2, PT, PT, PT, UP0, 0x80, 0x0 ;  /* 0x000000000000781c */ /* 0x000fda0003f4f008 */
[----:B------:R-:W-:Y:S05]  /*2e60*/  @P2 BRA `(.L_x_1743) ;  /* 0x0000000000302947 */ /* 0x000fea0003800000 */
[----:B------:R-:W-:Y:S01]  /*2e70*/  LOP3.LUT P5, RZ, R27, 0x8, RZ, 0xc0, !PT ;  /* 0x000000081bff7812 */ /* 0x000fe200078ac0ff */
[----:B0-----:R-:W0:-:S12]  /*2e80*/  @!P3 LDC.64 R224, c[0x0][0x248] ;  /* 0x00009200ffe0bb82 */ /* 0x001e180000000a00 */
[----:B-1----:R-:W2:Y:S01]  /*2e90*/  @P5 LDG.E.64 R14, desc[UR36][R230.64+0x10] ;  /* 0x00001024e60e5981 */ /* 0x002ea2000c1e1b00 */
        /* <DEDUP_REMOVED lines=9> */
.L_x_1743:
[----:B------:R-:W-:Y:S05]  /*2f30*/  BSYNC B1 ;  /* 0x0000000000017941 */ /* 0x000fea0003800000 */
.L_x_1742:
        /* <DEDUP_REMOVED lines=13> */
.L_x_1749:
[----:B------:R-:W-:Y:S05]  /*3010*/  BSYNC B2 ;  /* 0x0000000000027941 */ /* 0x000fea0003800000 */
.L_x_1748:
[----:B------:R-:W-:-:S06]  /*3020*/  UISETP.NE.AND UP0, UPT, UR5, URZ, UPT ;  /* 0x0000003f0500728c */ /* 0x000fcc000bf05270 */
[----:B------:R-:W-:-:S13]  /*3030*/  PLOP3.LUT P2, PT, PT, PT, UP0, 0x80, 0x0 ;  /* 0x000000000000781c */ /* 0x000fda0003f4f008 */
[----:B------:R-:W-:Y:S05]  /*3040*/  @P2 BRA `(.L_x_1747) ;  /* 0x0000000000302947 */ /* 0x000fea0003800000 */
[----:B------:R-:W-:Y:S01]  /*3050*/  LOP3.LUT P5, RZ, R27, 0x8, RZ, 0xc0, !PT ;  /* 0x000000081bff7812 */ /* 0x000fe200078ac0ff */
[----:B0-2---:R-:W0:-:S12]  /*3060*/  @!P3 LDC.64 R224, c[0x0][0x248] ;  /* 0x00009200ffe0bb82 */ /* 0x005e180000000a00 */
        /* <DEDUP_REMOVED lines=10> */
.L_x_1747:
[----:B------:R-:W-:Y:S05]  /*3110*/  BSYNC B1 ;  /* 0x0000000000017941 */ /* 0x000fea0003800000 */
.L_x_1746:
        /* <DEDUP_REMOVED lines=9> */
[----:B-1----:R-:W-:Y:S02]  /*31b0*/  LEA.HI.X.SX32 R14, R13, R29, 0x1, P2 ;  /* 0x0000001d0d0e7211 */ /* 0x002fe400010f0eff */
[----:B------:R-:W-:-:S04]  /*31c0*/  LEA R168, P2, R11, UR8, 0x2 ;  /* 0x000000080ba87c11 */ /* 0x000fc8000f8410ff */
[----:B------:R-:W-:-:S06]  /*31d0*/  LEA.HI.X R169, R11, UR9, R14, 0x2, P2 ;  /* 0x000000090ba97c11 */ /* 0x000fcc00090f140e */
[----:B------:R-:W5:Y:S03]  /*31e0*/  LDG.E.64 R168, desc[UR36][R168.64] ;  /* 0x00000024a8a87981 */ /* 0x000f66000c1e1b00 */
.L_x_1753:
[----:B------:R-:W-:Y:S05]  /*31f0*/  BSYNC B2 ;  /* 0x0000000000027941 */ /* 0x000fea0003800000 */
.L_x_1752:
        /* <DEDUP_REMOVED lines=15> */
.L_x_1751:
[----:B------:R-:W-:Y:S05]  /*32f0*/  BSYNC B1 ;  /* 0x0000000000017941 */ /* 0x000fea0003800000 */
.L_x_1750:
        /* <DEDUP_REMOVED lines=13> */
.L_x_1757:
[----:B------:R-:W-:Y:S05]  /*33d0*/  BSYNC B2 ;  /* 0x0000000000027941 */ /* 0x000fea0003800000 */
.L_x_1756:
        /* <DEDUP_REMOVED lines=15> */
.L_x_1755:
[----:B------:R-:W-:Y:S05]  /*34d0*/  BSYNC B1 ;  /* 0x0000000000017941 */ /* 0x000fea0003800000 */
.L_x_1754:
        /* <DEDUP_REMOVED lines=13> */
.L_x_1761:
[----:B------:R-:W-:Y:S05]  /*35b0*/  BSYNC B2 ;  /* 0x0000000000027941 */ /* 0x000fea0003800000 */
.L_x_1760:
        /* <DEDUP_REMOVED lines=15> */
.L_x_1759:
[----:B------:R-:W-:Y:S05]  /*36b0*/  BSYNC B1 ;  /* 0x0000000000017941 */ /* 0x000fea0003800000 */
.L_x_1758:
        /* <DEDUP_REMOVED lines=13> */
.L_x_1765:
[----:B------:R-:W-:Y:S05]  /*3790*/  BSYNC B2 ;  /* 0x0000000000027941 */ /* 0x000fea0003800000 */
.L_x_1764:
        /* <DEDUP_REMOVED lines=15> */
.L_x_1763:
[----:B------:R-:W-:Y:S05]  /*3890*/  BSYNC B1 ;  /* 0x0000000000017941 */ /* 0x000fea0003800000 */
.L_x_1762:
        /* <DEDUP_REMOVED lines=13> */
.L_x_1769:
[----:B------:R-:W-:Y:S05]  /*3970*/  BSYNC B2 ;  /* 0x0000000000027941 */ /* 0x000fea0003800000 */
.L_x_1768:
        /* <DEDUP_REMOVED lines=15> */
.L_x_1767:
[----:B------:R-:W-:Y:S05]  /*3a70*/  BSYNC B1 ;  /* 0x0000000000017941 */ /* 0x000fea0003800000 */
.L_x_1766:
        /* <DEDUP_REMOVED lines=13> */
.L_x_1773:
[----:B------:R-:W-:Y:S05]  /*3b50*/  BSYNC B2 ;  /* 0x0000000000027941 */ /* 0x000fea0003800000 */
.L_x_1772:
        /* <DEDUP_REMOVED lines=15> */
.L_x_1771:
[----:B------:R-:W-:Y:S05]  /*3c50*/  BSYNC B1 ;  /* 0x0000000000017941 */ /* 0x000fea0003800000 */
.L_x_1770:
        /* <DEDUP_REMOVED lines=13> */
.L_x_1777:
[----:B------:R-:W-:Y:S05]  /*3d30*/  BSYNC B2 ;  /* 0x0000000000027941 */ /* 0x000fea0003800000 */
.L_x_1776:
        /* <DEDUP_REMOVED lines=15> */
.L_x_1775:
[----:B------:R-:W-:Y:S05]  /*3e30*/  BSYNC B1 ;  /* 0x0000000000017941 */ /* 0x000fea0003800000 */
.L_x_1774:
        /* <DEDUP_REMOVED lines=13> */
.L_x_1781:
[----:B------:R-:W-:Y:S05]  /*3f10*/  BSYNC B2 ;  /* 0x0000000000027941 */ /* 0x000fea0003800000 */
.L_x_1780:
        /* <DEDUP_REMOVED lines=15> */
.L_x_1779:
[----:B------:R-:W-:Y:S05]  /*4010*/  BSYNC B1 ;  /* 0x0000000000017941 */ /* 0x000fea0003800000 */
.L_x_1778:
        /* <DEDUP_REMOVED lines=13> */
.L_x_1785:
[----:B------:R-:W-:Y:S05]  /*40f0*/  BSYNC B2 ;  /* 0x0000000000027941 */ /* 0x000fea0003800000 */
.L_x_1784:
        /* <DEDUP_REMOVED lines=15> */
.L_x_1783:
[----:B------:R-:W-:Y:S05]  /*41f0*/  BSYNC B1 ;  /* 0x0000000000017941 */ /* 0x000fea0003800000 */
.L_x_1782:
        /* <DEDUP_REMOVED lines=13> */
.L_x_1789:
[----:B------:R-:W-:Y:S05]  /*42d0*/  BSYNC B2 ;  /* 0x0000000000027941 */ /* 0x000fea0003800000 */
.L_x_1788:
        /* <DEDUP_REMOVED lines=15> */
.L_x_1787:
[----:B------:R-:W-:Y:S05]  /*43d0*/  BSYNC B1 ;  /* 0x0000000000017941 */ /* 0x000fea0003800000 */
.L_x_1786:
        /* <DEDUP_REMOVED lines=13> */
.L_x_1793:
[----:B------:R-:W-:Y:S05]  /*44b0*/  BSYNC B2 ;  /* 0x0000000000027941 */ /* 0x000fea0003800000 */
.L_x_1792:
        /* <DEDUP_REMOVED lines=15> */
.L_x_1791:
[----:B------:R-:W-:Y:S05]  /*45b0*/  BSYNC B1 ;  /* 0x0000000000017941 */ /* 0x000fea0003800000 */
.L_x_1790:
        /* <DEDUP_REMOVED lines=13> */
.L_x_1797:
[----:B------:R-:W-:Y:S05]  /*4690*/  BSYNC B2 ;  /* 0x0000000000027941 */ /* 0x000fea0003800000 */
.L_x_1796:
        /* <DEDUP_REMOVED lines=15> */
.L_x_1795:
[----:B------:R-:W-:Y:S05]  /*4790*/  BSYNC B1 ;  /* 0x0000000000017941 */ /* 0x000fea0003800000 */
.L_x_1794:
        /* <DEDUP_REMOVED lines=13> */
.L_x_1801:
[----:B------:R-:W-:Y:S05]  /*4870*/  BSYNC B2 ;  /* 0x0000000000027941 */ /* 0x000fea0003800000 */
.L_x_1800:
        /* <DEDUP_REMOVED lines=15> */
.L_x_1799:
[----:B------:R-:W-:Y:S05]  /*4970*/  BSYNC B1 ;  /* 0x0000000000017941 */ /* 0x000fea0003800000 */
.L_x_1798:
        /* <DEDUP_REMOVED lines=13> */
.L_x_1805:
[----:B------:R-:W-:Y:S05]  /*4a50*/  BSYNC B2 ;  /* 0x0000000000027941 */ /* 0x000fea0003800000 */
.L_x_1804:
        /* <DEDUP_REMOVED lines=15> */
.L_x_1803:
[----:B------:R-:W-:Y:S05]  /*4b50*/  BSYNC B1 ;  /* 0x0000000000017941 */ /* 0x000fea0003800000 */
.L_x_1802:
        /* <DEDUP_REMOVED lines=13> */
.L_x_1809:
[----:B------:R-:W-:Y:S05]  /*4c30*/  BSYNC B2 ;  /* 0x0000000000027941 */ /* 0x000fea0003800000 */
.L_x_1808:
        /* <DEDUP_REMOVED lines=15> */
.L_x_1807:
[----:B------:R-:W-:Y:S05]  /*4d30*/  BSYNC B1 ;  /* 0x0000000000017941 */ /* 0x000fea0003800000 */
.L_x_1806:
        /* <DEDUP_REMOVED lines=13> */
.L_x_1813:
[----:B------:R-:W-:Y:S05]  /*4e10*/  BSYNC B2 ;  /* 0x0000000000027941 */ /* 0x000fea0003800000 */
.L_x_1812:
        /* <DEDUP_REMOVED lines=15> */
.L_x_1811:
[----:B------:R-:W-:Y:S05]  /*4f10*/  BSYNC B1 ;  /* 0x0000000000017941 */ /* 0x000fea0003800000 */
.L_x_1810:
        /* <DEDUP_REMOVED lines=13> */
.L_x_1817:
[----:B------:R-:W-:Y:S05]  /*4ff0*/  BSYNC B2 ;  /* 0x0000000000027941 */ /* 0x000fea0003800000 */
.L_x_1816:
        /* <DEDUP_REMOVED lines=15> */
.L_x_1815:
[----:B------:R-:W-:Y:S05]  /*50f0*/  BSYNC B1 ;  /* 0x0000000000017941 */ /* 0x000fea0003800000 */
.L_x_1814:
        /* <DEDUP_REMOVED lines=13> */
.L_x_1821:
[----:B------:R-:W-:Y:S05]  /*51d0*/  BSYNC B2 ;  /* 0x0000000000027941 */ /* 0x000fea0003800000 */
.L_x_1820:
        /* <DEDUP_REMOVED lines=15> */
.L_x_1819:
[----:B------:R-:W-:Y:S05]  /*52d0*/  BSYNC B1 ;  /* 0x0000000000017941 */ /* 0x000fea0003800000 */
.L_x_1818:
        /* <DEDUP_REMOVED lines=13> */
.L_x_1825:
[----:B------:R-:W-:Y:S05]  /*53b0*/  BSYNC B2 ;  /* 0x0000000000027941 */ /* 0x000fea0003800000 */
.L_x_1824:
        /* <DEDUP_REMOVED lines=15> */
.L_x_1823:
[----:B------:R-:W-:Y:S05]  /*54b0*/  BSYNC B1 ;  /* 0x0000000000017941 */ /* 0x000fea0003800000 */
.L_x_1822:
        /* <DEDUP_REMOVED lines=13> */
.L_x_1829:
[----:B------:R-:W-:Y:S05]  /*5590*/  BSYNC B2 ;  /* 0x0000000000027941 */ /* 0x000fea0003800000 */
.L_x_1828:
        /* <DEDUP_REMOVED lines=15> */
.L_x_1827:
[----:B------:R-:W-:Y:S05]  /*5690*/  BSYNC B1 ;  /* 0x0000000000017941 */ /* 0x000fea0003800000 */
.L_x_1826:
        /* <DEDUP_REMOVED lines=13> */
.L_x_1833:
[----:B------:R-:W-:Y:S05]  /*5770*/  BSYNC B2 ;  /* 0x0000000000027941 */ /* 0x000fea0003800000 */
.L_x_1832:
        /* <DEDUP_REMOVED lines=15> */
.L_x_1831:
[----:B------:R-:W-:Y:S05]  /*5870*/  BSYNC B1 ;  /* 0x0000000000017941 */ /* 0x000fea0003800000 */
.L_x_1830:
        /* <DEDUP_REMOVED lines=13> */
.L_x_1837:
[----:B------:R-:W-:Y:S05]  /*5950*/  BSYNC B2 ;  /* 0x0000000000027941 */ /* 0x000fea0003800000 */
.L_x_1836:
        /* <DEDUP_REMOVED lines=15> */
.L_x_1835:
[----:B------:R-:W-:Y:S05]  /*5a50*/  BSYNC B1 ;  /* 0x0000000000017941 */ /* 0x000fea0003800000 */
.L_x_1834:
        /* <DEDUP_REMOVED lines=13> */
.L_x_1841:
[----:B------:R-:W-:Y:S05]  /*5b30*/  BSYNC B2 ;  /* 0x0000000000027941 */ /* 0x000fea0003800000 */
.L_x_1840:
[----:B------:R-:W-:-:S06]  /*5b40*/  UISETP.NE.AND UP0, UPT, UR5, URZ, UPT ;  /* 0x0000003f0500728c */ /* 0x000fcc000bf05270 */
[----:B------:R-:W-:-:S13]  /*5b50*/  PLOP3.LUT P2, PT, PT, PT, UP0, 0x80, 0x0 ;  /* 0x000000000000781c */ /* 0x000fda0003f4f008 */
[----:B------:R-:W-:Y:S05]  /*5b60*/  @P2 BRA `(.L_x_1839) ;  /* 0x0000000000302947 */ /* 0x000fea0003800000 */
[----:B------:R-:W-:Y:S01]  /*5b70*/  LOP3.LUT P5, RZ, R27, 0x8, RZ, 0xc0, !PT ;  /* 0x000000081bff7812 */ /* 0x000fe200078ac0ff */
[----:B0-2---:R-:W0:-:S12]  /*5b80*/  @!P3 LDC.64 R224, c[0x0][0x248] ;  /* 0x00009200ffe0bb82 */ /* 0x005e180000000a00 */
[----:B-1----:R-:W2:Y:S01]  /*5b90*/  @P5 LDG.E.64 R14, desc[UR36][R230.64+0x190] ;  /* 0x00019024e60e5981 */ /* 0x002ea2000c1e1b00 */
        /* <DEDUP_REMOVED lines=9> */
.L_x_1839:
[----:B------:R-:W-:Y:S05]  /*5c30*/  BSYNC B1 ;  /* 0x0000000000017941 */ /* 0x000fea0003800000 */
.L_x_1838:
        /* <DEDUP_REMOVED lines=13> */
.L_x_1845:
[----:B------:R-:W-:Y:S05]  /*5d10*/  BSYNC B2 ;  /* 0x0000000000027941 */ /* 0x000fea0003800000 */
.L_x_1844:
        /* <DEDUP_REMOVED lines=15> */
.L_x_1843:
[----:B------:R-:W-:Y:S05]  /*5e10*/  BSYNC B1 ;  /* 0x0000000000017941 */ /* 0x000fea0003800000 */
.L_x_1842:
        /* <DEDUP_REMOVED lines=13> */
.L_x_1849:
[----:B------:R-:W-:Y:S05]  /*5ef0*/  BSYNC B2 ;  /* 0x0000000000027941 */ /* 0x000fea0003800000 */
.L_x_1848:
        /* <DEDUP_REMOVED lines=15> */
.L_x_1847:
[----:B------:R-:W-:Y:S05]  /*5ff0*/  BSYNC B1 ;  /* 0x0000000000017941 */ /* 0x000fea0003800000 */
.L_x_1846:
        /* <DEDUP_REMOVED lines=13> */
.L_x_1853:
[----:B------:R-:W-:Y:S05]  /*60d0*/  BSYNC B2 ;  /* 0x0000000000027941 */ /* 0x000fea0003800000 */
.L_x_1852:
        /* <DEDUP_REMOVED lines=15> */
.L_x_1851:
[----:B------:R-:W-:Y:S05]  /*61d0*/  BSYNC B1 ;  /* 0x0000000000017941 */ /* 0x000fea0003800000 */
.L_x_1850:
        /* <DEDUP_REMOVED lines=13> */
.L_x_1857:
[----:B------:R-:W-:Y:S05]  /*62b0*/  BSYNC B2 ;  /* 0x0000000000027941 */ /* 0x000fea0003800000 */
.L_x_1856:
[----:B------:R-:W-:-:S06]  /*62c0*/  UISETP.NE.AND UP0, UPT, UR5, URZ, UPT ;  /* 0x0000003f0500728c */ /* 0x000fcc000bf05270 */
[----:B------:R-:W-:-:S13]  /*62d0*/  PLOP3.LUT P2, PT, PT, PT, UP0, 0x80, 0x0 ;  /* 0x000000000000781c */ /* 0x000fda0003f4f008 */
[----:B------:R-:W-:Y:S05]  /*62e0*/  @P2 BRA `(.L_x_1855) ;  /* 0x0000000000302947 */ /* 0x000fea0003800000 */
[----:B------:R-:W-:Y:S01]  /*62f0*/  LOP3.LUT P5, RZ, R27, 0x8, RZ, 0xc0, !PT ;  /* 0x000000081bff7812 */ /* 0x000fe200078ac0ff */
[----:B0-2---:R-:W0:-:S12]  /*6300*/  @!P3 LDC.64 R224, c[0x0][0x248] ;  /* 0x00009200ffe0bb82 */ /* 0x005e180000000a00 */
[----:B-1----:R-:W2:Y:S01]  /*6310*/  @P5 LDG.E.64 R14, desc[UR36][R230.64+0x1d0] ;  /* 0x0001d024e60e5981 */ /* 0x002ea2000c1e1b00 */
        /* <DEDUP_REMOVED lines=9> */
.L_x_1855:
[----:B------:R-:W-:Y:S05]  /*63b0*/  BSYNC B1 ;  /* 0x0000000000017941 */ /* 0x000fea0003800000 */
.L_x_1854:
[----:B------:R-:W-:Y:S04]  /*63c0*/  BSSY B1, `(.L_x_1858) ;  /* 0x000001d000017945 */ /* 0x000fe80003800000 */
[----:B------:R-:W-:Y:S05]  /*63d0*/  @P1 BRA `(.L_x_1859) ;  /* 0x00000000006c1947 */ /* 0x000fea0003800000 */
[----:B------:R-:W-:Y:S01]  /*63e0*/  IMAD R12, R3, 0x1f, R12 ;  /* 0x0000001f030c7824 */ /* 0x000fe200078e020c */
[----:B------:R-:W-:Y:S01]  /*63f0*/  BSSY B2, `(.L_x_1860) ;  /* 0x000000a000027945 */ /* 0x000fe20003800000 */
[----:B------:R-:W-:Y:S02]  /*6400*/  CS2R R222, SRZ ;  /* 0x0000000000de7805 */ /* 0x000fe4000001ff00 */
[----:B-1----:R-:W-:-:S05]  /*6410*/  IMAD.SHL.U32 R15, R12, 0x4, RZ ;  /* 0x000000040c0f7824 */ /* 0x002fca00078e00ff */
[----:B------:R-:W-:-:S13]  /*6420*/  ISETP.GE.AND P3, PT, R15, R20, PT ;  /* 0x000000140f00720c */ /* 0x000fda0003f66270 */
[----:B------:R-:W-:Y:S05]  /*6430*/  @P3 BRA `(.L_x_1861) ;  /* 0x0000000000143947 */ /* 0x000fea0003800000 */
[----:B------:R-:W-:-:S04]  /*6440*/  IADD3 R11, P2, R9, R15, RZ ;  /* 0x0000000f090b7210 */ /* 0x000fc80007f5e0ff */
[----:B------:R-:W-:Y:S02]  /*6450*/  LEA.HI.X.SX32 R12, R15, R29, 0x1, P2 ;  /* 0x0000001d0f0c7211 */ /* 0x000fe400010f0eff */
[----:B------:R-:W-:-:S04]  /*6460*/  LEA R222, P2, R11, UR8, 0x2 ;  /* 0x000000080bde7c11 */ /* 0x000fc8000f8410ff */
[----:B------:R-:W-:-:S06]  /*6470*/  LEA.HI.X R223, R11, UR9, R12, 0x2, P2 ;  /* 0x000000090bdf7c11 */ /* 0x000fcc00090f140c */
[----:B------:R-:W5:Y:S03]  /*6480*/  LDG.E.64 R222, desc[UR36][R222.64] ;  /* 0x00000024dede7981 */ /* 0x000f66000c1e1b00 */
.L_x_1861:
[----:B------:R-:W-:Y:S05]  /*6490*/  BSYNC B2 ;  /* 0x0000000000027941 */ /* 0x000fea0003800000 */
.L_x_1860:
[----:B------:R-:W-:-:S06]  /*64a0*/  UISETP.NE.AND UP0, UPT, UR5, URZ, UPT ;  /* 0x0000003f0500728c */ /* 0x000fcc000bf05270 */
[----:B------:R-:W-:-:S13]  /*64b0*/  PLOP3.LUT P2, PT, PT, PT, UP0, 0x80, 0x0 ;  /* 0x000000000000781c */ /* 0x000fda0003f4f008 */
[----:B------:R-:W-:Y:S05]  /*64c0*/  @P2 BRA `(.L_x_1859) ;  /* 0x0000000000302947 */ /* 0x000fea0003800000 */
[----:B------:R-:W-:Y:S01]  /*64d0*/  LOP3.LUT P5, RZ, R27, 0x8, RZ, 0xc0, !PT ;  /* 0x000000081bff7812 */ /* 0x000fe200078ac0ff */
[----:B------:R-:W1:-:S12]  /*64e0*/  @!P3 LDC.64 R12, c[0x0][0x248] ;  /* 0x00009200ff0cbb82 */ /* 0x000e580000000a00 */
[----:B------:R-:W2:Y:S01]  /*64f0*/  @P5 LDG.E.64 R230, desc[UR36][R230.64+0x1e0] ;  /* 0x0001e024e6e65981 */ /* 0x000ea2000c1e1b00 */
[----:B------:R-:W-:Y:S01]  /*6500*/  @!P3 IADD3 R11, P4, R8, R15, RZ ;  /* 0x0000000f080bb210 */ /* 0x000fe20007f9e0ff */
[----:B----45:R-:W-:Y:S01]  /*6510*/  FADD.FTZ R222, R32, R222 ;  /* 0x000000de20de7221 */ /* 0x030fe20000010000 */
[----:B------:R-:W-:Y:S02]  /*6520*/  FADD.FTZ R223, R33, R223 ;  /* 0x000000df21df7221 */ /* 0x000fe40000010000 */
[----:B------:R-:W-:Y:S02]  /*6530*/  @!P3 LEA.HI.X.SX32 R14, R15, R28, 0x1, P4 ;  /* 0x0000001c0f0eb211 */ /* 0x000fe400020f0eff */
[----:B-1----:R-:W-:-:S04]  /*6540*/  @!P3 LEA R12, P4, R11, R12, 0x2 ;  /* 0x0000000c0b0cb211 */ /* 0x002fc800078810ff */
[----:B------:R-:W-:Y:S01]  /*6550*/  @!P3 LEA.HI.X R13, R11, R13, R14, 0x2, P4 ;  /* 0x0000000d0b0db211 */ /* 0x000fe200020f140e */
[----:B--2---:R-:W-:Y:S01]  /*6560*/  @P5 FMUL.FTZ R222, R222, R230 ;  /* 0x000000e6dede5220 */ /* 0x004fe20000410000 */
[----:B------:R-:W-:-:S05]  /*6570*/  @P5 FMUL.FTZ R223, R223, R231 ;  /* 0x000000e7dfdf5220 */ /* 0x000fca0000410000 */
[----:B------:R1:W-:Y:S02]  /*6580*/  @!P3 STG.E.64 desc[UR36][R12.64], R222 ;  /* 0x000000de0c00b986 */ /* 0x0003e4000c101b24 */
.L_x_1859:
[----:B------:R-:W-:Y:S05]  /*6590*/  BSYNC B1 ;  /* 0x0000000000017941 */ /* 0x000fea0003800000 */
.L_x_1858:
[----:B-----5:R-:W-:Y:S01]  /*65a0*/  FMUL.FTZ R11, R156, R162 ;  /* 0x000000a29c0b7220 */ /* 0x020fe20000410000 */
[----:B-1----:R-:W-:Y:S01]  /*65b0*/  FMUL.FTZ R12, R157, R163 ;  /* 0x000000a39d0c7220 */ /* 0x002fe20000410000 */
[----:B------:R-:W-:Y:S01]  /*65c0*/  UMOV UR4, 0xffffffff ;  /* 0xffffffff00047882 */ /* 0x000fe20000000000 */
[----:B0-2---:R-:W-:Y:S01]  /*65d0*/  LOP3.LUT R224, R23, 0x1, RZ, 0xc0, !PT ;  /* 0x0000000117e07812 */ /* 0x005fe200078ec0ff */
        /* <DEDUP_REMOVED lines=64> */
[----:B------:R0:W1:Y:S02]  /*69e0*/  SHFL.BFLY PT, R14, R13, 0x1, 0x1f ;  /* 0x0c201f000d0e7f89 */ /* 0x00006400000e0000 */
.L_x_1933:
        /* <DEDUP_REMOVED lines=23> */
[----:B------:R-:W-:Y:S01]  /*6b60*/  @P1 IMAD.IADD R224, R224, 0x1, R225 ;  /* 0x00000001e0e01824 */ /* 0x000fe200078e02e1 */
[----:B------:R-:W-:-:S04]  /*6b70*/  IADD3 R225, R21, -R5, RZ ;  /* 0x8000000515e17210 */ /* 0x000fc80007ffe0ff */
[----:B------:R-:W-:Y:S01]  /*6b80*/  @P1 I2FP.F32.S32 R224, R224 ;  /* 0x000000e000e01245 */ /* 0x000fe20000201400 */
[----:B------:R-:W-:Y:S02]  /*6b90*/  IMAD R226, R225, 0x4, R4 ;  /* 0x00000004e1e27824 */ /* 0x000fe400078e0204 */
[----:B-----5:R-:W-:-:S04]  /*6ba0*/  @P3 FADD.FTZ R11, R11, R14 ;  /* 0x0000000e0b0b3221 */ /* 0x020fc80000010000 */
[----:B--2---:R-:W-:-:S05]  /*6bb0*/  @P1 FFMA.FTZ R11, R224, R12, R11 ;  /* 0x0000000ce00b1223 */ /* 0x004fca000001000b */
[----:B------:R1:W-:Y:S01]  /*6bc0*/  STS [R226], R11 ;  /* 0x0000000be2007388 */ /* 0x0003e20000000800 */
[----:B------:R-:W-:-:S07]  /*6bd0*/  @!P0 FMNMX.FTZ R0, R0, R11, !PT ;  /* 0x0000000b00008209 */ /* 0x000fce0007810000 */
.L_x_1864:
[----:B------:R-:W-:Y:S05]  /*6be0*/  BSYNC B1 ;  /* 0x0000000000017941 */ /* 0x000fea0003800000 */
.L_x_1863:
[----:B------:R-:W-:-:S05]  /*6bf0*/  VIADD R21, R21, 0x40 ;  /* 0x0000004015157836 */ /* 0x000fca0000000000 */
[----:B------:R-:W-:-:S13]  /*6c00*/  ISETP.GE.AND P0, PT, R21, R6, PT ;  /* 0x000000061500720c */ /* 0x000fda0003f06270 */
[----:B------:R-:W-:Y:S05]  /*6c10*/  @!P0 BRA `(.L_x_1865) ;  /* 0xffffffb800e88947 */ /* 0x000fea000383ffff */
.L_x_1733:
[----:B------:R-:W-:Y:S05]  /*6c20*/  BSYNC B0 ;  /* 0x0000000000007941 */ /* 0x000fea0003800000 */
.L_x_1732:
        /* <DEDUP_REMOVED lines=9> */
.L_x_1939:
        /* <DEDUP_REMOVED lines=17> */
[----:B------:R-:W-:Y:S01]  /*6dd0*/  BSSY B0, `(.L_x_1867) ;  /* 0x0000080000007945 */ /* 0x000fe20003800000 */
[----:B------:R-:W-:-:S07]  /*6de0*/  ISETP.GE.AND P1, PT, R13, R18, PT ;  /* 0x000000120d00720c */ /* 0x000fce0003f26270 */
[----:B0-----:R-:W0:Y:S01]  /*6df0*/  @!P0 S2R R8, SR_CgaCtaId ;  /* 0x0000000000088919 */ /* 0x001e220000008800 */
[----:B------:R-:W-:-:S04]  /*6e00*/  @!P0 MOV R7, 0x400 ;  /* 0x0000040000078802 */ /* 0x000fc80000000f00 */
[----:B0-----:R-:W-:Y:S01]  /*6e10*/  @!P0 LEA R9, R8, R7, 0x18 ;  /* 0x0000000708098211 */ /* 0x001fe200078ec0ff */
[----:B------:R-:W-:-:S04]  /*6e20*/  IMAD.MOV.U32 R7, RZ, RZ, -0x800001 ;  /* 0xff7fffffff077424 */ /* 0x000fc800078e00ff */
        /* <DEDUP_REMOVED lines=10> */
[----:B------:R-:W-:Y:S02]  /*6ed0*/  IMAD.MOV.U32 R11, RZ, RZ, RZ ;  /* 0x000000ffff0b7224 */ /* 0x000fe400078e00ff */
[----:B------:R-:W-:Y:S01]  /*6ee0*/  IADD3 R7, -R23, R18, R7 ;  /* 0x0000001217077210 */ /* 0x000fe20007ffe107 */
[----:B------:R-:W-:-:S03]  /*6ef0*/  IMAD.MOV.U32 R15, RZ, RZ, R13 ;  /* 0x000000ffff0f7224 */ /* 0x000fc600078e000d */
        /* <DEDUP_REMOVED lines=8> */
[----:B------:R-:W-:Y:S01]  /*6f80*/  IMAD.MOV.U32 R11, RZ, RZ, RZ ;  /* 0x000000ffff0b7224 */ /* 0x000fe200078e00ff */
[----:B------:R-:W-:Y:S01]  /*6f90*/  SHF.R.S32.HI R10, RZ, 0x1f, R14 ;  /* 0x0000001fff0a7819 */ /* 0x000fe2000001140e */
[--C-:B------:R-:W-:Y:S01]  /*6fa0*/  IMAD.MOV.U32 R15, RZ, RZ, R13.reuse ;  /* 0x000000ffff0f7224 */ /* 0x100fe200078e000d */
[----:B------:R-:W-:Y:S02]  /*6fb0*/  IADD3 R14, P3, P4, R14, UR4, R13 ;  /* 0x000000040e0e7c10 */ /* 0x000fe4000fc7e00d */
[----:B------:R-:W-:-:S02]  /*6fc0*/  ISETP.NE.AND.EX P0, PT, RZ, UR5, PT, P0 ;  /* 0x00000005ff007c0c */ /* 0x000fc4000bf05300 */
[----:B------:R-:W-:Y:S01]  /*6fd0*/  IADD3.X R9, R10, UR5, R9, P3, P4 ;  /* 0x000000050a097c10 */ /* 0x000fe20009fe8409 */
[----:B------:R-:W-:-:S10]  /*6fe0*/  IMAD R10, R23, 0x4, R4 ;  /* 0x00000004170a7824 */ /* 0x000fd400078e0204 */
.L_x_1874:
[----:B------:R-:W-:Y:S04]  /*6ff0*/  BSSY B2, `(.L_x_1871) ;  /* 0x000000b000027945 */ /* 0x000fe80003800000 */
[----:B0-----:R-:W-:Y:S05]  /*7000*/  @!P0 BRA `(.L_x_1872) ;  /* 0x0000000000148947 */ /* 0x001fea0003800000 */
[----:B------:R-:W-:-:S06]  /*7010*/  IMAD.MOV.U32 R8, RZ, RZ, R14 ;  /* 0x000000ffff087224 */ /* 0x000fcc00078e000e */
[----:B------:R-:W2:Y:S01]  /*7020*/  LDG.E.U8 R8, desc[UR36][R8.64] ;  /* 0x0000002408087981 */ /* 0x000ea2000c1e1100 */
[----:B------:R-:W-:Y:S02]  /*7030*/  MOV R12, RZ ;  /* 0x000000ff000c7202 */ /* 0x000fe40000000f00 */
[----:B--2---:R-:W-:-:S13]  /*7040*/  ISETP.NE.AND P3, PT, R8, RZ, PT ;  /* 0x000000ff0800720c */ /* 0x004fda0003f65270 */
[----:B------:R-:W-:Y:S05]  /*7050*/  @P3 BRA `(.L_x_1873) ;  /* 0x0000000000103947 */ /* 0x000fea0003800000 */
.L_x_1872:
[----:B------:R-:W1:Y:S02]  /*7060*/  LDS R8, [R10] ;  /* 0x000000000a087984 */ /* 0x000e640000000800 */
[----:B-1----:R-:W-:-:S04]  /*7070*/  FADD.FTZ R8, -R20, R8 ;  /* 0x0000000814087221 */ /* 0x002fc80000010100 */
[----:B------:R-:W-:-:S04]  /*7080*/  FMUL.FTZ R8, R8, 1.4426950216293334961 ;  /* 0x3fb8aa3b08087820 */ /* 0x000fc80000410000 */
[----:B------:R0:W2:Y:S03]  /*7090*/  MUFU.EX2 R12, R8 ;  /* 0x00000008000c7308 */ /* 0x0000a60000000800 */
.L_x_1873:
[----:B------:R-:W-:Y:S05]  /*70a0*/  BSYNC B2 ;  /* 0x0000000000027941 */ /* 0x000fea0003800000 */
.L_x_1871:
[----:B------:R-:W-:Y:S01]  /*70b0*/  VIADD R3, R3, 0xffffffff ;  /* 0xffffffff03037836 */ /* 0x000fe20000000000 */
[----:B------:R-:W-:Y:S01]  /*70c0*/  IADD3 R14, P4, R14, 0x80, RZ ;  /* 0x000000800e0e7810 */ /* 0x000fe20007f9e0ff */
[----:B--2---:R2:W-:Y:S01]  /*70d0*/  STS [R10], R12 ;  /* 0x0000000c0a007388 */ /* 0x0045e20000000800 */
[----:B------:R-:W-:Y:S01]  /*70e0*/  FADD.FTZ R11, R12, R11 ;  /* 0x0000000b0c0b7221 */ /* 0x000fe20000010000 */
[----:B------:R-:W-:Y:S01]  /*70f0*/  VIADD R15, R15, 0x80 ;  /* 0x000000800f0f7836 */ /* 0x000fe20000000000 */
[----:B------:R-:W-:Y:S01]  /*7100*/  ISETP.NE.AND P3, PT, R3, RZ, PT ;  /* 0x000000ff0300720c */ /* 0x000fe20003f65270 */
[----:B------:R-:W-:Y:S02]  /*7110*/  IMAD.X R9, RZ, RZ, R9, P4 ;  /* 0x000000ffff097224 */ /* 0x000fe400020e0609 */
[----:B--2---:R-:W-:-:S10]  /*7120*/  VIADD R10, R10, 0x200 ;  /* 0x000002000a0a7836 */ /* 0x004fd40000000000 */
[----:B------:R-:W-:Y:S05]  /*7130*/  @P3 BRA `(.L_x_1874) ;  /* 0xfffffffc00ac3947 */ /* 0x000fea000383ffff */
.L_x_1870:
[----:B------:R-:W-:Y:S05]  /*7140*/  BSYNC B1 ;  /* 0x0000000000017941 */ /* 0x000fea0003800000 */
.L_x_1869:
        /* <DEDUP_REMOVED lines=9> */
[----:B------:R-:W-:Y:S01]  /*71e0*/  ISETP.NE.U32.AND P0, PT, RZ, UR6, PT ;  /* 0x00000006ff007c0c */ /* 0x000fe2000bf05070 */
[----:B------:R-:W-:Y:S01]  /*71f0*/  IMAD.IADD R3, R4, 0x1, R3 ;  /* 0x0000000104037824 */ /* 0x000fe200078e0203 */
[----:B------:R-:W-:-:S02]  /*7200*/  SHF.R.S32.HI R10, RZ, 0x1f, R10 ;  /* 0x0000001fff0a7819 */ /* 0x000fc4000001140a */
[----:B------:R-:W-:Y:S02]  /*7210*/  ISETP.NE.AND.EX P0, PT, RZ, UR7, PT, P0 ;  /* 0x00000007ff007c0c */ /* 0x000fe4000bf05300 */
[----:B------:R-:W-:-:S11]  /*7220*/  IADD3.X R9, R7, UR7, R10, P3, P4 ;  /* 0x0000000707097c10 */ /* 0x000fd60009fe840a */
.L_x_1887:
[----:B------:R-:W-:Y:S04]  /*7230*/  BSSY B1, `(.L_x_1875) ;  /* 0x000000a000017945 */ /* 0x000fe80003800000 */
[----:B0-----:R-:W-:Y:S05]  /*7240*/  @!P0 BRA `(.L_x_1876) ;  /* 0x0000000000108947 */ /* 0x001fea0003800000 */
[----:B------:R-:W2:Y:S02]  /*7250*/  LDG.E.U8 R7, desc[UR36][R8.64] ;  /* 0x0000002408077981 */ /* 0x000ea4000c1e1100 */
[----:B--2---:R-:W-:-:S13]  /*7260*/  ISETP.NE.AND P3, PT, R7, RZ, PT ;  /* 0x000000ff0700720c */ /* 0x004fda0003f65270 */
[----:B------:R-:W-:Y:S01]  /*7270*/  @P3 IMAD.MOV.U32 R10, RZ, RZ, RZ ;  /* 0x000000ffff0a3224 */ /* 0x000fe200078e00ff */
[----:B------:R-:W-:Y:S06]  /*7280*/  @P3 BRA `(.L_x_1877) ;  /* 0x0000000000103947 */ /* 0x000fec0003800000 */
.L_x_1876:
[----:B------:R-:W1:Y:S02]  /*7290*/  LDS R7, [R3+-0x400] ;  /* 0xfffc000003077984 */ /* 0x000e640000000800 */
[----:B-1----:R-:W-:-:S04]  /*72a0*/  FADD.FTZ R7, -R20, R7 ;  /* 0x0000000714077221 */ /* 0x002fc80000010100 */
[----:B------:R-:W-:-:S04]  /*72b0*/  FMUL.FTZ R7, R7, 1.4426950216293334961 ;  /* 0x3fb8aa3b07077820 */ /* 0x000fc80000410000 */
[----:B------:R0:W2:Y:S03]  /*72c0*/  MUFU.EX2 R10, R7 ;  /* 0x00000007000a7308 */ /* 0x0000a60000000800 */
.L_x_1877:
[----:B------:R-:W-:Y:S05]  /*72d0*/  BSYNC B1 ;  /* 0x0000000000017941 */ /* 0x000fea0003800000 */
.L_x_1875:
        /* <DEDUP_REMOVED lines=8> */
.L_x_1879:
[----:B0-----:R-:W1:Y:S02]  /*7360*/  LDS R7, [R3+-0x200] ;  /* 0xfffe000003077984 */ /* 0x001e640000000800 */
[----:B-1----:R-:W-:-:S04]  /*7370*/  FADD.FTZ R7, -R20, R7 ;  /* 0x0000000714077221 */ /* 0x002fc80000010100 */
[----:B------:R-:W-:-:S04]  /*7380*/  FMUL.FTZ R7, R7, 1.4426950216293334961 ;  /* 0x3fb8aa3b07077820 */ /* 0x000fc80000410000 */
[----:B--2---:R0:W2:Y:S03]  /*7390*/  MUFU.EX2 R10, R7 ;  /* 0x00000007000a7308 */ /* 0x0040a60000000800 */
.L_x_1880:
[----:B------:R-:W-:Y:S05]  /*73a0*/  BSYNC B1 ;  /* 0x0000000000017941 */ /* 0x000fea0003800000 */
.L_x_1878:
[----:B--2---:R2:W-:Y:S01]  /*73b0*/  STS [R3+-0x200], R10 ;  /* 0xfffe000a03007388 */ /* 0x0045e20000000800 */
[----:B------:R-:W-:Y:S01]  /*73c0*/  BSSY B1, `(.L_x_1881) ;  /* 0x000000b000017945 */ /* 0x000fe20003800000 */
[----:B------:R-:W-:-:S03]  /*73d0*/  FADD.FTZ R11, R11, R10 ;  /* 0x0000000a0b0b7221 */ /* 0x000fc60000010000 */
[----:B------:R-:W-:Y:S05]  /*73e0*/  @!P0 BRA `(.L_x_1882) ;  /* 0x0000000000108947 */ /* 0x000fea0003800000 */
[----:B0-----:R-:W5:Y:S01]  /*73f0*/  LDG.E.U8 R7, desc[UR36][R8.64+0x100] ;  /* 0x0001002408077981 */ /* 0x001f62000c1e1100 */
[----:B--2---:R-:W-:Y:S01]  /*7400*/  HFMA2.MMA R10, -RZ, RZ, 0, 0 ;  /* 0x00000000ff0a7435 */ /* 0x004fe200000001ff */
[----:B-----5:R-:W-:-:S13]  /*7410*/  ISETP.NE.AND P3, PT, R7, RZ, PT ;  /* 0x000000ff0700720c */ /* 0x020fda0003f65270 */
[----:B------:R-:W-:Y:S05]  /*7420*/  @P3 BRA `(.L_x_1883) ;  /* 0x0000000000103947 */ /* 0x000fea0003800000 */
.L_x_1882:
[----:B0-----:R-:W1:Y:S02]  /*7430*/  LDS R7, [R3] ;  /* 0x0000000003077984 */ /* 0x001e640000000800 */
[----:B-1----:R-:W-:-:S04]  /*7440*/  FADD.FTZ R7, -R20, R7 ;  /* 0x0000000714077221 */ /* 0x002fc80000010100 */
[----:B------:R-:W-:-:S04]  /*7450*/  FMUL.FTZ R7, R7, 1.4426950216293334961 ;  /* 0x3fb8aa3b07077820 */ /* 0x000fc80000410000 */
[----:B--2---:R0:W2:Y:S03]  /*7460*/  MUFU.EX2 R10, R7 ;  /* 0x00000007000a7308 */ /* 0x0040a60000000800 */
.L_x_1883:
[----:B------:R-:W-:Y:S05]  /*7470*/  BSYNC B1 ;  /* 0x0000000000017941 */ /* 0x000fea0003800000 */
.L_x_1881:
        /* <DEDUP_REMOVED lines=8> */
.L_x_1885:
[----:B0-----:R-:W1:Y:S02]  /*7500*/  LDS R7, [R3+0x200] ;  /* 0x0002000003077984 */ /* 0x001e640000000800 */
[----:B-1----:R-:W-:-:S04]  /*7510*/  FADD.FTZ R7, -R20, R7 ;  /* 0x0000000714077221 */ /* 0x002fc80000010100 */
[----:B------:R-:W-:-:S04]  /*7520*/  FMUL.FTZ R7, R7, 1.4426950216293334961 ;  /* 0x3fb8aa3b07077820 */ /* 0x000fc80000410000 */
[----:B--2---:R0:W2:Y:S03]  /*7530*/  MUFU.EX2 R10, R7 ;  /* 0x00000007000a7308 */ /* 0x0040a60000000800 */
.L_x_1886:
[----:B------:R-:W-:Y:S05]  /*7540*/  BSYNC B1 ;  /* 0x0000000000017941 */ /* 0x000fea0003800000 */
.L_x_1884:
        /* <DEDUP_REMOVED lines=8> */
.L_x_1868:
[----:B------:R-:W-:Y:S05]  /*75d0*/  BSYNC B0 ;  /* 0x0000000000007941 */ /* 0x000fea0003800000 */
.L_x_1867:
        /* <DEDUP_REMOVED lines=17> */
[----:B------:R-:W-:Y:S02]  /*76f0*/  @!P0 IMAD.IADD R3, R3, 0x1, R8 ;  /* 0x0000000103038824 */ /* 0x000fe400078e0208 */
        /* <DEDUP_REMOVED lines=24> */
.L_x_1888:
        /* <DEDUP_REMOVED lines=11> */
[----:B------:R-:W-:Y:S01]  /*7930*/  IMAD.MOV.U32 R3, RZ, RZ, R7 ;  /* 0x000000ffff037224 */ /* 0x000fe200078e0007 */
[----:B------:R-:W-:Y:S02]  /*7940*/  LEA R7, R23, R4, 0x2 ;  /* 0x0000000417077211 */ /* 0x000fe400078e10ff */
[----:B------:R-:W-:Y:S02]  /*7950*/  LEA R12, P4, R15, UR6, 0x2 ;  /* 0x000000060f0c7c11 */ /* 0x000fe4000f8810ff */
[----:B------:R-:W-:-:S04]  /*7960*/  LEA.HI.X.SX32 R10, R13, R9, 0x1, P3 ;  /* 0x000000090d0a7211 */ /* 0x000fc800018f0eff */
[----:B------:R-:W-:-:S07]  /*7970*/  LEA.HI.X R15, R15, UR7, R10, 0x2, P4 ;  /* 0x000000070f0f7c11 */ /* 0x000fce000a0f140a */
.L_x_1893:
[----:B--2---:R-:W0:Y:S01]  /*7980*/  LDS R10, [R7] ;  /* 0x00000000070a7984 */ /* 0x004e220000000800 */
[----:B------:R-:W-:Y:S02]  /*7990*/  @P0 IMAD.MOV.U32 R11, RZ, RZ, R15 ;  /* 0x000000ffff0b0224 */ /* 0x000fe400078e000f */
[----:B------:R-:W-:Y:S02]  /*79a0*/  VIADD R3, R3, 0xffffffff ;  /* 0xffffffff03037836 */ /* 0x000fe40000000000 */
[----:B------:R-:W-:-:S03]  /*79b0*/  VIADD R13, R13, 0x80 ;  /* 0x000000800d0d7836 */ /* 0x000fc60000000000 */
[----:B------:R-:W-:Y:S01]  /*79c0*/  ISETP.NE.AND P4, PT, R3, RZ, PT ;  /* 0x000000ff0300720c */ /* 0x000fe20003f85270 */
[----:B01----:R-:W-:Y:S01]  /*79d0*/  FMUL.FTZ R14, R10, R19 ;  /* 0x000000130a0e7220 */ /* 0x003fe20000410000 */
[----:B------:R-:W-:Y:S01]  /*79e0*/  @P0 IMAD.MOV.U32 R10, RZ, RZ, R12 ;  /* 0x000000ffff0a0224 */ /* 0x000fe200078e000c */
[----:B------:R-:W-:-:S03]  /*79f0*/  IADD3 R12, P3, R12, 0x200, RZ ;  /* 0x000002000c0c7810 */ /* 0x000fc60007f7e0ff */
[----:B------:R0:W-:Y:S02]  /*7a00*/  STS [R7], R14 ;  /* 0x0000000e07007388 */ /* 0x0001e40000000800 */
[----:B------:R-:W-:Y:S02]  /*7a10*/  IMAD.X R15, RZ, RZ, R15, P3 ;  /* 0x000000ffff0f7224 */ /* 0x000fe400018e060f */
[----:B------:R2:W-:Y:S01]  /*7a20*/  @P0 STG.E desc[UR36][R10.64], R14 ;  /* 0x0000000e0a000986 */ /* 0x0005e2000c101924 */
[----:B0-----:R-:W-:Y:S02]  /*7a30*/  VIADD R7, R7, 0x200 ;  /* 0x0000020007077836 */ /* 0x001fe40000000000 */
[----:B------:R-:W-:Y:S05]  /*7a40*/  @P4 BRA `(.L_x_1893) ;  /* 0xfffffffc00cc4947 */ /* 0x000fea000383ffff */
.L_x_1892:
[----:B------:R-:W-:Y:S05]  /*7a50*/  BSYNC B1 ;  /* 0x0000000000017941 */ /* 0x000fea0003800000 */
.L_x_1891:
[----:B------:R-:W-:Y:S05]  /*7a60*/  @!P1 BRA `(.L_x_1890) ;  /* 0x0000000000889947 */ /* 0x000fea0003800000 */
[----:B------:R-:W-:Y:S01]  /*7a70*/  IADD3 R15, P0, R13, R8, RZ ;  /* 0x000000080d0f7210 */ /* 0x000fe20007f1e0ff */
[----:B------:R-:W-:Y:S01]  /*7a80*/  ULDC.64 UR6, c[0x0][0x310] ;  /* 0x0000c40000067ab9 */ /* 0x000fe20000000a00 */
[----:B------:R-:W-:Y:S02]  /*7a90*/  SHF.L.U32 R8, R5, 0x2, RZ ;  /* 0x0000000205087819 */ /* 0x000fe400000006ff */
[----:B------:R-:W-:Y:S02]  /*7aa0*/  LEA R12, P1, R15, UR6, 0x2 ;  /* 0x000000060f0c7c11 */ /* 0x000fe4000f8210ff */
[C---:B--2---:R-:W-:Y:S01]  /*7ab0*/  LEA.HI.X.SX32 R10, R13.reuse, R9, 0x1, P0 ;  /* 0x000000090d0a7211 */ /* 0x044fe200000f0eff */
[----:B------:R-:W-:Y:S01]  /*7ac0*/  IMAD R3, R13, 0x4, -R8 ;  /* 0x000000040d037824 */ /* 0x000fe200078e0a08 */
[----:B------:R-:W-:Y:S02]  /*7ad0*/  ISETP.NE.AND P3, PT, RZ, UR4, PT ;  /* 0x00000004ff007c0c */ /* 0x000fe4000bf65270 */
[----:B------:R-:W-:Y:S01]  /*7ae0*/  LEA.HI.X R15, R15, UR7, R10, 0x2, P1 ;  /* 0x000000070f0f7c11 */ /* 0x000fe200088f140a */
[----:B------:R-:W-:-:S10]  /*7af0*/  IMAD.IADD R3, R4, 0x1, R3 ;  /* 0x0000000104037824 */ /* 0x000fd400078e0203 */
.L_x_1894:
[----:B------:R-:W1:Y:S01]  /*7b00*/  LDS R8, [R3+0x600] ;  /* 0x0006000003087984 */ /* 0x000e620000000800 */
[----:B------:R-:W-:Y:S02]  /*7b10*/  IMAD.MOV.U32 R9, RZ, RZ, R15 ;  /* 0x000000ffff097224 */ /* 0x000fe400078e000f */
[----:B------:R-:W-:Y:S01]  /*7b20*/  VIADD R13, R13, 0x200 ;  /* 0x000002000d0d7836 */ /* 0x000fe20000000000 */
[----:B------:R-:W0:Y:S04]  /*7b30*/  LDS R7, [R3] ;  /* 0x0000000003077984 */ /* 0x000e280000000800 */
[----:B------:R-:W2:Y:S01]  /*7b40*/  LDS R10, [R3+0x200] ;  /* 0x00020000030a7984 */ /* 0x000ea20000000800 */
[----:B------:R-:W-:-:S03]  /*7b50*/  ISETP.GE.AND P0, PT, R13, R18, PT ;  /* 0x000000120d00720c */ /* 0x000fc60003f06270 */
[----:B------:R-:W5:Y:S01]  /*7b60*/  LDS R11, [R3+0x400] ;  /* 0x00040000030b7984 */ /* 0x000f620000000800 */
[-C--:B-1----:R-:W-:Y:S01]  /*7b70*/  FMUL.FTZ R20, R8, R19.reuse ;  /* 0x0000001308147220 */ /* 0x082fe20000410000 */
[----:B------:R-:W-:Y:S02]  /*7b80*/  IMAD.MOV.U32 R8, RZ, RZ, R12 ;  /* 0x000000ffff087224 */ /* 0x000fe400078e000c */
[-C--:B0-----:R-:W-:Y:S01]  /*7b90*/  FMUL.FTZ R14, R7, R19.reuse ;  /* 0x00000013070e7220 */ /* 0x081fe20000410000 */
[----:B------:R-:W-:Y:S02]  /*7ba0*/  VIADD R7, R3, 0x800 ;  /* 0x0000080003077836 */ /* 0x000fe40000000000 */
[----:B------:R-:W-:Y:S01]  /*7bb0*/  @P3 STG.E desc[UR36][R8.64+0x600], R20 ;  /* 0x0006001408003986 */ /* 0x000fe2000c101924 */
[----:B------:R-:W-:Y:S01]  /*7bc0*/  IADD3 R12, P1, R8, 0x800, RZ ;  /* 0x00000800080c7810 */ /* 0x000fe20007f3e0ff */
[----:B--2---:R-:W-:Y:S02]  /*7bd0*/  FMUL.FTZ R10, R10, R19 ;  /* 0x000000130a0a7220 */ /* 0x004fe40000410000 */
[----:B------:R-:W-:Y:S01]  /*7be0*/  @P3 STG.E desc[UR36][R8.64], R14 ;  /* 0x0000000e08003986 */ /* 0x000fe2000c101924 */
[----:B------:R-:W-:Y:S01]  /*7bf0*/  IADD3.X R15, RZ, R9, RZ, P1, !PT ;  /* 0x00000009ff0f7210 */ /* 0x000fe20000ffe4ff */
[----:B-----5:R-:W-:-:S02]  /*7c00*/  FMUL.FTZ R11, R11, R19 ;  /* 0x000000130b0b7220 */ /* 0x020fc40000410000 */
        /* <DEDUP_REMOVED lines=8> */
.L_x_1890:
[----:B------:R-:W-:Y:S05]  /*7c90*/  BSYNC B0 ;  /* 0x0000000000007941 */ /* 0x000fea0003800000 */
.L_x_1889:
[----:B------:R-:W5:Y:S01]  /*7ca0*/  S2R R22, SR_CTAID.X ;  /* 0x0000000000167919 */ /* 0x000f620000002500 */
[----:B------:R-:W-:Y:S01]  /*7cb0*/  SHF.R.S32.HI R3, RZ, 0x1f, R24 ;  /* 0x0000001fff037819 */ /* 0x000fe20000011418 */
[----:B------:R-:W0:Y:S01]  /*7cc0*/  S2UR UR5, SR_CgaCtaId ;  /* 0x00000000000579c3 */ /* 0x000e220000008800 */
[----:B------:R-:W-:Y:S01]  /*7cd0*/  SHF.R.S32.HI R20, RZ, 0x5, R0 ;  /* 0x00000005ff147819 */ /* 0x000fe20000011400 */
[----:B------:R-:W-:Y:S01]  /*7ce0*/  ULDC UR6, c[0x0][0x288] ;  /* 0x0000a20000067ab9 */ /* 0x000fe20000000800 */
[----:B------:R-:W-:Y:S01]  /*7cf0*/  LEA.HI R3, R3, R24, RZ, 0x2 ;  /* 0x0000001803037211 */ /* 0x000fe200078f10ff */
[----:B------:R-:W-:Y:S01]  /*7d00*/  UMOV UR4, 0x400 ;  /* 0x0000040000047882 */ /* 0x000fe20000000000 */
[----:B------:R-:W-:Y:S01]  /*7d10*/  ISETP.GT.OR P1, PT, R6, 0x1b, P2 ;  /* 0x0000001b0600780c */ /* 0x000fe20001724670 */
[----:B------:R-:W-:Y:S01]  /*7d20*/  ULDC.64 UR8, c[0x0][0x280] ;  /* 0x0000a00000087ab9 */ /* 0x000fe20000000a00 */
[----:B------:R-:W-:Y:S01]  /*7d30*/  LOP3.LUT R3, R3, 0xfffffffc, RZ, 0xc0, !PT ;  /* 0xfffffffc03037812 */ /* 0x000fe200078ec0ff */
[----:B------:R-:W-:Y:S01]  /*7d40*/  IMAD R7, R16, UR6, RZ ;  /* 0x0000000610077c24 */ /* 0x000fe2000f8e02ff */
[----:B------:R-:W-:Y:S01]  /*7d50*/  UIADD3 UR4, UR4, 0x220, URZ ;  /* 0x0000022004047890 */ /* 0x000fe2000fffe03f */
[----:B------:R-:W-:Y:S01]  /*7d60*/  BSSY B0, `(.L_x_1895) ;  /* 0x000001e000007945 */ /* 0x000fe20003800000 */
[----:B------:R-:W-:Y:S01]  /*7d70*/  UIMAD UR7, UR9, 0x70, URZ ;  /* 0x00000070090778a4 */ /* 0x000fe2000f8e023f */
[----:B------:R-:W-:Y:S01]  /*7d80*/  IMAD.IADD R3, R24, 0x1, -R3 ;  /* 0x0000000118037824 */ /* 0x000fe200078e0a03 */
[----:B------:R-:W-:Y:S01]  /*7d90*/  ISETP.GT.AND P3, PT, R6, 0x1b, PT ;  /* 0x0000001b0600780c */ /* 0x000fe20003f64270 */
[----:B------:R-:W-:Y:S01]  /*7da0*/  IMAD.MOV.U32 R15, RZ, RZ, RZ ;  /* 0x000000ffff0f7224 */ /* 0x000fe200078e00ff */
[----:B--2---:R-:W-:-:S02]  /*7db0*/  CS2R R10, SRZ ;  /* 0x00000000000a7805 */ /* 0x004fc4000001ff00 */
[----:B------:R-:W-:Y:S02]  /*7dc0*/  CS2R R8, SRZ ;  /* 0x0000000000087805 */ /* 0x000fe4000001ff00 */
[CC--:B------:R-:W-:Y:S02]  /*7dd0*/  ISETP.NE.OR P1, PT, R20.reuse, R3.reuse, P1 ;  /* 0x000000031400720c */ /* 0x0c0fe40000f25670 */
[----:B------:R-:W-:Y:S01]  /*7de0*/  ISETP.NE.AND P0, PT, R20, R3, PT ;  /* 0x000000031400720c */ /* 0x000fe20003f05270 */
[----:B------:R-:W-:Y:S01]  /*7df0*/  IMAD.SHL.U32 R3, R6, 0x4, RZ ;  /* 0x0000000406037824 */ /* 0x000fe200078e00ff */
[----:B0-----:R-:W-:Y:S01]  /*7e00*/  ULEA UR4, UR5, UR4, 0x18 ;  /* 0x0000000405047291 */ /* 0x001fe2000f8ec03f */
[----:B-----5:R-:W-:-:S05]  /*7e10*/  IMAD R2, R2, UR6, R22 ;  /* 0x0000000602027c24 */ /* 0x020fca000f8e0216 */
[----:B-1----:R-:W-:Y:S01]  /*7e20*/  LEA R19, R6, UR4, 0x4 ;  /* 0x0000000406137c11 */ /* 0x002fe2000f8e20ff */
[----:B------:R-:W-:Y:S02]  /*7e30*/  IMAD R52, R7, UR8, R22 ;  /* 0x0000000807347c24 */ /* 0x000fe4000f8e0216 */
[--C-:B------:R-:W-:Y:S02]  /*7e40*/  IMAD R7, R2, UR7, R3.reuse ;  /* 0x0000000702077c24 */ /* 0x100fe4000f8e0203 */
[----:B------:R-:W-:-:S03]  /*7e50*/  IMAD R52, R52, UR7, R3 ;  /* 0x0000000734347c24 */ /* 0x000fc6000f8e0203 */
        /* <DEDUP_REMOVED lines=13> */
.L_x_1897:
[----:B-----5:R0:W-:Y:S02]  /*7f30*/  STS.128 [R19], R8 ;  /* 0x0000000813007388 */ /* 0x0201e40000000c00 */
.L_x_1896:
[----:B------:R-:W-:Y:S05]  /*7f40*/  BSYNC B0 ;  /* 0x0000000000007941 */ /* 0x000fea0003800000 */
.L_x_1895:
[----:B------:R-:W-:Y:S01]  /*7f50*/  BAR.SYNC.DEFER_BLOCKING 0x0 ;  /* 0x0000000000007b1d */ /* 0x000fe20000010000 */
[----:B------:R-:W-:Y:S01]  /*7f60*/  IMAD.MOV.U32 R14, RZ, RZ, RZ ;  /* 0x000000ffff0e7224 */ /* 0x000fe200078e00ff */
[----:B------:R-:W-:-:S04]  /*7f70*/  CS2R R12, SRZ ;  /* 0x00000000000c7805 */ /* 0x000fc8000001ff00 */
[----:B------:R-:W-:Y:S04]  /*7f80*/  BSSY B0, `(.L_x_1898) ;  /* 0x0000142000007945 */ /* 0x000fe80003800000 */
[----:B------:R-:W-:Y:S05]  /*7f90*/  @P3 BRA `(.L_x_1899) ;  /* 0x0000001400003947 */ /* 0x000fea0003800000 */
[----:B------:R-:W1:Y:S01]  /*7fa0*/  LDC.64 R48, c[0x0][0x250] ;  /* 0x00009400ff307b82 */ /* 0x000e620000000a00 */
[----:B------:R-:W-:Y:S01]  /*7fb0*/  IMAD.IADD R37, R20, 0x1, R5 ;  /* 0x0000000114257824 */ /* 0x000fe200078e0205 */
[----:B------:R-:W-:Y:S01]  /*7fc0*/  VIMNMX R21, R24, UR9, PT ;  /* 0x0000000918157c48 */ /* 0x000fe2000bfe0100 */
[----:B------:R-:W-:Y:S01]  /*7fd0*/  BSSY B1, `(.L_x_1900) ;  /* 0x0000077000017945 */ /* 0x000fe20003800000 */
[----:B------:R-:W-:Y:S01]  /*7fe0*/  IMAD R25, R20, 0x4, R4 ;  /* 0x0000000414197824 */ /* 0x000fe200078e0204 */
[----:B------:R-:W-:Y:S01]  /*7ff0*/  CS2R R14, SRZ ;  /* 0x00000000000e7805 */ /* 0x000fe2000001ff00 */
[----:B------:R-:W-:-:S05]  /*8000*/  IMAD R0, R37, 0x70, RZ ;  /* 0x0000007025007824 */ /* 0x000fca00078e02ff */
[----:B------:R-:W-:Y:S02]  /*8010*/  SHF.R.S32.HI R31, RZ, 0x1f, R0 ;  /* 0x0000001fff1f7819 */ /* 0x000fe40000011400 */
[----:B------:R-:W-:-:S04]  /*8020*/  IADD3 R12, P1, R7, R0, RZ ;  /* 0x00000000070c7210 */ /* 0x000fc80007f3e0ff */
[----:B------:R-:W-:Y:S02]  /*8030*/  IADD3.X R13, R16, R31, RZ, P1, !PT ;  /* 0x0000001f100d7210 */ /* 0x000fe40000ffe4ff */
[----:B------:R-:W-:Y:S02]  /*8040*/  ISETP.GE.AND P1, PT, R37, R21, PT ;  /* 0x000000152500720c */ /* 0x000fe40003f26270 */
[----:B-1----:R-:W-:-:S04]  /*8050*/  LEA R28, P4, R12, R48, 0x2 ;  /* 0x000000300c1c7211 */ /* 0x002fc800078810ff */
[----:B------:R-:W-:Y:S02]  /*8060*/  LEA.HI.X R29, R12, R49, R13, 0x2, P4 ;  /* 0x000000310c1d7211 */ /* 0x000fe400020f140d */
[----:B------:R-:W-:-:S05]  /*8070*/  CS2R R12, SRZ ;  /* 0x00000000000c7805 */ /* 0x000fca000001ff00 */
[----:B------:R-:W-:Y:S05]  /*8080*/  @P1 BRA `(.L_x_1901) ;  /* 0x0000000400ac1947 */ /* 0x000fea0003800000 */
[----:B------:R-:W-:Y:S01]  /*8090*/  ULOP3.LUT UR4, URZ, UR9, URZ, 0x33, !UPT ;  /* 0x000000093f047292 */ /* 0x000fe2000f8e333f */
[----:B------:R-:W-:Y:S01]  /*80a0*/  IMAD.MOV R15, RZ, RZ, -R18 ;  /* 0x000000ffff0f7224 */ /* 0x000fe200078e0a12 */
[----:B------:R-:W1:Y:S01]  /*80b0*/  LDC.64 R12, c[0x0][0x2e8] ;  /* 0x0000ba00ff0c7b82 */ /* 0x000e620000000a00 */
[----:B------:R-:W-:Y:S01]  /*80c0*/  IADD3 R14, -R5, -0x2, -R20 ;  /* 0xfffffffe050e7810 */ /* 0x000fe20007ffe914 */
[----:B----4-:R-:W-:Y:S01]  /*80d0*/  IMAD R32, R17, UR6, R22 ;  /* 0x0000000611207c24 */ /* 0x010fe2000f8e0216 */
[----:B------:R-:W-:Y:S01]  /*80e0*/  BSSY B2, `(.L_x_1902) ;  /* 0x0000025000027945 */ /* 0x000fe20003800000 */
[----:B------:R-:W-:Y:S01]  /*80f0*/  VIMNMX R15, R15, UR4, !PT ;  /* 0x000000040f0f7c48 */ /* 0x000fe2000ffe0100 */
[----:B------:R-:W-:Y:S02]  /*8100*/  IMAD.MOV.U32 R36, RZ, RZ, R37 ;  /* 0x000000ffff247224 */ /* 0x000fe400078e0025 */
[----:B------:R-:W-:Y:S02]  /*8110*/  IMAD R35, R32, 0x70, R3 ;  /* 0x0000007020237824 */ /* 0x000fe400078e0203 */
[----:B------:R-:W-:Y:S01]  /*8120*/  IMAD.IADD R30, R14, 0x1, -R15 ;  /* 0x000000010e1e7824 */ /* 0x000fe200078e0a0f */
[----:B------:R-:W-:-:S04]  /*8130*/  CS2R R14, SRZ ;  /* 0x00000000000e7805 */ /* 0x000fc8000001ff00 */
[----:B------:R-:W-:Y:S01]  /*8140*/  LOP3.LUT P1, RZ, R30, 0x4, RZ, 0xc0, !PT ;  /* 0x000000041eff7812 */ /* 0x000fe2000782c0ff */
[----:B-1----:R-:W-:Y:S01]  /*8150*/  IMAD.WIDE R34, R35, 0x4, R12 ;  /* 0x0000000423227825 */ /* 0x002fe200078e020c */
[----:B------:R-:W-:-:S11]  /*8160*/  CS2R R12, SRZ ;  /* 0x00000000000c7805 */ /* 0x000fd6000001ff00 */
[----:B------:R-:W-:Y:S05]  /*8170*/  @P1 BRA `(.L_x_1903) ;  /* 0x00000000006c1947 */ /* 0x000fea0003800000 */
[----:B------:R-:W-:Y:S01]  /*8180*/  IADD3 R0, P1, R52, R0, RZ ;  /* 0x0000000034007210 */ /* 0x000fe20007f3e0ff */
[----:B------:R-:W-:-:S04]  /*8190*/  ULDC UR4, c[0x0][0x29c] ;  /* 0x0000a70000047ab9 */ /* 0x000fc80000000800 */
[----:B------:R-:W-:Y:S01]  /*81a0*/  IMAD.X R31, R54, 0x1, R31, P1 ;  /* 0x00000001361f7824 */ /* 0x000fe200008e061f */
        /* <DEDUP_REMOVED lines=8> */
[----:B---3--:R-:W1:-:S12]  /*8230*/  LDS.128 R40, [R19] ;  /* 0x0000000013287984 */ /* 0x008e580000000c00 */
        /* <DEDUP_REMOVED lines=10> */
.L_x_1904:
[C---:B-12--5:R-:W-:Y:S01]  /*82e0*/  FFMA.FTZ R12, R0.reuse, R12, RZ ;  /* 0x0000000c000c7223 */ /* 0x066fe200000100ff */
[C---:B------:R-:W-:Y:S01]  /*82f0*/  FFMA.FTZ R13, R0.reuse, R13, RZ ;  /* 0x0000000d000d7223 */ /* 0x040fe200000100ff */
[C---:B------:R-:W-:Y:S01]  /*8300*/  FFMA.FTZ R14, R0.reuse, R14, RZ ;  /* 0x0000000e000e7223 */ /* 0x040fe200000100ff */
[----:B------:R-:W-:Y:S01]  /*8310*/  FFMA.FTZ R15, R0, R15, RZ ;  /* 0x0000000f000f7223 */ /* 0x000fe200000100ff */
[----:B------:R-:W-:-:S07]  /*8320*/  VIADD R36, R37, 0x4 ;  /* 0x0000000425247836 */ /* 0x000fce0000000000 */
.L_x_1903:
[----:B------:R-:W-:Y:S05]  /*8330*/  BSYNC B2 ;  /* 0x0000000000027941 */ /* 0x000fea0003800000 */
.L_x_1902:
[----:B------:R-:W-:-:S13]  /*8340*/  LOP3.LUT P1, RZ, R30, 0xfffffffc, RZ, 0xc0, !PT ;  /* 0xfffffffc1eff7812 */ /* 0x000fda000782c0ff */
[----:B------:R-:W-:Y:S05]  /*8350*/  @!P1 BRA `(.L_x_1901) ;  /* 0x0000000000f89947 */ /* 0x000fea0003800000 */
[C---:B------:R-:W-:Y:S01]  /*8360*/  IMAD R0, R36.reuse, 0x70, RZ ;  /* 0x0000007024007824 */ /* 0x040fe200078e02ff */
[----:B------:R-:W-:Y:S01]  /*8370*/  LEA R30, R36, 0x10, 0x2 ;  /* 0x00000010241e7811 */ /* 0x000fe200078e10ff */
[----:B------:R-:W-:Y:S02]  /*8380*/  ULDC UR4, c[0x0][0x29c] ;  /* 0x0000a70000047ab9 */ /* 0x000fe40000000800 */
[----:B------:R-:W-:Y:S01]  /*8390*/  UISETP.NE.AND UP0, UPT, UR4, URZ, UPT ;  /* 0x0000003f0400728c */ /* 0x000fe2000bf05270 */
[----:B------:R-:W-:Y:S01]  /*83a0*/  SHF.R.S32.HI R33, RZ, 0x1f, R0 ;  /* 0x0000001fff217819 */ /* 0x000fe20000011400 */
[----:B------:R-:W-:Y:S01]  /*83b0*/  IMAD R31, R5, -0x4, R30 ;  /* 0xfffffffc051f7824 */ /* 0x000fe200078e021e */
[-C--:B------:R-:W-:Y:S02]  /*83c0*/  IADD3 R39, P4, R7, R0.reuse, RZ ;  /* 0x0000000007277210 */ /* 0x080fe40007f9e0ff */
[----:B------:R-:W-:Y:S02]  /*83d0*/  IADD3 R0, P1, R52, R0, RZ ;  /* 0x0000000034007210 */ /* 0x000fe40007f3e0ff */
[----:B------:R-:W-:-:S02]  /*83e0*/  IADD3.X R38, R16, R33, RZ, P4, !PT ;  /* 0x0000002110267210 */ /* 0x000fc400027fe4ff */
[-C--:B------:R-:W-:Y:S01]  /*83f0*/  LEA R32, P5, R0, R48.reuse, 0x2 ;  /* 0x0000003000207211 */ /* 0x080fe200078a10ff */
[----:B------:R-:W-:Y:S01]  /*8400*/  IMAD.X R33, R54, 0x1, R33, P1 ;  /* 0x0000000136217824 */ /* 0x000fe200008e0621 */
[C---:B------:R-:W-:Y:S02]  /*8410*/  LEA R30, P4, R39.reuse, R48, 0x2 ;  /* 0x00000030271e7211 */ /* 0x040fe400078810ff */
[----:B------:R-:W-:Y:S02]  /*8420*/  PLOP3.LUT P2, PT, PT, PT, UP0, 0x80, 0x0 ;  /* 0x000000000000781c */ /* 0x000fe40003f4f008 */
[-C--:B------:R-:W-:Y:S01]  /*8430*/  LEA.HI.X R33, R0, R49.reuse, R33, 0x2, P5 ;  /* 0x0000003100217211 */ /* 0x080fe200028f1421 */
[----:B------:R-:W-:Y:S01]  /*8440*/  IMAD.IADD R0, R4, 0x1, R31 ;  /* 0x0000000104007824 */ /* 0x000fe200078e021f */
[----:B------:R-:W-:-:S09]  /*8450*/  LEA.HI.X R39, R39, R49, R38, 0x2, P4 ;  /* 0x0000003127277211 */ /* 0x000fd200020f1426 */
.L_x_1907:
[----:B---3--:R1:W5:Y:S01]  /*8460*/  LDG.E.128 R40, desc[UR36][R32.64] ;  /* 0x0000002420287981 */ /* 0x008362000c1e1d00 */
[----:B------:R-:W-:Y:S01]  /*8470*/  LOP3.LUT P1, RZ, R27, 0x8, RZ, 0xc0, !PT ;  /* 0x000000081bff7812 */ /* 0x000fe2000782c0ff */
[----:B------:R-:W-:Y:S01]  /*8480*/  IMAD.MOV.U32 R31, RZ, RZ, R39 ;  /* 0x000000ffff1f7224 */ /* 0x000fe200078e0027 */
[----:B------:R-:W-:Y:S11]  /*8490*/  @P2 BRA `(.L_x_1905) ;  /* 0x00000000002c2947 */ /* 0x000ff60003800000 */
        /* <DEDUP_REMOVED lines=11> */
.L_x_1905:
[----:B------:R3:W5:Y:S04]  /*8550*/  LDG.E.128 R44, desc[UR36][R32.64+0x700] ;  /* 0x00070024202c7981 */ /* 0x000768000c1e1d00 */
[----:B------:R-:W4:Y:S02]  /*8560*/  LDS R39, [R0+-0x10] ;  /* 0xfffff00000277984 */ /* 0x000f240000000800 */
[C---:B----45:R-:W-:Y:S01]  /*8570*/  FFMA.FTZ R38, R39.reuse, R41, R13 ;  /* 0x0000002927267223 */ /* 0x070fe2000001000d */
[C---:B--2---:R-:W-:Y:S01]  /*8580*/  FFMA.FTZ R41, R39.reuse, R42, R14 ;  /* 0x0000002a27297223 */ /* 0x044fe2000001000e */
[C---:B------:R-:W-:Y:S01]  /*8590*/  FFMA.FTZ R40, R39.reuse, R40, R12 ;  /* 0x0000002827287223 */ /* 0x040fe2000001000c */
[----:B------:R-:W-:Y:S01]  /*85a0*/  FFMA.FTZ R42, R39, R43, R15 ;  /* 0x0000002b272a7223 */ /* 0x000fe2000001000f */
[----:B---3--:R-:W-:Y:S06]  /*85b0*/  @P2 BRA `(.L_x_1906) ;  /* 0x00000000002c2947 */ /* 0x008fec0003800000 */
[----:B------:R-:W2:Y:S04]  /*85c0*/  @P1 LDG.E.128 R12, desc[UR36][R34.64] ;  /* 0x00000024220c1981 */ /* 0x000ea8000c1e1d00 */
[----:B------:R-:W3:Y:S02]  /*85d0*/  LDS.128 R48, [R19] ;  /* 0x0000000013307984 */ /* 0x000ee40000000c00 */
[----:B---3--:R-:W-:Y:S01]  /*85e0*/  FADD.FTZ R44, R48, R44 ;  /* 0x0000002c302c7221 */ /* 0x008fe20000010000 */
        /* <DEDUP_REMOVED lines=8> */
.L_x_1906:
[----:B------:R3:W4:Y:S01]  /*8670*/  LDS R15, [R0] ;  /* 0x00000000000f7984 */ /* 0x0007220000000800 */
[----:B--2---:R-:W-:Y:S01]  /*8680*/  IADD3 R30, P1, R30, 0xe00, RZ ;  /* 0x00000e001e1e7810 */ /* 0x004fe20007f3e0ff */
[----:B------:R-:W-:Y:S01]  /*8690*/  VIADD R36, R36, 0x8 ;  /* 0x0000000824247836 */ /* 0x000fe20000000000 */
[----:B-1----:R-:W-:-:S03]  /*86a0*/  IADD3 R32, P4, R32, 0xe00, RZ ;  /* 0x00000e0020207810 */ /* 0x002fc60007f9e0ff */
[----:B------:R-:W-:Y:S01]  /*86b0*/  IMAD.X R39, RZ, RZ, R31, P1 ;  /* 0x000000ffff277224 */ /* 0x000fe200008e061f */
[----:B------:R-:W-:Y:S01]  /*86c0*/  ISETP.GE.AND P1, PT, R36, R21, PT ;  /* 0x000000152400720c */ /* 0x000fe20003f26270 */
[----:B------:R-:W-:Y:S01]  /*86d0*/  IMAD.X R33, RZ, RZ, R33, P4 ;  /* 0x000000ffff217224 */ /* 0x000fe200020e0621 */
[----:B---3--:R-:W-:Y:S01]  /*86e0*/  IADD3 R0, R0, 0x20, RZ ;  /* 0x0000002000007810 */ /* 0x008fe20007ffe0ff */
[C---:B----4-:R-:W-:Y:S01]  /*86f0*/  FFMA.FTZ R12, R15.reuse, R44, R40 ;  /* 0x0000002c0f0c7223 */ /* 0x050fe20000010028 */
[C---:B------:R-:W-:Y:S01]  /*8700*/  FFMA.FTZ R13, R15.reuse, R45, R38 ;  /* 0x0000002d0f0d7223 */ /* 0x040fe20000010026 */
[C---:B------:R-:W-:Y:S01]  /*8710*/  FFMA.FTZ R14, R15.reuse, R46, R41 ;  /* 0x0000002e0f0e7223 */ /* 0x040fe20000010029 */
[----:B------:R-:W-:-:S07]  /*8720*/  FFMA.FTZ R15, R15, R47, R42 ;  /* 0x0000002f0f0f7223 */ /* 0x000fce000001002a */
[----:B------:R-:W-:Y:S05]  /*8730*/  @!P1 BRA `(.L_x_1907) ;  /* 0xfffffffc00489947 */ /* 0x000fea000383ffff */
.L_x_1901:
[----:B------:R-:W-:Y:S05]  /*8740*/  BSYNC B1 ;  /* 0x0000000000017941 */ /* 0x000fea0003800000 */
.L_x_1900:
[----:B------:R-:W-:-:S13]  /*8750*/  ISETP.GE.AND P1, PT, R37, R24, PT ;  /* 0x000000182500720c */ /* 0x000fda0003f26270 */
[----:B------:R-:W-:Y:S05]  /*8760*/  @P1 BRA `(.L_x_1899) ;  /* 0x0000000c000c1947 */ /* 0x000fea0003800000 */
[----:B------:R-:W-:Y:S01]  /*8770*/  IADD3 R0, -R20, -0x2, R18 ;  /* 0xfffffffe14007810 */ /* 0x000fe20007ffe112 */
[----:B------:R-:W1:Y:S01]  /*8780*/  LDC.64 R30, c[0x0][0x2e8] ;  /* 0x0000ba00ff1e7b82 */ /* 0x000e620000000a00 */
[----:B------:R-:W-:Y:S01]  /*8790*/  ULDC UR4, c[0x0][0x288] ;  /* 0x0000a20000047ab9 */ /* 0x000fe20000000800 */
[----:B------:R-:W-:Y:S01]  /*87a0*/  BSSY B1, `(.L_x_1908) ;  /* 0x000003f000017945 */ /* 0x000fe20003800000 */
[----:B----4-:R-:W-:Y:S02]  /*87b0*/  IMAD R32, R17, UR4, R22 ;  /* 0x0000000411207c24 */ /* 0x010fe4000f8e0216 */
[----:B------:R-:W-:Y:S02]  /*87c0*/  IMAD.IADD R0, R0, 0x1, -R5 ;  /* 0x0000000100007824 */ /* 0x000fe400078e0a05 */
[----:B------:R-:W-:-:S03]  /*87d0*/  IMAD R33, R32, 0x70, R3 ;  /* 0x0000007020217824 */ /* 0x000fc600078e0203 */
[----:B------:R-:W-:Y:S01]  /*87e0*/  LOP3.LUT P1, RZ, R0, 0x4, RZ, 0xc0, !PT ;  /* 0x0000000400ff7812 */ /* 0x000fe2000782c0ff */
[----:B-1----:R-:W-:-:S12]  /*87f0*/  IMAD.WIDE R32, R33, 0x4, R30 ;  /* 0x0000000421207825 */ /* 0x002fd800078e021e */
        /* <DEDUP_REMOVED lines=8> */
[----:B------:R-:W-:Y:S01]  /*8880*/  ULDC.64 UR4, c[0x0][0x250] ;  /* 0x0000940000047ab9 */ /* 0x000fe20000000a00 */
[----:B------:R-:W1:Y:S01]  /*8890*/  I2F.RP R35, R36 ;  /* 0x0000002400237306 */ /* 0x000e620000209400 */
[----:B------:R-:W-:Y:S01]  /*88a0*/  ISETP.GE.AND P2, PT, R37, RZ, PT ;  /* 0x000000ff2500720c */ /* 0x000fe20003f46270 */
[----:B------:R-:W2:Y:S01]  /*88b0*/  LDS R25, [R25] ;  /* 0x0000000019197984 */ /* 0x000ea20000000800 */
[----:B------:R-:W-:-:S05]  /*88c0*/  ISETP.NE.AND P4, PT, R34, RZ, PT ;  /* 0x000000ff2200720c */ /* 0x000fca0003f85270 */
[----:B-1----:R-:W1:Y:S02]  /*88d0*/  MUFU.RCP R35, R35 ;  /* 0x0000002300237308 */ /* 0x002e640000001000 */
[----:B-1----:R-:W-:-:S06]  /*88e0*/  VIADD R31, R35, 0xffffffe ;  /* 0x0ffffffe231f7836 */ /* 0x002fcc0000000000 */
[----:B------:R-:W1:Y:S02]  /*88f0*/  F2I.FTZ.U32.TRUNC.NTZ R31, R31 ;  /* 0x0000001f001f7305 */ /* 0x000e64000021f000 */
[----:B-1----:R-:W-:-:S04]  /*8900*/  IMAD.MOV R21, RZ, RZ, -R31 ;  /* 0x000000ffff157224 */ /* 0x002fc800078e0a1f */
[----:B------:R-:W-:-:S04]  /*8910*/  IMAD R21, R21, R36, RZ ;  /* 0x0000002415157224 */ /* 0x000fc800078e02ff */
        /* <DEDUP_REMOVED lines=8> */
[----:B------:R-:W-:-:S04]  /*89a0*/  @!P1 IMAD.IADD R21, R21, 0x1, -R36 ;  /* 0x0000000115159824 */ /* 0x000fc800078e0a24 */
[----:B------:R-:W-:Y:S01]  /*89b0*/  @!P2 IMAD.MOV R21, RZ, RZ, -R21 ;  /* 0x000000ffff15a224 */ /* 0x000fe200078e0a15 */
[----:B------:R-:W-:-:S05]  /*89c0*/  @!P4 LOP3.LUT R21, RZ, R34, RZ, 0x33, !PT ;  /* 0x00000022ff15c212 */ /* 0x000fca00078e33ff */
[----:B------:R-:W-:-:S05]  /*89d0*/  IMAD R21, R21, 0x70, RZ ;  /* 0x0000007015157824 */ /* 0x000fca00078e02ff */
[----:B------:R-:W-:-:S04]  /*89e0*/  IADD3 R31, P1, R52, R21, RZ ;  /* 0x00000015341f7210 */ /* 0x000fc80007f3e0ff */
[----:B------:R-:W-:Y:S02]  /*89f0*/  LEA.HI.X.SX32 R34, R21, R54, 0x1, P1 ;  /* 0x0000003615227211 */ /* 0x000fe400008f0eff */
[----:B------:R-:W-:Y:S01]  /*8a00*/  LEA R30, P1, R31, UR4, 0x2 ;  /* 0x000000041f1e7c11 */ /* 0x000fe2000f8210ff */
[----:B------:R-:W-:-:S03]  /*8a10*/  ULDC UR4, c[0x0][0x29c] ;  /* 0x0000a70000047ab9 */ /* 0x000fc60000000800 */
[----:B------:R-:W-:-:S05]  /*8a20*/  LEA.HI.X R31, R31, UR5, R34, 0x2, P1 ;  /* 0x000000051f1f7c11 */ /* 0x000fca00088f1422 */
[----:B---3--:R1:W5:Y:S01]  /*8a30*/  LDG.E.128 R40, desc[UR36][R30.64] ;  /* 0x000000241e287981 */ /* 0x008362000c1e1d00 */
        /* <DEDUP_REMOVED lines=15> */
.L_x_1912:
[C---:B-----5:R-:W-:Y:S01]  /*8b30*/  FFMA.FTZ R12, R25.reuse, R40, R12 ;  /* 0x00000028190c7223 */ /* 0x060fe2000001000c */
[C---:B------:R-:W-:Y:S01]  /*8b40*/  FFMA.FTZ R13, R25.reuse, R41, R13 ;  /* 0x00000029190d7223 */ /* 0x040fe2000001000d */
[C---:B------:R-:W-:Y:S01]  /*8b50*/  FFMA.FTZ R14, R25.reuse, R42, R14 ;  /* 0x0000002a190e7223 */ /* 0x040fe2000001000e */
[----:B------:R-:W-:-:S07]  /*8b60*/  FFMA.FTZ R15, R25, R43, R15 ;  /* 0x0000002b190f7223 */ /* 0x000fce000001000f */
.L_x_1911:
[----:B------:R-:W-:Y:S05]  /*8b70*/  BSYNC B2 ;  /* 0x0000000000027941 */ /* 0x000fea0003800000 */
.L_x_1910:
[----:B------:R-:W-:-:S07]  /*8b80*/  VIADD R37, R37, 0x4 ;  /* 0x0000000425257836 */ /* 0x000fce0000000000 */
.L_x_1909:
[----:B------:R-:W-:Y:S05]  /*8b90*/  BSYNC B1 ;  /* 0x0000000000017941 */ /* 0x000fea0003800000 */
.L_x_1908:
[----:B------:R-:W-:-:S13]  /*8ba0*/  LOP3.LUT P1, RZ, R0, 0xfffffffc, RZ, 0xc0, !PT ;  /* 0xfffffffc00ff7812 */ /* 0x000fda000782c0ff */
[----:B------:R-:W-:Y:S05]  /*8bb0*/  @!P1 BRA `(.L_x_1899) ;  /* 0x0000000400f89947 */ /* 0x000fea0003800000 */
[----:B-1----:R-:W-:Y:S01]  /*8bc0*/  IMAD.SHL.U32 R28, R5, 0x4, RZ ;  /* 0x00000004051c7824 */ /* 0x002fe200078e00ff */
[----:B------:R-:W-:Y:S01]  /*8bd0*/  MOV R25, RZ ;  /* 0x000000ff00197202 */ /* 0x000fe20000000f00 */
[----:B------:R-:W-:Y:S02]  /*8be0*/  IMAD.MOV.U32 R0, RZ, RZ, 0x70 ;  /* 0x00000070ff007424 */ /* 0x000fe400078e00ff */
[C---:B------:R-:W-:Y:S02]  /*8bf0*/  IMAD R21, R37.reuse, 0x4, -R28 ;  /* 0x0000000425157824 */ /* 0x040fe400078e0a1c */
[----:B------:R-:W-:Y:S02]  /*8c00*/  IMAD R0, R37, R0, 0x1c0 ;  /* 0x000001c025007424 */ /* 0x000fe400078e0200 */
[----:B------:R-:W-:-:S07]  /*8c10*/  IMAD.IADD R36, R4, 0x1, R21 ;  /* 0x0000000104247824 */ /* 0x000fce00078e0215 */
.L_x_1919:
[----:B-1----:R-:W1:Y:S01]  /*8c20*/  LDC R53, c[0x0][0x284] ;  /* 0x0000a100ff357b82 */ /* 0x002e620000000800 */
[----:B------:R-:W-:Y:S01]  /*8c30*/  VIADD R21, R0, 0xfffffe40 ;  /* 0xfffffe4000157836 */ /* 0x000fe20000000000 */
[----:B------:R-:W-:Y:S01]  /*8c40*/  BSSY B1, `(.L_x_1913) ;  /* 0x000003a000017945 */ /* 0x000fe20003800000 */
[----:B------:R-:W-:-:S03]  /*8c50*/  IMAD.IADD R35, R36, 0x1, R25 ;  /* 0x0000000124237824 */ /* 0x000fc600078e0219 */
        /* <DEDUP_REMOVED lines=9> */
[----:B---3--:R-:W-:Y:S01]  /*8cf0*/  IABS R41, R37 ;  /* 0x0000002500297213 */ /* 0x008fe20000000000 */
[----:B------:R-:W-:Y:S01]  /*8d00*/  ULDC UR4, c[0x0][0x29c] ;  /* 0x0000a70000047ab9 */ /* 0x000fe20000000800 */
[----:B------:R-:W1:Y:S01]  /*8d10*/  I2F.RP R40, R34 ;  /* 0x0000002200287306 */ /* 0x000e620000209400 */
[----:B------:R-:W-:Y:S02]  /*8d20*/  ISETP.GE.AND P2, PT, R37, RZ, PT ;  /* 0x000000ff2500720c */ /* 0x000fe40003f46270 */
[----:B------:R-:W-:-:S05]  /*8d30*/  ISETP.NE.AND P4, PT, R53, RZ, PT ;  /* 0x000000ff3500720c */ /* 0x000fca0003f85270 */
[----:B-1----:R-:W1:Y:S02]  /*8d40*/  MUFU.RCP R40, R40 ;  /* 0x0000002800287308 */ /* 0x002e640000001000 */
[----:B-1----:R-:W-:-:S06]  /*8d50*/  VIADD R29, R40, 0xffffffe ;  /* 0x0ffffffe281d7836 */ /* 0x002fcc0000000000 */
[----:B------:R-:W1:Y:S02]  /*8d60*/  F2I.FTZ.U32.TRUNC.NTZ R29, R29 ;  /* 0x0000001d001d7305 */ /* 0x000e64000021f000 */
[----:B-1----:R-:W-:-:S04]  /*8d70*/  IMAD.MOV R21, RZ, RZ, -R29 ;  /* 0x000000ffff157224 */ /* 0x002fc800078e0a1d */
[----:B------:R-:W-:-:S04]  /*8d80*/  IMAD R21, R21, R34, RZ ;  /* 0x0000002215157224 */ /* 0x000fc800078e02ff */
        /* <DEDUP_REMOVED lines=8> */
[----:B------:R-:W-:-:S04]  /*8e10*/  @!P1 IMAD.IADD R21, R21, 0x1, -R34 ;  /* 0x0000000115159824 */ /* 0x000fc800078e0a22 */
[----:B------:R-:W-:Y:S01]  /*8e20*/  @!P2 IMAD.MOV R21, RZ, RZ, -R21 ;  /* 0x000000ffff15a224 */ /* 0x000fe200078e0a15 */
[----:B------:R-:W-:-:S05]  /*8e30*/  @!P4 LOP3.LUT R21, RZ, R53, RZ, 0x33, !PT ;  /* 0x00000035ff15c212 */ /* 0x000fca00078e33ff */
        /* <DEDUP_REMOVED lines=22> */
.L_x_1915:
[C---:B--2--5:R-:W-:Y:S01]  /*8fa0*/  FFMA.FTZ R12, R21.reuse, R40, R12 ;  /* 0x00000028150c7223 */ /* 0x064fe2000001000c */
[C---:B------:R-:W-:Y:S01]  /*8fb0*/  FFMA.FTZ R13, R21.reuse, R41, R13 ;  /* 0x00000029150d7223 */ /* 0x040fe2000001000d */
[C---:B------:R-:W-:Y:S01]  /*8fc0*/  FFMA.FTZ R14, R21.reuse, R42, R14 ;  /* 0x0000002a150e7223 */ /* 0x040fe2000001000e */
[----:B------:R-:W-:-:S07]  /*8fd0*/  FFMA.FTZ R15, R21, R43, R15 ;  /* 0x0000002b150f7223 */ /* 0x000fce000001000f */
.L_x_1914:
[----:B------:R-:W-:Y:S05]  /*8fe0*/  BSYNC B1 ;  /* 0x0000000000017941 */ /* 0x000fea0003800000 */
.L_x_1913:
[----:B------:R-:W-:Y:S01]  /*8ff0*/  VIADD R34, R37, 0x4 ;  /* 0x0000000425227836 */ /* 0x000fe20000000000 */
[----:B------:R-:W-:Y:S04]  /*9000*/  BSSY B1, `(.L_x_1916) ;  /* 0x0000034000017945 */ /* 0x000fe80003800000 */
[----:B------:R-:W-:-:S13]  /*9010*/  ISETP.GE.AND P1, PT, R34, R53, PT ;  /* 0x000000352200720c */ /* 0x000fda0003f26270 */
[----:B------:R-:W-:Y:S05]  /*9020*/  @!P1 BRA `(.L_x_1917) ;  /* 0x0000000000c49947 */ /* 0x000fea0003800000 */
[----:B-1-3--:R-:W-:Y:S01]  /*9030*/  IABS R40, R53 ;  /* 0x0000003500287213 */ /* 0x00afe20000000000 */
[----:B------:R-:W-:Y:S01]  /*9040*/  IMAD.MOV.U32 R28, RZ, RZ, RZ ;  /* 0x000000ffff1c7224 */ /* 0x000fe200078e00ff */
[----:B------:R-:W-:Y:S01]  /*9050*/  IABS R42, R34 ;  /* 0x00000022002a7213 */ /* 0x000fe20000000000 */
[----:B------:R-:W-:Y:S01]  /*9060*/  ULDC UR4, c[0x0][0x29c] ;  /* 0x0000a70000047ab9 */ /* 0x000fe20000000800 */
        /* <DEDUP_REMOVED lines=23> */
[----:B------:R1:W2:Y:S03]  /*91e0*/  LDS R21, [R35+0x10] ;  /* 0x0000100023157984 */ /* 0x0002a60000000800 */
        /* <DEDUP_REMOVED lines=17> */
.L_x_1918:
[C---:B--2--5:R-:W-:Y:S01]  /*9300*/  FFMA.FTZ R12, R21.reuse, R40, R12 ;  /* 0x00000028150c7223 */ /* 0x064fe2000001000c */
[C---:B------:R-:W-:Y:S01]  /*9310*/  FFMA.FTZ R13, R21.reuse, R41, R13 ;  /* 0x00000029150d7223 */ /* 0x040fe2000001000d */
[C---:B------:R-:W-:Y:S01]  /*9320*/  FFMA.FTZ R14, R21.reuse, R42, R14 ;  /* 0x0000002a150e7223 */ /* 0x040fe2000001000e */
[----:B------:R-:W-:-:S07]  /*9330*/  FFMA.FTZ R15, R21, R43, R15 ;  /* 0x0000002b150f7223 */ /* 0x000fce000001000f */
.L_x_1917:
[----:B------:R-:W-:Y:S05]  /*9340*/  BSYNC B1 ;  /* 0x0000000000017941 */ /* 0x000fea0003800000 */
.L_x_1916:
[----:B------:R-:W-:Y:S01]  /*9350*/  IADD3 R37, R37, 0x8, RZ ;  /* 0x0000000825257810 */ /* 0x000fe20007ffe0ff */
[----:B------:R-:W-:Y:S02]  /*9360*/  VIADD R25, R25, 0x20 ;  /* 0x0000002019197836 */ /* 0x000fe40000000000 */
[----:B------:R-:W-:Y:S01]  /*9370*/  VIADD R0, R0, 0x380 ;  /* 0x0000038000007836 */ /* 0x000fe20000000000 */
[----:B------:R-:W-:-:S13]  /*9380*/  ISETP.GE.AND P1, PT, R37, R24, PT ;  /* 0x000000182500720c */ /* 0x000fda0003f26270 */
[----:B------:R-:W-:Y:S05]  /*9390*/  @!P1 BRA `(.L_x_1919) ;  /* 0xfffffff800209947 */ /* 0x000fea000383ffff */
.L_x_1899:
[----:B------:R-:W-:Y:S05]  /*93a0*/  BSYNC B0 ;  /* 0x0000000000007941 */ /* 0x000fea0003800000 */
.L_x_1898:
[----:B------:R-:W-:Y:S01]  /*93b0*/  ISETP.GT.OR P0, PT, R6, 0x1b, P0 ;  /* 0x0000001b0600780c */ /* 0x000fe20000704670 */
[----:B------:R-:W-:-:S12]  /*93c0*/  BSSY B0, `(.L_x_1920) ;  /* 0x000002e000007945 */ /* 0x000fd80003800000 */
[----:B------:R-:W-:Y:S05]  /*93d0*/  @P0 BRA `(.L_x_1921) ;  /* 0x0000000000b00947 */ /* 0x000fea0003800000 */
[----:B------:R-:W2:Y:S01]  /*93e0*/  LDC.64 R36, c[0x0][0x250] ;  /* 0x00009400ff247b82 */ /* 0x000ea20000000a00 */
[----:B0-----:R-:W-:-:S04]  /*93f0*/  IMAD.MOV.U32 R19, RZ, RZ, 0x70 ;  /* 0x00000070ff137424 */ /* 0x001fc800078e00ff */
[----:B------:R-:W-:-:S05]  /*9400*/  IMAD R18, R18, R19, -0x70 ;  /* 0xffffff9012127424 */ /* 0x000fca00078e0213 */
[----:B------:R-:W-:-:S04]  /*9410*/  IADD3 R0, P0, R7, R18, RZ ;  /* 0x0000001207007210 */ /* 0x000fc80007f1e0ff */
[----:B------:R-:W-:Y:S02]  /*9420*/  LEA.HI.X.SX32 R4, R18, R16, 0x1, P0 ;  /* 0x0000001012047211 */ /* 0x000fe400000f0eff */
[----:B--2---:R-:W-:-:S04]  /*9430*/  LEA R18, P0, R0, R36, 0x2 ;  /* 0x0000002400127211 */ /* 0x004fc800078010ff */
[----:B------:R-:W-:-:S05]  /*9440*/  LEA.HI.X R19, R0, R37, R4, 0x2, P0 ;  /* 0x0000002500137211 */ /* 0x000fca00000f1404 */
[----:B-1----:R0:W5:Y:S01]  /*9450*/  LDG.E.128 R28, desc[UR36][R18.64] ;  /* 0x00000024121c7981 */ /* 0x002162000c1e1d00 */
[----:B------:R-:W-:Y:S04]  /*9460*/  BSSY B1, `(.L_x_1922) ;  /* 0x0000017000017945 */ /* 0x000fe80003800000 */
[----:B------:R-:W-:Y:S05]  /*9470*/  @P2 BRA `(.L_x_1923) ;  /* 0x0000000000542947 */ /* 0x000fea0003800000 */
[----:B------:R-:W-:-:S13]  /*9480*/  LOP3.LUT P1, RZ, R27, 0x8, RZ, 0xc0, !PT ;  /* 0x000000081bff7812 */ /* 0x000fda000782c0ff */
[----:B------:R-:W1:Y:S08]  /*9490*/  @P1 LDC R0, c[0x0][0x288] ;  /* 0x0000a200ff001b82 */ /* 0x000e700000000800 */
[----:B0-----:R-:W0:Y:S01]  /*94a0*/  @P1 LDC.64 R18, c[0x0][0x2e8] ;  /* 0x0000ba00ff121b82 */ /* 0x001e220000000a00 */
[----:B-1----:R-:W-:-:S04]  /*94b0*/  @P1 IMAD R0, R17, R0, R22 ;  /* 0x0000000011001224 */ /* 0x002fc800078e0216 */
[----:B------:R-:W-:-:S04]  /*94c0*/  @P1 IMAD R17, R0, 0x70, R3 ;  /* 0x0000007000111824 */ /* 0x000fc800078e0203 */
[----:B0-----:R-:W-:-:S05]  /*94d0*/  @P1 IMAD.WIDE R18, R17, 0x4, R18 ;  /* 0x0000000411121825 */ /* 0x001fca00078e0212 */
[----:B----4-:R-:W2:Y:S01]  /*94e0*/  @P1 LDG.E.128 R32, desc[UR36][R18.64] ;  /* 0x0000002412201981 */ /* 0x010ea2000c1e1d00 */
        /* <DEDUP_REMOVED lines=14> */
.L_x_1923:
[----:B------:R-:W-:Y:S05]  /*95d0*/  BSYNC B1 ;  /* 0x0000000000017941 */ /* 0x000fea0003800000 */
.L_x_1922:
[----:B------:R-:W2:Y:S01]  /*95e0*/  S2UR UR5, SR_CgaCtaId ;  /* 0x00000000000579c3 */ /* 0x000ea20000008800 */
[----:B------:R-:W-:Y:S01]  /*95f0*/  UMOV UR4, 0x400 ;  /* 0x0000040000047882 */ /* 0x000fe20000000000 */
[----:B------:R-:W-:Y:S01]  /*9600*/  IMAD.IADD R5, R24, 0x1, -R5 ;  /* 0x0000000118057824 */ /* 0x000fe200078e0a05 */
[----:B------:R-:W-:-:S04]  /*9610*/  UIADD3 UR4, UR4, 0x420, URZ ;  /* 0x0000042004047890 */ /* 0x000fc8000fffe03f */
[----:B--2---:R-:W-:-:S06]  /*9620*/  ULEA UR4, UR5, UR4, 0x18 ;  /* 0x0000000405047291 */ /* 0x004fcc000f8ec03f */
[----:B------:R-:W-:-:S04]  /*9630*/  IMAD.U32 R4, RZ, RZ, UR4 ;  /* 0x00000004ff047e24 */ /* 0x000fc8000f8e00ff */
[----:B------:R-:W-:-:S06]  /*9640*/  IMAD R5, R5, 0x4, R4 ;  /* 0x0000000405057824 */ /* 0x000fcc00078e0204 */
[----:B------:R-:W2:Y:S02]  /*9650*/  LDS R5, [R5] ;  /* 0x0000000005057984 */ /* 0x000ea40000000800 */
[C---:B--2--5:R-:W-:Y:S01]  /*9660*/  FFMA.FTZ R12, R5.reuse, R28, R12 ;  /* 0x0000001c050c7223 */ /* 0x064fe2000001000c */
[C---:B------:R-:W-:Y:S01]  /*9670*/  FFMA.FTZ R13, R5.reuse, R29, R13 ;  /* 0x0000001d050d7223 */ /* 0x040fe2000001000d */
[C---:B------:R-:W-:Y:S01]  /*9680*/  FFMA.FTZ R14, R5.reuse, R30, R14 ;  /* 0x0000001e050e7223 */ /* 0x040fe2000001000e */
[----:B------:R-:W-:-:S07]  /*9690*/  FFMA.FTZ R15, R5, R31, R15 ;  /* 0x0000001f050f7223 */ /* 0x000fce000001000f */
.L_x_1921:
[----:B------:R-:W-:Y:S05]  /*96a0*/  BSYNC B0 ;  /* 0x0000000000007941 */ /* 0x000fea0003800000 */
.L_x_1920:
[----:B------:R-:W-:Y:S01]  /*96b0*/  IADD3 R0, R23, 0x1f, RZ ;  /* 0x0000001f17007810 */ /* 0x000fe20007ffe0ff */
[----:B------:R-:W-:Y:S03]  /*96c0*/  BAR.SYNC.DEFER_BLOCKING 0x0 ;  /* 0x0000000000007b1d */ /* 0x000fe60000010000 */
[----:B------:R-:W-:-:S03]  /*96d0*/  ISETP.GT.U32.OR P0, PT, R0, 0x3e, P3 ;  /* 0x0000003e0000780c */ /* 0x000fc60001f04470 */
[----:B------:R-:W-:Y:S10]  /*96e0*/  @P3 BRA `(.L_x_1924) ;  /* 0x0000000000643947 */ /* 0x000ff40003800000 */
[----:B------:R-:W-:Y:S01]  /*96f0*/  LOP3.LUT R0, R23, 0xffffffc0, RZ, 0xc0, !PT ;  /* 0xffffffc017007812 */ /* 0x000fe200078ec0ff */
[----:B------:R-:W-:Y:S01]  /*9700*/  IMAD R5, R20, 0x70, R3 ;  /* 0x0000007014057824 */ /* 0x000fe200078e0203 */
[----:B------:R-:W-:Y:S05]  /*9710*/  WARPSYNC.ALL ;  /* 0x0000000000007948 */ /* 0x000fea0003800000 */
[----:B------:R-:W-:Y:S01]  /*9720*/  ISETP.NE.AND P1, PT, R0, 0x40, PT ;  /* 0x000000400000780c */ /* 0x000fe20003f25270 */
[----:B------:R-:W-:Y:S01]  /*9730*/  IMAD R5, R5, 0x4, R4 ;  /* 0x0000000405057824 */ /* 0x000fe200078e0204 */
[C---:B------:R-:W-:Y:S02]  /*9740*/  ISETP.GT.AND P2, PT, R23.reuse, 0x3f, PT ;  /* 0x0000003f1700780c */ /* 0x040fe40003f44270 */
[----:B------:R-:W-:-:S02]  /*9750*/  LOP3.LUT R0, R23, 0xffffffe0, RZ, 0xc0, !PT ;  /* 0xffffffe017007812 */ /* 0x000fc400078ec0ff */
[----:B------:R-:W-:-:S07]  /*9760*/  ISETP.GT.AND P3, PT, R23, 0x1f, PT ;  /* 0x0000001f1700780c */ /* 0x000fce0003f64270 */
[----:B------:R-:W-:Y:S01]  /*9770*/  @!P1 STS.128 [R5+-0x380], R12 ;  /* 0xfffc800c05009388 */ /* 0x000fe20000000c00 */
[----:B------:R-:W-:Y:S01]  /*9780*/  BAR.SYNC.DEFER_BLOCKING 0x0 ;  /* 0x0000000000007b1d */ /* 0x000fe20000010000 */
[----:B------:R-:W-:-:S05]  /*9790*/  ISETP.NE.AND P1, PT, R0, 0x20, PT ;  /* 0x000000200000780c */ /* 0x000fca0003f25270 */
[----:B0-----:R-:W0:Y:S02]  /*97a0*/  @!P2 LDS.128 R8, [R5] ;  /* 0x000000000508a984 */ /* 0x001e240000000c00 */
        /* <DEDUP_REMOVED lines=13> */
.L_x_1924:
[----:B------:R-:W-:Y:S05]  /*9880*/  @P0 EXIT ;  /* 0x000000000000094d */ /* 0x000fea0003800000 */
[----:B------:R-:W2:Y:S02]  /*9890*/  LDC R0, c[0x0][0x308] ;  /* 0x0000c200ff007b82 */ /* 0x000ea40000000800 */
[----:B--2---:R-:W-:-:S13]  /*98a0*/  ISETP.NE.AND P0, PT, R0, 0x2, PT ;  /* 0x000000020000780c */ /* 0x004fda0003f05270 */
[----:B------:R-:W2:Y:S01]  /*98b0*/  @P0 LDC.64 R4, c[0x0][0x210] ;  /* 0x00008400ff040b82 */ /* 0x000ea20000000a00 */
[----:B-1----:R-:W-:-:S04]  /*98c0*/  @P0 IMAD R7, R2, 0x70, R3 ;  /* 0x0000007002070824 */ /* 0x002fc800078e0203 */
[----:B--2---:R-:W-:-:S05]  /*98d0*/  @P0 IMAD.WIDE R4, R7, 0x4, R4 ;  /* 0x0000000407040825 */ /* 0x004fca00078e0204 */
[----:B------:R1:W-:Y:S01]  /*98e0*/  @P0 STG.E.128 desc[UR36][R4.64], R12 ;  /* 0x0000000c04000986 */ /* 0x0003e2000c101d24 */
[----:B------:R-:W-:Y:S05]  /*98f0*/  @P0 EXIT ;  /* 0x000000000000094d */ /* 0x000fea0003800000 */
[----:B-1----:R-:W1:Y:S01]  /*9900*/  LDC.64 R4, c[0x0][0x300] ;  /* 0x0000c000ff047b82 */ /* 0x002e620000000a00 */
[----:B------:R-:W-:Y:S01]  /*9910*/  IMAD R3, R2, 0x70, R3 ;  /* 0x0000007002037824 */ /* 0x000fe200078e0203 */
[----:B------:R-:W-:Y:S01]  /*9920*/  ULDC.64 UR4, c[0x0][0x210] ;  /* 0x0000840000047ab9 */ /* 0x000fe20000000a00 */
[----:B-1----:R-:W2:Y:S03]  /*9930*/  LDG.E R4, desc[UR36][R4.64] ;  /* 0x0000002404047981 */ /* 0x002ea6000c1e1900 */
[----:B------:R-:W-:-:S04]  /*9940*/  IADD3 R2, P0, R3, UR4, RZ ;  /* 0x0000000403027c10 */ /* 0x000fc8000ff1e0ff */
[----:B------:R-:W-:Y:S01]  /*9950*/  LEA.HI.X.SX32 R3, R3, UR5, 0x1, P0 ;  /* 0x0000000503037c11 */ /* 0x000fe200080f0eff */
[C---:B--2---:R-:W-:Y:S01]  /*9960*/  FMUL.FTZ R12, R4.reuse, R12 ;  /* 0x0000000c040c7220 */ /* 0x044fe20000410000 */
[C---:B------:R-:W-:Y:S01]  /*9970*/  FMUL.FTZ R13, R4.reuse, R13 ;  /* 0x0000000d040d7220 */ /* 0x040fe20000410000 */
[C---:B------:R-:W-:Y:S01]  /*9980*/  FMUL.FTZ R14, R4.reuse, R14 ;  /* 0x0000000e040e7220 */ /* 0x040fe20000410000 */
[----:B------:R-:W-:-:S03]  /*9990*/  FMUL.FTZ R15, R4, R15 ;  /* 0x0000000f040f7220 */ /* 0x000fc60000410000 */
[----:B------:R-:W1:Y:S08]  /*99a0*/  F2I.S8.NTZ R12, R12 ;  /* 0x0000000c000c7305 */ /* 0x000e700000202100 */
        /* <DEDUP_REMOVED lines=8> */
[----:B-1----:R-:W-:Y:S02]  /*9a30*/  PRMT R0, R14, 0x8880, RZ ;  /* 0x000088800e007816 */ /* 0x002fe400000000ff */
[----:B------:R-:W-:Y:S02]  /*9a40*/  PRMT R5, R4, 0x7604, R5 ;  /* 0x0000760404057816 */ /* 0x000fe40000000005 */
[----:B------:R-:W-:Y:S02]  /*9a50*/  PRMT R0, R0, 0x7710, RZ ;  /* 0x0000771000007816 */ /* 0x000fe400000000ff */
[----:B--2---:R-:W-:-:S02]  /*9a60*/  PRMT R4, R15, 0x8880, RZ ;  /* 0x000088800f047816 */ /* 0x004fc400000000ff */
[----:B------:R-:W-:Y:S02]  /*9a70*/  PRMT R5, R0, 0x7054, R5 ;  /* 0x0000705400057816 */ /* 0x000fe40000000005 */
[----:B------:R-:W-:-:S04]  /*9a80*/  PRMT R4, R4, 0x7710, RZ ;  /* 0x0000771004047816 */ /* 0x000fc800000000ff */
[----:B------:R-:W-:-:S05]  /*9a90*/  PRMT R5, R4, 0x654, R5 ;  /* 0x0000065404057816 */ /* 0x000fca0000000005 */
[----:B------:R-:W-:Y:S01]  /*9aa0*/  STG.E desc[UR36][R2.64], R5 ;  /* 0x0000000502007986 */ /* 0x000fe2000c101924 */
[----:B------:R-:W-:Y:S05]  /*9ab0*/  EXIT ;  /* 0x000000000000794d */ /* 0x000fea0003800000 */
.L_x_1728:
[----:B------:R-:W-:Y:S02]  /*9ac0*/  IMAD.MOV.U32 R12, RZ, RZ, 0x10 ;  /* 0x00000010ff0c7424 */ /* 0x000fe400078e00ff */
[----:B------:R-:W-:Y:S02]  /*9ad0*/  IMAD.MOV.U32 R11, RZ, RZ, 0x1f ;  /* 0x0000001fff0b7424 */ /* 0x000fe400078e00ff */
[----:B-1----:R-:W-:-:S07]  /*9ae0*/  IMAD.MOV.U32 R15, RZ, RZ, -0x1 ;  /* 0xffffffffff0f7424 */ /* 0x002fce00078e00ff */
[----:B---3--:R-:W-:Y:S05]  /*9af0*/  WARPSYNC.COLLECTIVE R15, `(.L_x_1925) ;  /* 0x000000000f087348 */ /* 0x008fea0003c00000 */
[----:B------:R0:W1:Y:S02]  /*9b00*/  SHFL.BFLY P6, R14, R13, R12, R11 ;  /* 0x0c00000c0d0e7389 */ /* 0x00006400000c000b */
[----:B01-3--:R-:W-:Y:S01]  /*9b10*/  ENDCOLLECTIVE ;  /* 0x000000000000791b */ /* 0x00bfe20003800000 */
.L_x_1925:
[----:B------:R-:W-:Y:S02]  /*9b20*/  IMAD.MOV.U32 R12, RZ, RZ, 0x8 ;  /* 0x00000008ff0c7424 */ /* 0x000fe400078e00ff */
[----:B------:R-:W-:-:S04]  /*9b30*/  FADD.FTZ R0, R13, R14 ;  /* 0x0000000e0d007221 */ /* 0x000fc80000010000 */
[----:B------:R-:W-:-:S07]  /*9b40*/  IMAD.MOV.U32 R13, RZ, RZ, R0 ;  /* 0x000000ffff0d7224 */ /* 0x000fce00078e0000 */
[----:B------:R-:W-:Y:S05]  /*9b50*/  WARPSYNC.COLLECTIVE R15, `(.L_x_1926) ;  /* 0x000000000f087348 */ /* 0x000fea0003c00000 */
[----:B------:R0:W1:Y:S02]  /*9b60*/  SHFL.BFLY P6, R14, R13, R12, R11 ;  /* 0x0c00000c0d0e7389 */ /* 0x00006400000c000b */
[----:B01----:R-:W-:Y:S01]  /*9b70*/  ENDCOLLECTIVE ;  /* 0x000000000000791b */ /* 0x003fe20003800000 */
.L_x_1926:
[----:B------:R-:W-:Y:S02]  /*9b80*/  IMAD.MOV.U32 R12, RZ, RZ, 0x4 ;  /* 0x00000004ff0c7424 */ /* 0x000fe400078e00ff */
[----:B------:R-:W-:-:S05]  /*9b90*/  FADD.FTZ R4, R0, R14 ;  /* 0x0000000e00047221 */ /* 0x000fca0000010000 */
[----:B------:R-:W-:-:S07]  /*9ba0*/  MOV R13, R4 ;  /* 0x00000004000d7202 */ /* 0x000fce0000000f00 */
[----:B------:R-:W-:Y:S05]  /*9bb0*/  WARPSYNC.COLLECTIVE R15, `(.L_x_1927) ;  /* 0x000000000f087348 */ /* 0x000fea0003c00000 */
[----:B------:R0:W1:Y:S02]  /*9bc0*/  SHFL.BFLY P6, R14, R13, R12, R11 ;  /* 0x0c00000c0d0e7389 */ /* 0x00006400000c000b */
[----:B01----:R-:W-:Y:S01]  /*9bd0*/  ENDCOLLECTIVE ;  /* 0x000000000000791b */ /* 0x003fe20003800000 */
.L_x_1927:
[----:B------:R-:W-:Y:S02]  /*9be0*/  IMAD.MOV.U32 R12, RZ, RZ, 0x2 ;  /* 0x00000002ff0c7424 */ /* 0x000fe400078e00ff */
[----:B------:R-:W-:-:S04]  /*9bf0*/  FADD.FTZ R6, R4, R14 ;  /* 0x0000000e04067221 */ /* 0x000fc80000010000 */
[----:B------:R-:W-:-:S07]  /*9c00*/  IMAD.MOV.U32 R13, RZ, RZ, R6 ;  /* 0x000000ffff0d7224 */ /* 0x000fce00078e0006 */
[----:B------:R-:W-:Y:S05]  /*9c10*/  WARPSYNC.COLLECTIVE R15, `(.L_x_1928) ;  /* 0x000000000f087348 */ /* 0x000fea0003c00000 */
[----:B------:R0:W1:Y:S02]  /*9c20*/  SHFL.BFLY P6, R14, R13, R12, R11 ;  /* 0x0c00000c0d0e7389 */ /* 0x00006400000c000b */
[----:B01----:R-:W-:Y:S01]  /*9c30*/  ENDCOLLECTIVE ;  /* 0x000000000000791b */ /* 0x003fe20003800000 */
.L_x_1928:
[----:B------:R-:W-:Y:S02]  /*9c40*/  IMAD.MOV.U32 R12, RZ, RZ, 0x1 ;  /* 0x00000001ff0c7424 */ /* 0x000fe400078e00ff */
[----:B------:R-:W-:-:S04]  /*9c50*/  FADD.FTZ R7, R6, R14 ;  /* 0x0000000e06077221 */ /* 0x000fc80000010000 */
[----:B------:R-:W-:-:S07]  /*9c60*/  IMAD.MOV.U32 R13, RZ, RZ, R7 ;  /* 0x000000ffff0d7224 */ /* 0x000fce00078e0007 */
[----:B------:R-:W-:Y:S05]  /*9c70*/  WARPSYNC.COLLECTIVE R15, `(.L_x_1929) ;  /* 0x000000000f087348 */ /* 0x000fea0003c00000 */
[----:B------:R0:W1:Y:S02]  /*9c80*/  SHFL.BFLY P6, R14, R13, R12, R11 ;  /* 0x0c00000c0d0e7389 */ /* 0x00006400000c000b */
[----:B01----:R-:W-:Y:S01]  /*9c90*/  ENDCOLLECTIVE ;  /* 0x000000000000791b */ /* 0x003fe20003800000 */
.L_x_1929:
[----:B------:R-:W-:Y:S05]  /*9ca0*/  BRA `(.L_x_1930) ;  /* 0xffffff8000807947 */ /* 0x000fea000383ffff */
.L_x_1862:
[----:B------:R-:W-:Y:S01]  /*9cb0*/  HFMA2.MMA R11, -RZ, RZ, 0, 1.847743988037109375e-06 ;  /* 0x0000001fff0b7435 */ /* 0x000fe200000001ff */
[----:B------:R-:W-:Y:S01]  /*9cc0*/  BSSY B1, `(.L_x_1931) ;  /* 0x0000006000017945 */ /* 0x000fe20003800000 */
[----:B------:R-:W-:Y:S02]  /*9cd0*/  IMAD.MOV.U32 R12, RZ, RZ, 0x1 ;  /* 0x00000001ff0c7424 */ /* 0x000fe400078e00ff */
[----:B------:R-:W-:-:S07]  /*9ce0*/  IMAD.MOV.U32 R15, RZ, RZ, -0x1 ;  /* 0xffffffffff0f7424 */ /* 0x000fce00078e00ff */
[----:B---34-:R-:W-:Y:S05]  /*9cf0*/  WARPSYNC.COLLECTIVE R15, `(.L_x_1932) ;  /* 0x000000000f087348 */ /* 0x018fea0003c00000 */
[----:B------:R0:W1:Y:S02]  /*9d00*/  SHFL.BFLY P6, R14, R13, R12, R11 ;  /* 0x0c00000c0d0e7389 */ /* 0x00006400000c000b */
[----:B01-34-:R-:W-:Y:S01]  /*9d10*/  ENDCOLLECTIVE ;  /* 0x000000000000791b */ /* 0x01bfe20003800000 */
.L_x_1932:
[----:B------:R-:W-:Y:S05]  /*9d20*/  BSYNC B1 ;  /* 0x0000000000017941 */ /* 0x000fea0003800000 */
.L_x_1931:
[----:B------:R-:W-:Y:S05]  /*9d30*/  BRA `(.L_x_1933) ;  /* 0xffffffcc002c7947 */ /* 0x000fea000383ffff */
.L_x_1866:
[----:B------:R-:W-:Y:S01]  /*9d40*/  BSSY B0, `(.L_x_1934) ;  /* 0x0000008000007945 */ /* 0x000fe20003800000 */
[----:B0-2---:R-:W-:Y:S02]  /*9d50*/  IMAD.MOV.U32 R13, RZ, RZ, R0 ;  /* 0x000000ffff0d7224 */ /* 0x005fe400078e0000 */
[----:B------:R-:W-:Y:S02]  /*9d60*/  IMAD.MOV.U32 R12, RZ, RZ, 0x10 ;  /* 0x00000010ff0c7424 */ /* 0x000fe400078e00ff */
[----:B-1----:R-:W-:Y:S02]  /*9d70*/  IMAD.MOV.U32 R11, RZ, RZ, 0x1f ;  /* 0x0000001fff0b7424 */ /* 0x002fe400078e00ff */
[----:B------:R-:W-:-:S07]  /*9d80*/  IMAD.MOV.U32 R15, RZ, RZ, -0x1 ;  /* 0xffffffffff0f7424 */ /* 0x000fce00078e00ff */
[----:B---34-:R-:W-:Y:S05]  /*9d90*/  WARPSYNC.COLLECTIVE R15, `(.L_x_1935) ;  /* 0x000000000f087348 */ /* 0x018fea0003c00000 */
[----:B------:R0:W1:Y:S02]  /*9da0*/  SHFL.BFLY P6, R14, R13, R12, R11 ;  /* 0x0c00000c0d0e7389 */ /* 0x00006400000c000b */
[----:B01-34-:R-:W-:Y:S01]  /*9db0*/  ENDCOLLECTIVE ;  /* 0x000000000000791b */ /* 0x01bfe20003800000 */
.L_x_1935:
[----:B------:R-:W-:Y:S05]  /*9dc0*/  BSYNC B0 ;  /* 0x0000000000007941 */ /* 0x000fea0003800000 */
.L_x_1934:
[----:B------:R-:W-:Y:S01]  /*9dd0*/  FMNMX.FTZ R13, R14, R0, !PT ;  /* 0x000000000e0d7209 */ /* 0x000fe20007810000 */
[----:B------:R-:W-:Y:S01]  /*9de0*/  IMAD.MOV.U32 R12, RZ, RZ, 0x8 ;  /* 0x00000008ff0c7424 */ /* 0x000fe200078e00ff */
[----:B------:R-:W-:Y:S01]  /*9df0*/  MOV R11, 0x1f ;  /* 0x0000001f000b7802 */ /* 0x000fe20000000f00 */
[----:B------:R-:W-:-:S07]  /*9e00*/  IMAD.MOV.U32 R15, RZ, RZ, -0x1 ;  /* 0xffffffffff0f7424 */ /* 0x000fce00078e00ff */
[----:B------:R-:W-:Y:S05]  /*9e10*/  WARPSYNC.COLLECTIVE R15, `(.L_x_1936) ;  /* 0x000000000f087348 */ /* 0x000fea0003c00000 */
[----:B------:R0:W1:Y:S02]  /*9e20*/  SHFL.BFLY P6, R14, R13, R12, R11 ;  /* 0x0c00000c0d0e7389 */ /* 0x00006400000c000b */
[----:B01----:R-:W-:Y:S01]  /*9e30*/  ENDCOLLECTIVE ;  /* 0x000000000000791b */ /* 0x003fe20003800000 */
.L_x_1936:
[----:B------:R-:W-:Y:S01]  /*9e40*/  IMAD.MOV.U32 R12, RZ, RZ, 0x4 ;  /* 0x00000004ff0c7424 */ /* 0x000fe200078e00ff */
[----:B------:R-:W-:-:S05]  /*9e50*/  FMNMX.FTZ R6, R13, R14, !PT ;  /* 0x0000000e0d067209 */ /* 0x000fca0007810000 */
[----:B------:R-:W-:-:S07]  /*9e60*/  IMAD.MOV.U32 R13, RZ, RZ, R6 ;  /* 0x000000ffff0d7224 */ /* 0x000fce00078e0006 */
[----:B------:R-:W-:Y:S05]  /*9e70*/  WARPSYNC.COLLECTIVE R15, `(.L_x_1937) ;  /* 0x000000000f087348 */ /* 0x000fea0003c00000 */
[----:B------:R0:W1:Y:S02]  /*9e80*/  SHFL.BFLY P6, R14, R13, R12, R11 ;  /* 0x0c00000c0d0e7389 */ /* 0x00006400000c000b */
[----:B01----:R-:W-:Y:S01]  /*9e90*/  ENDCOLLECTIVE ;  /* 0x000000000000791b */ /* 0x003fe20003800000 */
.L_x_1937:
[----:B------:R-:W-:Y:S01]  /*9ea0*/  IMAD.MOV.U32 R12, RZ, RZ, 0x2 ;  /* 0x00000002ff0c7424 */ /* 0x000fe200078e00ff */
[----:B------:R-:W-:-:S05]  /*9eb0*/  FMNMX.FTZ R7, R6, R14, !PT ;  /* 0x0000000e06077209 */ /* 0x000fca0007810000 */
[----:B------:R-:W-:-:S07]  /*9ec0*/  IMAD.MOV.U32 R13, RZ, RZ, R7 ;  /* 0x000000ffff0d7224 */ /* 0x000fce00078e0007 */
[----:B------:R-:W-:Y:S05]  /*9ed0*/  WARPSYNC.COLLECTIVE R15, `(.L_x_1938) ;  /* 0x000000000f087348 */ /* 0x000fea0003c00000 */
[----:B------:R0:W1:Y:S02]  /*9ee0*/  SHFL.BFLY P6, R14, R13, R12, R11 ;  /* 0x0c00000c0d0e7389 */ /* 0x00006400000c000b */
[----:B01----:R-:W-:Y:S01]  /*9ef0*/  ENDCOLLECTIVE ;  /* 0x000000000000791b */ /* 0x003fe20003800000 */
.L_x_1938:
[----:B------:R-:W-:Y:S05]  /*9f00*/  BRA `(.L_x_1939) ;  /* 0xffffffcc006c7947 */ /* 0x000fea000383ffff */
.L_x_1940:
        /* <DEDUP_REMOVED lines=15> */
.L_x_3329:


//--------------------- .text._ZN4mmha33masked_multihead_attention_kernelIfLi112ELi128ELi4ELi32ELi64ELb1ELb0EEEv26Multihead_attention_paramsIT_XT5_EE --------------------------
	.section	.text._ZN4mmha33masked_multihead_attention_kernelIfLi112ELi128ELi4ELi32ELi64ELb1ELb0EEEv26Multihead_attention_paramsIT_XT5_EE,"ax",@progbits
	.align	128
        .global         _ZN4mmha33masked_multihead_attention_kernelIfLi112ELi128ELi4ELi32ELi64ELb1ELb0EEEv26Multihead_attention_paramsIT_XT5_EE
        .type           _ZN4mmha33masked_multihead_attention_kernelIfLi112ELi128ELi4ELi32ELi64ELb1ELb0EEEv26Multihead_attention_paramsIT_XT5_EE,@function
        .size           _ZN4mmha33masked_multihead_attention_kernelIfLi112ELi128ELi4ELi32ELi64ELb1ELb0EEEv26Multihead_attention_paramsIT_XT5_EE,(.L_x_3330 - _ZN4mmha33masked_multihead_attention_kernelIfLi112ELi128ELi4ELi32ELi64ELb1ELb0EEEv26Multihead_attention_paramsIT_XT5_EE)
        .other          _ZN4mmha33masked_multihead_attention_kernelIfLi112ELi128ELi4ELi32ELi64ELb1ELb0EEEv26Multihead_attention_paramsIT_XT5_EE,@"STO_CUDA_ENTRY STV_DEFAULT"
_ZN4mmha33masked_multihead_attention_kernelIfLi112ELi128ELi4ELi32ELi64ELb1ELb0EEEv26Multihead_attention_paramsIT_XT5_EE:
.text._ZN4mmha33masked_multihead_attention_kernelIfLi112ELi128ELi4ELi32ELi64ELb1ELb0EEEv26Multihead_attention_paramsIT_XT5_EE:
        /* <DEDUP_REMOVED lines=12> */
.L_x_1941:
        /* <DEDUP_REMOVED lines=28> */
[----:B------:R-:W-:Y:S02]  /*0280*/  @!P1 IMAD.IADD R0, R0, 0x1, -R5 ;  /* 0x0000000100009824 */ /* 0x000fe400078e0a05 */
[----:B------:R-:W-:Y:S01]  /*0290*/  @!P1 VIADD R26, R26, 0x1 ;  /* 0x000000011a1a9836 */ /* 0x000fe20000000000 */
        /* <DEDUP_REMOVED lines=48> */
.L_x_1943:
[----:B------:R-:W-:Y:S05]  /*05a0*/  BSYNC B0 ;  /* 0x0000000000007941 */ /* 0x000fea0003800000 */
.L_x_1942:
        /* <DEDUP_REMOVED lines=71> */
.L_x_1945:
[----:B------:R-:W-:Y:S05]  /*0a20*/  BSYNC B0 ;  /* 0x0000000000007941 */ /* 0x000fea0003800000 */
.L_x_1944:
        /* <DEDUP_REMOVED lines=62> */
[----:B------:R-:W-:Y:S02]  /*0e10*/  IMAD.U32 R10, RZ, RZ, UR6 ;  /* 0x00000006ff0a7e24 */ /* 0x000fe4000f8e00ff */
[----:B------:R-:W-:Y:S02]  /*0e20*/  IMAD.U32 R6, RZ, RZ, UR4 ;  /* 0x00000004ff067e24 */ /* 0x000fe4000f8e00ff */
[----:B------:R-:W-:-:S02]  /*0e30*/  IMAD.U32 R7, RZ, RZ, UR5 ;  /* 0x00000005ff077e24 */ /* 0x000fc4000f8e00ff */
[----:B------:R-:W-:Y:S02]  /*0e40*/  IMAD.U32 R11, RZ, RZ, UR7 ;  /* 0x00000007ff0b7e24 */ /* 0x000fe4000f8e00ff */
[----:B------:R-:W-:Y:S02]  /*0e50*/  IMAD.MOV.U32 R8, RZ, RZ, 0x53f ;  /* 0x0000053fff087424 */ /* 0x000fe400078e00ff */
[----:B------:R-:W-:Y:S02]  /*0e60*/  IMAD.MOV.U32 R12, RZ, RZ, 0x1 ;  /* 0x00000001ff0c7424 */ /* 0x000fe400078e00ff */
[----:B0-----:R-:W-:-:S07]  /*0e70*/  IMAD.MOV.U32 R13, RZ, RZ, RZ ;  /* 0x000000ffff0d7224 */ /* 0x001fce00078e00ff */
[----:B------:R-:W-:-:S07]  /*0e80*/  LEPC R20, `(.L_x_1948) ;  /* 0x000000001014794e */ /* 0x000fce0000000000 */
[----:B-1----:R-:W-:Y:S05]  /*0e90*/  CALL.ABS.NOINC R14 ;  /* 0x000000000e007343 */ /* 0x002fea0003c00000 */
.L_x_1948:
        /* <DEDUP_REMOVED lines=13> */
.L_x_1949:
        /* <DEDUP_REMOVED lines=55> */
.L_x_1953:
        /* <DEDUP_REMOVED lines=45> */
[----:B------:R-:W-:Y:S01]  /*15b0*/  FFMA.FTZ R35, R35, R7, R10 ;  /* 0x0000000723237223 */ /* 0x000fe2000001000a */
[----:B------:R-:W-:Y:S02]  /*15c0*/  IMAD.MOV.U32 R42, RZ, RZ, R9 ;  /* 0x000000ffff2a7224 */ /* 0x000fe400078e0009 */
[-C--:B0-----:R-:W-:Y:S01]  /*15d0*/  FFMA.FTZ R3, R40, R0.reuse, -R3 ;  /* 0x0000000028037223 */ /* 0x081fe20000010803 */
[-C--:B------:R-:W-:Y:S01]  /*15e0*/  FFMA.FTZ R32, R32, R0.reuse, -R5 ;  /* 0x0000000020207223 */ /* 0x080fe20000010805 */
[-C--:B------:R-:W-:Y:S01]  /*15f0*/  FFMA.FTZ R41, R41, R0.reuse, R6 ;  /* 0x0000000029297223 */ /* 0x080fe20000010006 */
[----:B------:R-:W-:Y:S01]  /*1600*/  FFMA.FTZ R33, R33, R0, R4 ;  /* 0x0000000021217223 */ /* 0x000fe20000010004 */
[----:B------:R-:W-:-:S07]  /*1610*/  IMAD.MOV.U32 R40, RZ, RZ, R3 ;  /* 0x000000ffff287224 */ /* 0x000fce00078e0003 */
.L_x_1956:
[----:B------:R-:W-:Y:S05]  /*1620*/  BSYNC B2 ;  /* 0x0000000000027941 */ /* 0x000fea0003800000 */
.L_x_1955:
[----:B0-----:R0:W-:Y:S04]  /*1630*/  STS [R21], R32 ;  /* 0x0000002015007388 */ /* 0x0011e80000000800 */
[----:B------:R0:W-:Y:S04]  /*1640*/  STS [R21+0x4], R34 ;  /* 0x0000042215007388 */ /* 0x0001e80000000800 */
[----:B------:R0:W-:Y:S04]  /*1650*/  STS [R46], R33 ;  /* 0x000000212e007388 */ /* 0x0001e80000000800 */
[----:B------:R0:W-:Y:S02]  /*1660*/  STS [R46+0x4], R35 ;  /* 0x000004232e007388 */ /* 0x0001e40000000800 */
.L_x_1954:
[----:B------:R-:W-:Y:S05]  /*1670*/  BSYNC B1 ;  /* 0x0000000000017941 */ /* 0x000fea0003800000 */
.L_x_1952:
[----:B-1----:R1:W-:Y:S04]  /*1680*/  STS [R15], R40 ;  /* 0x000000280f007388 */ /* 0x0023e80000000800 */
[----:B--2---:R1:W-:Y:S04]  /*1690*/  STS [R15+0x4], R42 ;  /* 0x0000042a0f007388 */ /* 0x0043e80000000800 */
[----:B---3--:R1:W-:Y:S04]  /*16a0*/  STS [R20], R41 ;  /* 0x0000002914007388 */ /* 0x0083e80000000800 */
[----:B----4-:R1:W-:Y:S02]  /*16b0*/  STS [R20+0x4], R43 ;  /* 0x0000042b14007388 */ /* 0x0103e40000000800 */
.L_x_1951:
[----:B------:R-:W-:Y:S05]  /*16c0*/  BSYNC B0 ;  /* 0x0000000000007941 */ /* 0x000fea0003800000 */
.L_x_1950:
[----:B------:R-:W-:Y:S06]  /*16d0*/  BAR.SYNC.DEFER_BLOCKING 0x0 ;  /* 0x0000000000007b1d */ /* 0x000fec0000010000 */
[----:B------:R-:W-:Y:S04]  /*16e0*/  BSSY B0, `(.L_x_1957) ;  /* 0x0000005000007945 */ /* 0x000fe80003800000 */
[----:B------:R-:W-:Y:S05]  /*16f0*/  @!P6 BRA `(.L_x_1958) ;  /* 0x00000000000ce947 */ /* 0x000fea0003800000 */
[----:B------:R-:W-:Y:S01]  /*1700*/  ISETP.NE.AND P0, PT, R30, RZ, PT ;  /* 0x000000ff1e00720c */ /* 0x000fe20003f05270 */
[----:B01----:R2:W3:-:S12]  /*1710*/  LDS.128 R40, [R13] ;  /* 0x000000000d287984 */ /* 0x0034d80000000c00 */
[----:B------:R2:W4:Y:S02]  /*1720*/  @!P0 LDS.128 R32, [R14] ;  /* 0x000000000e208984 */ /* 0x0005240000000c00 */
.L_x_1958:
[----:B------:R-:W-:Y:S05]  /*1730*/  BSYNC B0 ;  /* 0x0000000000007941 */ /* 0x000fea0003800000 */
.L_x_1957:
[----:B------:R-:W-:Y:S06]  /*1740*/  BAR.SYNC.DEFER_BLOCKING 0x0 ;  /* 0x0000000000007b1d */ /* 0x000fec0000010000 */
[----:B------:R-:W-:Y:S05]  /*1750*/  BRA `(.L_x_1947) ;  /* 0x0000000400307947 */ /* 0x000fea0003800000 */
.L_x_1946:
        /* <DEDUP_REMOVED lines=35> */
.L_x_1959:
        /* <DEDUP_REMOVED lines=40> */
.L_x_1960:
[----:B------:R-:W-:Y:S05]  /*1c10*/  BSYNC B0 ;  /* 0x0000000000007941 */ /* 0x000fea0003800000 */
.L_x_1947:
        /* <DEDUP_REMOVED lines=19> */
[----:B------:R-:W-:Y:S01]  /*1d50*/  @!P0 IMAD.SHL.U32 R6, R16, 0x4, RZ ;  /* 0x0000000410068824 */ /* 0x000fe200078e00ff */
[----:B------:R-:W-:Y:S01]  /*1d60*/  @!P1 LEA R11, R11, R4, 0x18 ;  /* 0x000000040b0b9211 */ /* 0x000fe200078ec0ff */
[----:B------:R3:W-:Y:S02]  /*1d70*/  STS.128 [R3], R40 ;  /* 0x0000002803007388 */ /* 0x0007e40000000c00 */
[----:B--2---:R-:W-:Y:S02]  /*1d80*/  @!P0 IMAD R13, R44, R7, R6 ;  /* 0x000000072c0d8224 */ /* 0x004fe400078e0206 */
        /* <DEDUP_REMOVED lines=17> */
.L_x_2165:
[----:B0-2---:R-:W-:-:S07]  /*1ea0*/  FADD.FTZ R6, R6, R14 ;  /* 0x0000000e06067221 */ /* 0x005fce0000010000 */
.L_x_1962:
[----:B------:R-:W-:Y:S05]  /*1eb0*/  BSYNC B0 ;  /* 0x0000000000007941 */ /* 0x000fea0003800000 */
.L_x_1961:
[----:B------:R-:W5:Y:S01]  /*1ec0*/  S2R R30, SR_CgaCtaId ;  /* 0x00000000001e7919 */ /* 0x000f620000008800 */
[----:B------:R-:W-:Y:S01]  /*1ed0*/  ISETP.NE.AND P0, PT, R22, RZ, PT ;  /* 0x000000ff1600720c */ /* 0x000fe20003f05270 */
[----:B------:R-:W-:Y:S01]  /*1ee0*/  IMAD.IADD R12, R18, 0x1, -R5 ;  /* 0x00000001120c7824 */ /* 0x000fe200078e0a05 */
[----:B01----:R-:W-:Y:S01]  /*1ef0*/  MOV R15, 0x400 ;  /* 0x00000400000f7802 */ /* 0x003fe20000000f00 */
[----:B------:R-:W-:-:S04]  /*1f00*/  IMAD.MOV.U32 R124, RZ, RZ, -0x800001 ;  /* 0xff7fffffff7c7424 */ /* 0x000fc800078e00ff */
        /* <DEDUP_REMOVED lines=18> */
.L_x_1965:
[----:B------:R0:W-:Y:S02]  /*2030*/  STS [R11], R124 ;  /* 0x0000007c0b007388 */ /* 0x0001e40000000800 */
.L_x_1964:
        /* <DEDUP_REMOVED lines=19> */
[----:B------:R0:W2:Y:S03]  /*2170*/  LDS R125, [R11+0x10] ;  /* 0x000010000b7d7984 */ /* 0x0000a60000000800 */
[----:B------:R-:W-:Y:S01]  /*2180*/  ISETP.GE.AND P0, PT, R13, R20, PT ;  /* 0x000000140d00720c */ /* 0x000fe20003f06270 */
        /* <DEDUP_REMOVED lines=66> */
.L_x_1966:
[----:B------:R-:W-:Y:S01]  /*25b0*/  ULDC UR5, c[0x0][0x29c] ;  /* 0x0000a70000057ab9 */ /* 0x000fe20000000800 */
[----:B------:R-:W-:Y:S01]  /*25c0*/  ULDC UR11, c[0x0][0x284] ;  /* 0x0000a100000b7ab9 */ /* 0x000fe20000000800 */
[----:B------:R-:W-:Y:S01]  /*25d0*/  ULDC UR10, c[0x0][0x2a0] ;  /* 0x0000a800000a7ab9 */ /* 0x000fe20000000800 */
        /* <DEDUP_REMOVED lines=21> */
[----:B-1----:R-:W-:Y:S02]  /*2730*/  VIADD R66, R66, UR4 ;  /* 0x0000000442427c36 */ /* 0x002fe40008000000 */
[----:B0-----:R-:W-:Y:S02]  /*2740*/  VIADD R63, R11, 0xffffffe ;  /* 0x0ffffffe0b3f7836 */ /* 0x001fe40000000000 */
[----:B------:R-:W-:-:S02]  /*2750*/  VIADD R11, R131, 0x4 ;  /* 0x00000004830b7836 */ /* 0x000fc40000000000 */
[--C-:B--2---:R-:W-:Y:S02]  /*2760*/  IMAD.WIDE R130, R131, 0x4, R128.reuse ;  /* 0x0000000483827825 */ /* 0x104fe400078e0280 */
[----:B------:R-:W0:Y:S02]  /*2770*/  F2I.FTZ.U32.TRUNC.NTZ R63, R63 ;  /* 0x0000003f003f7305 */ /* 0x000e24000021f000 */
[----:B------:R-:W-:-:S04]  /*2780*/  IMAD.WIDE R128, R11, 0x4, R128 ;  /* 0x000000040b807825 */ /* 0x000fc800078e0280 */
[----:B0-----:R-:W-:-:S04]  /*2790*/  IMAD.MOV R12, RZ, RZ, -R63 ;  /* 0x000000ffff0c7224 */ /* 0x001fc800078e0a3f */
[----:B------:R-:W-:-:S04]  /*27a0*/  IMAD R15, R12, R59, RZ ;  /* 0x0000003b0c0f7224 */ /* 0x000fc800078e02ff */
[----:B------:R-:W-:-:S04]  /*27b0*/  IMAD.HI.U32 R62, R63, R15, R62 ;  /* 0x0000000f3f3e7227 */ /* 0x000fc800078e003e */
[----:B------:R-:W-:-:S07]  /*27c0*/  IMAD.MOV.U32 R63, RZ, RZ, R13 ;  /* 0x000000ffff3f7224 */ /* 0x000fce00078e000d */
.L_x_2100:
        /* <DEDUP_REMOVED lines=18> */
[----:B------:R-:W-:-:S05]  /*28f0*/  @!P2 IMAD.IADD R14, R14, 0x1, -R133 ;  /* 0x000000010e0ea824 */ /* 0x000fca00078e0a85 */
[----:B------:R-:W-:-:S13]  /*2900*/  ISETP.GT.U32.AND P2, PT, R59, R14, PT ;  /* 0x0000000e3b00720c */ /* 0x000fda0003f44070 */
[----:B------:R-:W-:Y:S01]  /*2910*/  @!P2 IMAD.IADD R14, R14, 0x1, -R133 ;  /* 0x000000010e0ea824 */ /* 0x000fe200078e0a85 */
[----:B------:R-:W-:-:S04]  /*2920*/  ISETP.GE.AND P2, PT, R63, R18, PT ;  /* 0x000000123f00720c */ /* 0x000fc80003f46270 */
[----:B0-----:R-:W-:-:S05]  /*2930*/  MOV R12, R14 ;  /* 0x0000000e000c7202 */ /* 0x001fca0000000f00 */
[----:B------:R-:W-:Y:S01]  /*2940*/  @!P3 IMAD.MOV R12, RZ, RZ, -R12 ;  /* 0x000000ffff0cb224 */ /* 0x000fe200078e0a0c */
        /* <DEDUP_REMOVED lines=13> */
.L_x_1972:
[----:B------:R-:W-:Y:S05]  /*2a20*/  BSYNC B2 ;  /* 0x0000000000027941 */ /* 0x000fea0003800000 */
.L_x_1971:
        /* <DEDUP_REMOVED lines=13> */
.L_x_1970:
[----:B------:R-:W-:Y:S05]  /*2b00*/  BSYNC B1 ;  /* 0x0000000000017941 */ /* 0x000fea0003800000 */
.L_x_1969:
[----:B------:R-:W-:Y:S04]  /*2b10*/  BSSY B1, `(.L_x_1973) ;  /* 0x000001e000017945 */ /* 0x000fe80003800000 */
[----:B------:R-:W-:Y:S05]  /*2b20*/  @P2 BRA `(.L_x_1974) ;  /* 0x0000000000702947 */ /* 0x000fea0003800000 */
[----:B------:R-:W-:Y:S01]  /*2b30*/  IMAD.IADD R11, R12, 0x1, R7 ;  /* 0x000000010c0b7824 */ /* 0x000fe200078e0207 */
[----:B------:R-:W-:Y:S01]  /*2b40*/  BSSY B2, `(.L_x_1975) ;  /* 0x000000a000027945 */ /* 0x000fe20003800000 */
[----:B------:R-:W-:Y:S02]  /*2b50*/  IMAD.MOV.U32 R70, RZ, RZ, RZ ;  /* 0x000000ffff467224 */ /* 0x000fe400078e00ff */
[----:B------:R-:W-:-:S05]  /*2b60*/  IMAD.SHL.U32 R132, R11, 0x4, RZ ;  /* 0x000000040b847824 */ /* 0x000fca00078e00ff */
[----:B------:R-:W-:-:S13]  /*2b70*/  ISETP.GE.AND P3, PT, R132, R64, PT ;  /* 0x000000408400720c */ /* 0x000fda0003f66270 */
[----:B------:R-:W-:Y:S05]  /*2b80*/  @P3 BRA `(.L_x_1976) ;  /* 0x0000000000143947 */ /* 0x000fea0003800000 */
[----:B------:R-:W-:-:S04]  /*2b90*/  IADD3 R11, P1, R61, R132, RZ ;  /* 0x000000843d0b7210 */ /* 0x000fc80007f3e0ff */
[----:B------:R-:W-:Y:S02]  /*2ba0*/  LEA.HI.X.SX32 R70, R132, R67, 0x1, P1 ;  /* 0x0000004384467211 */ /* 0x000fe400008f0eff */
[----:B01----:R-:W-:-:S04]  /*2bb0*/  LEA R14, P1, R11, UR8, 0x2 ;  /* 0x000000080b0e7c11 */ /* 0x003fc8000f8210ff */
[----:B------:R-:W-:-:S05]  /*2bc0*/  LEA.HI.X R15, R11, UR9, R70, 0x2, P1 ;  /* 0x000000090b0f7c11 */ /* 0x000fca00088f1446 */
[----:B------:R2:W5:Y:S04]  /*2bd0*/  LDG.E R70, desc[UR36][R14.64] ;  /* 0x000000240e467981 */ /* 0x000568000c1e1900 */
.L_x_1976:
[----:B------:R-:W-:Y:S05]  /*2be0*/  BSYNC B2 ;  /* 0x0000000000027941 */ /* 0x000fea0003800000 */
.L_x_1975:
        /* <DEDUP_REMOVED lines=16> */
.L_x_1974:
[----:B------:R-:W-:Y:S05]  /*2cf0*/  BSYNC B1 ;  /* 0x0000000000017941 */ /* 0x000fea0003800000 */
.L_x_1973:
        /* <DEDUP_REMOVED lines=13> */
.L_x_1980:
[----:B------:R-:W-:Y:S05]  /*2dd0*/  BSYNC B2 ;  /* 0x0000000000027941 */ /* 0x000fea0003800000 */
.L_x_1979:
        /* <DEDUP_REMOVED lines=13> */
.L_x_1978:
[----:B------:R-:W-:Y:S05]  /*2eb0*/  BSYNC B1 ;  /* 0x0000000000017941 */ /* 0x000fea0003800000 */
.L_x_1977:
        /* <DEDUP_REMOVED lines=13> */
.L_x_1984:
[----:B------:R-:W-:Y:S05]  /*2f90*/  BSYNC B2 ;  /* 0x0000000000027941 */ /* 0x000fea0003800000 */
.L_x_1983:
        /* <DEDUP_REMOVED lines=13> */
.L_x_1982:
[----:B------:R-:W-:Y:S05]  /*3070*/  BSYNC B1 ;  /* 0x0000000000017941 */ /* 0x000fea0003800000 */
.L_x_1981:
        /* <DEDUP_REMOVED lines=13> */
.L_x_1988:
[----:B------:R-:W-:Y:S05]  /*3150*/  BSYNC B2 ;  /* 0x0000000000027941 */ /* 0x000fea0003800000 */
.L_x_1987:
        /* <DEDUP_REMOVED lines=13> */
.L_x_1986:
[----:B------:R-:W-:Y:S05]  /*3230*/  BSYNC B1 ;  /* 0x0000000000017941 */ /* 0x000fea0003800000 */
.L_x_1985:
        /* <DEDUP_REMOVED lines=13> */
.L_x_1992:
[----:B------:R-:W-:Y:S05]  /*3310*/  BSYNC B2 ;  /* 0x0000000000027941 */ /* 0x000fea0003800000 */
.L_x_1991:
        /* <DEDUP_REMOVED lines=13> */
.L_x_1990:
[----:B------:R-:W-:Y:S05]  /*33f0*/  BSYNC B1 ;  /* 0x0000000000017941 */ /* 0x000fea0003800000 */
.L_x_1989:
        /* <DEDUP_REMOVED lines=13> */
.L_x_1996:
[----:B------:R-:W-:Y:S05]  /*34d0*/  BSYNC B2 ;  /* 0x0000000000027941 */ /* 0x000fea0003800000 */
.L_x_1995:
        /* <DEDUP_REMOVED lines=13> */
.L_x_1994:
[----:B------:R-:W-:Y:S05]  /*35b0*/  BSYNC B1 ;  /* 0x0000000000017941 */ /* 0x000fea0003800000 */
.L_x_1993:
        /* <DEDUP_REMOVED lines=13> */
.L_x_2000:
[----:B------:R-:W-:Y:S05]  /*3690*/  BSYNC B2 ;  /* 0x0000000000027941 */ /* 0x000fea0003800000 */
.L_x_1999:
        /* <DEDUP_REMOVED lines=13> */
.L_x_1998:
[----:B------:R-:W-:Y:S05]  /*3770*/  BSYNC B1 ;  /* 0x0000000000017941 */ /* 0x000fea0003800000 */
.L_x_1997:
        /* <DEDUP_REMOVED lines=13> */
.L_x_2004:
[----:B------:R-:W-:Y:S05]  /*3850*/  BSYNC B2 ;  /* 0x0000000000027941 */ /* 0x000fea0003800000 */
.L_x_2003:
        /* <DEDUP_REMOVED lines=13> */
.L_x_2002:
[----:B------:R-:W-:Y:S05]  /*3930*/  BSYNC B1 ;  /* 0x0000000000017941 */ /* 0x000fea0003800000 */
.L_x_2001:
        /* <DEDUP_REMOVED lines=13> */
.L_x_2008:
[----:B------:R-:W-:Y:S05]  /*3a10*/  BSYNC B2 ;  /* 0x0000000000027941 */ /* 0x000fea0003800000 */
.L_x_2007:
        /* <DEDUP_REMOVED lines=13> */
.L_x_2006:
[----:B------:R-:W-:Y:S05]  /*3af0*/  BSYNC B1 ;  /* 0x0000000000017941 */ /* 0x000fea0003800000 */
.L_x_2005:
        /* <DEDUP_REMOVED lines=13> */
.L_x_2012:
[----:B------:R-:W-:Y:S05]  /*3bd0*/  BSYNC B2 ;  /* 0x0000000000027941 */ /* 0x000fea0003800000 */
.L_x_2011:
        /* <DEDUP_REMOVED lines=13> */
.L_x_2010:
[----:B------:R-:W-:Y:S05]  /*3cb0*/  BSYNC B1 ;  /* 0x0000000000017941 */ /* 0x000fea0003800000 */
.L_x_2009:
        /* <DEDUP_REMOVED lines=13> */
.L_x_2016:
[----:B------:R-:W-:Y:S05]  /*3d90*/  BSYNC B2 ;  /* 0x0000000000027941 */ /* 0x000fea0003800000 */
.L_x_2015:
        /* <DEDUP_REMOVED lines=13> */
.L_x_2014:
[----:B------:R-:W-:Y:S05]  /*3e70*/  BSYNC B1 ;  /* 0x0000000000017941 */ /* 0x000fea0003800000 */
.L_x_2013:
        /* <DEDUP_REMOVED lines=13> */
.L_x_2020:
[----:B------:R-:W-:Y:S05]  /*3f50*/  BSYNC B2 ;  /* 0x0000000000027941 */ /* 0x000fea0003800000 */
.L_x_2019:
        /* <DEDUP_REMOVED lines=13> */
.L_x_2018:
[----:B------:R-:W-:Y:S05]  /*4030*/  BSYNC B1 ;  /* 0x0000000000017941 */ /* 0x000fea0003800000 */
.L_x_2017:
        /* <DEDUP_REMOVED lines=13> */
.L_x_2024:
[----:B------:R-:W-:Y:S05]  /*4110*/  BSYNC B2 ;  /* 0x0000000000027941 */ /* 0x000fea0003800000 */
.L_x_2023:
        /* <DEDUP_REMOVED lines=13> */
.L_x_2022:
[----:B------:R-:W-:Y:S05]  /*41f0*/  BSYNC B1 ;  /* 0x0000000000017941 */ /* 0x000fea0003800000 */
.L_x_2021:
        /* <DEDUP_REMOVED lines=13> */
.L_x_2028:
[----:B------:R-:W-:Y:S05]  /*42d0*/  BSYNC B2 ;  /* 0x0000000000027941 */ /* 0x000fea0003800000 */
.L_x_2027:
        /* <DEDUP_REMOVED lines=13> */
.L_x_2026:
[----:B------:R-:W-:Y:S05]  /*43b0*/  BSYNC B1 ;  /* 0x0000000000017941 */ /* 0x000fea0003800000 */
.L_x_2025:
        /* <DEDUP_REMOVED lines=13> */
.L_x_2032:
[----:B------:R-:W-:Y:S05]  /*4490*/  BSYNC B2 ;  /* 0x0000000000027941 */ /* 0x000fea0003800000 */
.L_x_2031:
        /* <DEDUP_REMOVED lines=13> */
.L_x_2030:
[----:B------:R-:W-:Y:S05]  /*4570*/  BSYNC B1 ;  /* 0x0000000000017941 */ /* 0x000fea0003800000 */
.L_x_2029:
        /* <DEDUP_REMOVED lines=13> */
.L_x_2036:
[----:B------:R-:W-:Y:S05]  /*4650*/  BSYNC B2 ;  /* 0x0000000000027941 */ /* 0x000fea0003800000 */
.L_x_2035:
        /* <DEDUP_REMOVED lines=13> */
.L_x_2034:
[----:B------:R-:W-:Y:S05]  /*4730*/  BSYNC B1 ;  /* 0x0000000000017941 */ /* 0x000fea0003800000 */
.L_x_2033:
        /* <DEDUP_REMOVED lines=13> */
.L_x_2040:
[----:B------:R-:W-:Y:S05]  /*4810*/  BSYNC B2 ;  /* 0x0000000000027941 */ /* 0x000fea0003800000 */
.L_x_2039:
        /* <DEDUP_REMOVED lines=13> */
.L_x_2038:
[----:B------:R-:W-:Y:S05]  /*48f0*/  BSYNC B1 ;  /* 0x0000000000017941 */ /* 0x000fea0003800000 */
.L_x_2037:
        /* <DEDUP_REMOVED lines=13> */
.L_x_2044:
[----:B------:R-:W-:Y:S05]  /*49d0*/  BSYNC B2 ;  /* 0x0000000000027941 */ /* 0x000fea0003800000 */
.L_x_2043:
        /* <DEDUP_REMOVED lines=13> */
.L_x_2042:
[----:B------:R-:W-:Y:S05]  /*4ab0*/  BSYNC B1 ;  /* 0x0000000000017941 */ /* 0x000fea0003800000 */
.L_x_2041:
        /* <DEDUP_REMOVED lines=13> */
.L_x_2048:
[----:B------:R-:W-:Y:S05]  /*4b90*/  BSYNC B2 ;  /* 0x0000000000027941 */ /* 0x000fea0003800000 */
.L_x_2047:
        /* <DEDUP_REMOVED lines=13> */
.L_x_2046:
[----:B------:R-:W-:Y:S05]  /*4c70*/  BSYNC B1 ;  /* 0x0000000000017941 */ /* 0x000fea0003800000 */
.L_x_2045:
        /* <DEDUP_REMOVED lines=13> */
.L_x_2052:
[----:B------:R-:W-:Y:S05]  /*4d50*/  BSYNC B2 ;  /* 0x0000000000027941 */ /* 0x000fea0003800000 */
.L_x_2051:
        /* <DEDUP_REMOVED lines=13> */
.L_x_2050:
[----:B------:R-:W-:Y:S05]  /*4e30*/  BSYNC B1 ;  /* 0x0000000000017941 */ /* 0x000fea0003800000 */
.L_x_2049:
        /* <DEDUP_REMOVED lines=13> */
.L_x_2056:
[----:B------:R-:W-:Y:S05]  /*4f10*/  BSYNC B2 ;  /* 0x0000000000027941 */ /* 0x000fea0003800000 */
.L_x_2055:
        /* <DEDUP_REMOVED lines=13> */
.L_x_2054:
[----:B------:R-:W-:Y:S05]  /*4ff0*/  BSYNC B1 ;  /* 0x0000000000017941 */ /* 0x000fea0003800000 */
.L_x_2053:
        /* <DEDUP_REMOVED lines=13> */
.L_x_2060:
[----:B------:R-:W-:Y:S05]  /*50d0*/  BSYNC B2 ;  /* 0x0000000000027941 */ /* 0x000fea0003800000 */
.L_x_2059:
        /* <DEDUP_REMOVED lines=13> */
.L_x_2058:
[----:B------:R-:W-:Y:S05]  /*51b0*/  BSYNC B1 ;  /* 0x0000000000017941 */ /* 0x000fea0003800000 */
.L_x_2057:
        /* <DEDUP_REMOVED lines=13> */
.L_x_2064:
[----:B------:R-:W-:Y:S05]  /*5290*/  BSYNC B2 ;  /* 0x0000000000027941 */ /* 0x000fea0003800000 */
.L_x_2063:
        /* <DEDUP_REMOVED lines=13> */
.L_x_2062:
[----:B------:R-:W-:Y:S05]  /*5370*/  BSYNC B1 ;  /* 0x0000000000017941 */ /* 0x000fea0003800000 */
.L_x_2061:
        /* <DEDUP_REMOVED lines=13> */
.L_x_2068:
[----:B------:R-:W-:Y:S05]  /*5450*/  BSYNC B2 ;  /* 0x0000000000027941 */ /* 0x000fea0003800000 */
.L_x_2067:
        /* <DEDUP_REMOVED lines=13> */
.L_x_2066:
[----:B------:R-:W-:Y:S05]  /*5530*/  BSYNC B1 ;  /* 0x0000000000017941 */ /* 0x000fea0003800000 */
.L_x_2065:
        /* <DEDUP_REMOVED lines=8> */
[----:B------:R-:W-:-:S04]  /*55c0*/  IADD3 R11, P1, R61, R132, RZ ;  /* 0x000000843d0b7210 */ /* 0x000fc80007f3e0ff */
[----:B------:R-:W-:Y:S02]  /*55d0*/  LEA.HI.X.SX32 R126, R132, R67, 0x1, P1 ;  /* 0x00000043847e7211 */ /* 0x000fe400008f0eff */
[----:B-12---:R-:W-:-:S04]  /*55e0*/  LEA R14, P1, R11, UR8, 0x2 ;  /* 0x000000080b0e7c11 */ /* 0x006fc8000f8210ff */
[----:B------:R-:W-:-:S05]  /*55f0*/  LEA.HI.X R15, R11, UR9, R126, 0x2, P1 ;  /* 0x000000090b0f7c11 */ /* 0x000fca00088f147e */
[----:B------:R0:W5:Y:S04]  /*5600*/  LDG.E R91, desc[UR36][R14.64] ;  /* 0x000000240e5b7981 */ /* 0x000168000c1e1900 */
.L_x_2072:
[----:B------:R-:W-:Y:S05]  /*5610*/  BSYNC B2 ;  /* 0x0000000000027941 */ /* 0x000fea0003800000 */
.L_x_2071:
        /* <DEDUP_REMOVED lines=13> */
.L_x_2070:
[----:B------:R-:W-:Y:S05]  /*56f0*/  BSYNC B1 ;  /* 0x0000000000017941 */ /* 0x000fea0003800000 */
.L_x_2069:
        /* <DEDUP_REMOVED lines=13> */
.L_x_2076:
[----:B------:R-:W-:Y:S05]  /*57d0*/  BSYNC B2 ;  /* 0x0000000000027941 */ /* 0x000fea0003800000 */
.L_x_2075:
        /* <DEDUP_REMOVED lines=13> */
.L_x_2074:
[----:B------:R-:W-:Y:S05]  /*58b0*/  BSYNC B1 ;  /* 0x0000000000017941 */ /* 0x000fea0003800000 */
.L_x_2073:
        /* <DEDUP_REMOVED lines=13> */
.L_x_2080:
[----:B------:R-:W-:Y:S05]  /*5990*/  BSYNC B2 ;  /* 0x0000000000027941 */ /* 0x000fea0003800000 */
.L_x_2079:
        /* <DEDUP_REMOVED lines=13> */
.L_x_2078:
[----:B------:R-:W-:Y:S05]  /*5a70*/  BSYNC B1 ;  /* 0x0000000000017941 */ /* 0x000fea0003800000 */
.L_x_2077:
        /* <DEDUP_REMOVED lines=13> */
.L_x_2084:
[----:B------:R-:W-:Y:S05]  /*5b50*/  BSYNC B2 ;  /* 0x0000000000027941 */ /* 0x000fea0003800000 */
.L_x_2083:
        /* <DEDUP_REMOVED lines=13> */
.L_x_2082:
[----:B------:R-:W-:Y:S05]  /*5c30*/  BSYNC B1 ;  /* 0x0000000000017941 */ /* 0x000fea0003800000 */
.L_x_2081:
        /* <DEDUP_REMOVED lines=13> */
.L_x_2088:
[----:B------:R-:W-:Y:S05]  /*5d10*/  BSYNC B2 ;  /* 0x0000000000027941 */ /* 0x000fea0003800000 */
.L_x_2087:
        /* <DEDUP_REMOVED lines=13> */
.L_x_2086:
[----:B------:R-:W-:Y:S05]  /*5df0*/  BSYNC B1 ;  /* 0x0000000000017941 */ /* 0x000fea0003800000 */
.L_x_2085:
        /* <DEDUP_REMOVED lines=13> */
.L_x_2092:
[----:B------:R-:W-:Y:S05]  /*5ed0*/  BSYNC B2 ;  /* 0x0000000000027941 */ /* 0x000fea0003800000 */
.L_x_2091:
        /* <DEDUP_REMOVED lines=13> */
.L_x_2090:
[----:B------:R-:W-:Y:S05]  /*5fb0*/  BSYNC B1 ;  /* 0x0000000000017941 */ /* 0x000fea0003800000 */
.L_x_2089:
        /* <DEDUP_REMOVED lines=8> */
[----:B0-----:R-:W-:-:S04]  /*6040*/  IADD3 R11, P1, R61, R126, RZ ;  /* 0x0000007e3d0b7210 */ /* 0x001fc80007f3e0ff */
[----:B-12---:R-:W-:Y:S02]  /*6050*/  LEA.HI.X.SX32 R14, R126, R67, 0x1, P1 ;  /* 0x000000437e0e7211 */ /* 0x006fe400008f0eff */
[----:B------:R-:W-:-:S04]  /*6060*/  LEA R12, P1, R11, UR8, 0x2 ;  /* 0x000000080b0c7c11 */ /* 0x000fc8000f8210ff */
[----:B------:R-:W-:-:S05]  /*6070*/  LEA.HI.X R13, R11, UR9, R14, 0x2, P1 ;  /* 0x000000090b0d7c11 */ /* 0x000fca00088f140e */
[----:B------:R0:W5:Y:S04]  /*6080*/  LDG.E R99, desc[UR36][R12.64] ;  /* 0x000000240c637981 */ /* 0x000168000c1e1900 */
.L_x_2096:
[----:B------:R-:W-:Y:S05]  /*6090*/  BSYNC B2 ;  /* 0x0000000000027941 */ /* 0x000fea0003800000 */
.L_x_2095:
        /* <DEDUP_REMOVED lines=13> */
.L_x_2094:
[----:B------:R-:W-:Y:S05]  /*6170*/  BSYNC B1 ;  /* 0x0000000000017941 */ /* 0x000fea0003800000 */
.L_x_2093:
        /* <DEDUP_REMOVED lines=38> */
.L_x_2169:
        /* <DEDUP_REMOVED lines=13> */
[----:B--2---:R-:W-:-:S05]  /*64b0*/  @P3 IMAD R126, R23, R132, R25 ;  /* 0x00000084177e3224 */ /* 0x004fca00078e0219 */
[----:B------:R-:W-:-:S05]  /*64c0*/  @P3 IADD3 R126, R126, -0x1, RZ ;  /* 0xffffffff7e7e3810 */ /* 0x000fca0007ffe0ff */
[----:B------:R-:W-:-:S04]  /*64d0*/  @P3 IMAD R133, R126, R132, R63 ;  /* 0x000000847e853224 */ /* 0x000fc800078e023f */
[----:B0-----:R-:W-:-:S06]  /*64e0*/  @P3 IMAD.WIDE R12, R133, 0x4, R12 ;  /* 0x00000004850c3825 */ /* 0x001fcc00078e020c */
[----:B------:R-:W2:Y:S01]  /*64f0*/  @P3 LDG.E R12, desc[UR36][R12.64] ;  /* 0x000000240c0c3981 */ /* 0x000ea2000c1e1900 */
[----:B-1----:R-:W-:-:S06]  /*6500*/  @P2 IMAD.WIDE R14, R23, 0x4, R14 ;  /* 0x00000004170e2825 */ /* 0x002fcc00078e020e */
[----:B------:R-:W5:Y:S01]  /*6510*/  @P2 LDG.E R14, desc[UR36][R14.64] ;  /* 0x000000240e0e2981 */ /* 0x000f62000c1e1900 */
[C---:B------:R-:W-:Y:S02]  /*6520*/  @P2 ISETP.GE.AND P4, PT, R63.reuse, R66, PT ;  /* 0x000000423f00220c */ /* 0x040fe40003f86270 */
[----:B------:R-:W-:Y:S02]  /*6530*/  @P2 IADD3 R133, R63, 0x1, -R25 ;  /* 0x000000013f852810 */ /* 0x000fe40007ffe819 */
[----:B------:R-:W-:-:S05]  /*6540*/  @P2 SEL R126, R17, RZ, !P4 ;  /* 0x000000ff117e2207 */ /* 0x000fca0006000000 */
[----:B------:R-:W-:Y:S02]  /*6550*/  @P2 IMAD.IADD R126, R126, 0x1, R133 ;  /* 0x000000017e7e2824 */ /* 0x000fe400078e0285 */
[----:B------:R-:W-:-:S03]  /*6560*/  IMAD.IADD R132, R63, 0x1, -R5 ;  /* 0x000000013f847824 */ /* 0x000fc600078e0a05 */
[----:B------:R-:W-:Y:S01]  /*6570*/  @P2 I2FP.F32.S32 R126, R126 ;  /* 0x0000007e007e2245 */ /* 0x000fe20000201400 */
[----:B------:R-:W-:Y:S02]  /*6580*/  IMAD R132, R132, 0x4, R3 ;  /* 0x0000000484847824 */ /* 0x000fe400078e0203 */
[----:B--2---:R-:W-:-:S04]  /*6590*/  @P3 FADD.FTZ R11, R11, R12 ;  /* 0x0000000c0b0b3221 */ /* 0x004fc80000010000 */
[----:B-----5:R-:W-:-:S05]  /*65a0*/  @P2 FFMA.FTZ R11, R126, R14, R11 ;  /* 0x0000000e7e0b2223 */ /* 0x020fca000001000b */
[----:B------:R1:W-:Y:S01]  /*65b0*/  STS [R132], R11 ;  /* 0x0000000b84007388 */ /* 0x0003e20000000800 */
[----:B------:R-:W-:-:S07]  /*65c0*/  @!P0 FMNMX.FTZ R124, R124, R11, !PT ;  /* 0x0000000b7c7c8209 */ /* 0x000fce0007810000 */
.L_x_2099:
[----:B------:R-:W-:Y:S05]  /*65d0*/  BSYNC B1 ;  /* 0x0000000000017941 */ /* 0x000fea0003800000 */
.L_x_2098:
[----:B------:R-:W-:-:S05]  /*65e0*/  VIADD R63, R63, 0x10 ;  /* 0x000000103f3f7836 */ /* 0x000fca0000000000 */
[----:B------:R-:W-:-:S13]  /*65f0*/  ISETP.GE.AND P0, PT, R63, R20, PT ;  /* 0x000000143f00720c */ /* 0x000fda0003f06270 */
[----:B------:R-:W-:Y:S05]  /*6600*/  @!P0 BRA `(.L_x_2100) ;  /* 0xffffffc000708947 */ /* 0x000fea000383ffff */
.L_x_1968:
[----:B------:R-:W-:Y:S05]  /*6610*/  BSYNC B0 ;  /* 0x0000000000007941 */ /* 0x000fea0003800000 */
.L_x_1967:
        /* <DEDUP_REMOVED lines=8> */
.L_x_2174:
        /* <DEDUP_REMOVED lines=38> */
[--C-:B------:R-:W-:Y:S01]  /*6900*/  SHF.R.S32.HI R7, RZ, 0x1f, R11.reuse ;  /* 0x0000001fff077819 */ /* 0x100fe2000001140b */
[----:B0-----:R-:W-:Y:S01]  /*6910*/  IMAD.MOV.U32 R9, RZ, RZ, R6 ;  /* 0x000000ffff097224 */ /* 0x001fe200078e0006 */
[----:B------:R-:W-:Y:S01]  /*6920*/  ISETP.NE.U32.AND P0, PT, RZ, UR4, PT ;  /* 0x00000004ff007c0c */ /* 0x000fe2000bf05070 */
[--C-:B------:R-:W-:Y:S01]  /*6930*/  IMAD.MOV.U32 R10, RZ, RZ, R11.reuse ;  /* 0x000000ffff0a7224 */ /* 0x100fe200078e000b */
[----:B------:R-:W-:Y:S02]  /*6940*/  SHF.R.S32.HI R8, RZ, 0x1f, R14 ;  /* 0x0000001fff087819 */ /* 0x000fe4000001140e */
[----:B------:R-:W-:Y:S02]  /*6950*/  IADD3 R14, P3, P4, R14, UR4, R11 ;  /* 0x000000040e0e7c10 */ /* 0x000fe4000fc7e00b */
[----:B------:R-:W-:-:S02]  /*6960*/  ISETP.NE.AND.EX P0, PT, RZ, UR5, PT, P0 ;  /* 0x00000005ff007c0c */ /* 0x000fc4000bf05300 */
[----:B------:R-:W-:Y:S01]  /*6970*/  IADD3.X R7, R8, UR5, R7, P3, P4 ;  /* 0x0000000508077c10 */ /* 0x000fe20009fe8407 */
[----:B------:R-:W-:Y:S01]  /*6980*/  IMAD.MOV.U32 R8, RZ, RZ, RZ ;  /* 0x000000ffff087224 */ /* 0x000fe200078e00ff */
[----:B------:R-:W-:-:S09]  /*6990*/  LEA R12, R22, R3, 0x2 ;  /* 0x00000003160c7211 */ /* 0x000fd200078e10ff */
.L_x_2109:
[----:B------:R-:W-:Y:S04]  /*69a0*/  BSSY B2, `(.L_x_2106) ;  /* 0x000000b000027945 */ /* 0x000fe80003800000 */
[----:B0-----:R-:W-:Y:S05]  /*69b0*/  @!P0 BRA `(.L_x_2107) ;  /* 0x0000000000148947 */ /* 0x001fea0003800000 */
[----:B------:R-:W-:-:S06]  /*69c0*/  IMAD.MOV.U32 R6, RZ, RZ, R14 ;  /* 0x000000ffff067224 */ /* 0x000fcc00078e000e */
[----:B------:R-:W2:Y:S01]  /*69d0*/  LDG.E.U8 R6, desc[UR36][R6.64] ;  /* 0x0000002406067981 */ /* 0x000ea2000c1e1100 */
[----:B------:R-:W-:Y:S01]  /*69e0*/  IMAD.MOV.U32 R13, RZ, RZ, RZ ;  /* 0x000000ffff0d7224 */ /* 0x000fe200078e00ff */
[----:B--2---:R-:W-:-:S13]  /*69f0*/  ISETP.NE.AND P3, PT, R6, RZ, PT ;  /* 0x000000ff0600720c */ /* 0x004fda0003f65270 */
[----:B------:R-:W-:Y:S05]  /*6a00*/  @P3 BRA `(.L_x_2108) ;  /* 0x0000000000103947 */ /* 0x000fea0003800000 */
.L_x_2107:
[----:B------:R-:W1:Y:S02]  /*6a10*/  LDS R6, [R12] ;  /* 0x000000000c067984 */ /* 0x000e640000000800 */
[----:B-1----:R-:W-:-:S04]  /*6a20*/  FADD.FTZ R6, -R15, R6 ;  /* 0x000000060f067221 */ /* 0x002fc80000010100 */
[----:B------:R-:W-:-:S04]  /*6a30*/  FMUL.FTZ R6, R6, 1.4426950216293334961 ;  /* 0x3fb8aa3b06067820 */ /* 0x000fc80000410000 */
[----:B------:R0:W2:Y:S03]  /*6a40*/  MUFU.EX2 R13, R6 ;  /* 0x00000006000d7308 */ /* 0x0000a60000000800 */
.L_x_2108:
[----:B------:R-:W-:Y:S05]  /*6a50*/  BSYNC B2 ;  /* 0x0000000000027941 */ /* 0x000fea0003800000 */
.L_x_2106:
        /* <DEDUP_REMOVED lines=9> */
.L_x_2105:
[----:B------:R-:W-:Y:S05]  /*6af0*/  BSYNC B1 ;  /* 0x0000000000017941 */ /* 0x000fea0003800000 */
.L_x_2104:
        /* <DEDUP_REMOVED lines=14> */
.L_x_2122:
[----:B------:R-:W-:Y:S01]  /*6be0*/  BSSY B1, `(.L_x_2110) ;  /* 0x000000b000017945 */ /* 0x000fe20003800000 */
[----:B------:R-:W-:-:S03]  /*6bf0*/  IMAD.MOV.U32 R6, RZ, RZ, R12 ;  /* 0x000000ffff067224 */ /* 0x000fc600078e000c */
[----:B------:R-:W-:Y:S05]  /*6c00*/  @!P0 BRA `(.L_x_2111) ;  /* 0x0000000000108947 */ /* 0x000fea0003800000 */
[----:B------:R-:W2:Y:S02]  /*6c10*/  LDG.E.U8 R9, desc[UR36][R6.64] ;  /* 0x0000002406097981 */ /* 0x000ea4000c1e1100 */
[----:B--2---:R-:W-:-:S13]  /*6c20*/  ISETP.NE.AND P3, PT, R9, RZ, PT ;  /* 0x000000ff0900720c */ /* 0x004fda0003f65270 */
[----:B------:R-:W-:Y:S01]  /*6c30*/  @P3 IMAD.MOV.U32 R9, RZ, RZ, RZ ;  /* 0x000000ffff093224 */ /* 0x000fe200078e00ff */
[----:B------:R-:W-:Y:S06]  /*6c40*/  @P3 BRA `(.L_x_2112) ;  /* 0x0000000000103947 */ /* 0x000fec0003800000 */
.L_x_2111:
[----:B------:R-:W1:Y:S02]  /*6c50*/  LDS R9, [R0+-0x200] ;  /* 0xfffe000000097984 */ /* 0x000e640000000800 */
[----:B-1----:R-:W-:-:S04]  /*6c60*/  FADD.FTZ R9, -R15, R9 ;  /* 0x000000090f097221 */ /* 0x002fc80000010100 */
[----:B------:R-:W-:-:S06]  /*6c70*/  FMUL.FTZ R9, R9, 1.4426950216293334961 ;  /* 0x3fb8aa3b09097820 */ /* 0x000fcc0000410000 */
[----:B------:R-:W0:Y:S02]  /*6c80*/  MUFU.EX2 R9, R9 ;  /* 0x0000000900097308 */ /* 0x000e240000000800 */
.L_x_2112:
[----:B------:R-:W-:Y:S05]  /*6c90*/  BSYNC B1 ;  /* 0x0000000000017941 */ /* 0x000fea0003800000 */
.L_x_2110:
[----:B0-----:R0:W-:Y:S01]  /*6ca0*/  STS [R0+-0x200], R9 ;  /* 0xfffe000900007388 */ /* 0x0011e20000000800 */
[----:B------:R-:W-:Y:S01]  /*6cb0*/  BSSY B1, `(.L_x_2113) ;  /* 0x000000b000017945 */ /* 0x000fe20003800000 */
[----:B------:R-:W-:-:S03]  /*6cc0*/  FADD.FTZ R12, R9, R8 ;  /* 0x00000008090c7221 */ /* 0x000fc60000010000 */
[----:B------:R-:W-:Y:S05]  /*6cd0*/  @!P0 BRA `(.L_x_2114) ;  /* 0x0000000000108947 */ /* 0x000fea0003800000 */
[----:B------:R-:W2:Y:S02]  /*6ce0*/  LDG.E.U8 R8, desc[UR36][R6.64+0x40] ;  /* 0x0000402406087981 */ /* 0x000ea4000c1e1100 */
[----:B--2---:R-:W-:-:S13]  /*6cf0*/  ISETP.NE.AND P3, PT, R8, RZ, PT ;  /* 0x000000ff0800720c */ /* 0x004fda0003f65270 */
[----:B0-----:R-:W-:Y:S01]  /*6d00*/  @P3 IMAD.MOV.U32 R9, RZ, RZ, RZ ;  /* 0x000000ffff093224 */ /* 0x001fe200078e00ff */
[----:B------:R-:W-:Y:S06]  /*6d10*/  @P3 BRA `(.L_x_2115) ;  /* 0x0000000000103947 */ /* 0x000fec0003800000 */
.L_x_2114:
[----:B------:R-:W1:Y:S02]  /*6d20*/  LDS R8, [R0+-0x100] ;  /* 0xffff000000087984 */ /* 0x000e640000000800 */
[----:B-1----:R-:W-:-:S04]  /*6d30*/  FADD.FTZ R8, -R15, R8 ;  /* 0x000000080f087221 */ /* 0x002fc80000010100 */
[----:B------:R-:W-:-:S04]  /*6d40*/  FMUL.FTZ R8, R8, 1.4426950216293334961 ;  /* 0x3fb8aa3b08087820 */ /* 0x000fc80000410000 */
[----:B0-----:R0:W2:Y:S03]  /*6d50*/  MUFU.EX2 R9, R8 ;  /* 0x0000000800097308 */ /* 0x0010a60000000800 */
.L_x_2115:
[----:B------:R-:W-:Y:S05]  /*6d60*/  BSYNC B1 ;  /* 0x0000000000017941 */ /* 0x000fea0003800000 */
.L_x_2113:
        /* <DEDUP_REMOVED lines=8> */
.L_x_2117:
[----:B0-----:R-:W1:Y:S02]  /*6df0*/  LDS R8, [R0] ;  /* 0x0000000000087984 */ /* 0x001e640000000800 */
[----:B-1----:R-:W-:-:S04]  /*6e00*/  FADD.FTZ R8, -R15, R8 ;  /* 0x000000080f087221 */ /* 0x002fc80000010100 */
[----:B------:R-:W-:-:S04]  /*6e10*/  FMUL.FTZ R8, R8, 1.4426950216293334961 ;  /* 0x3fb8aa3b08087820 */ /* 0x000fc80000410000 */
[----:B--2---:R0:W2:Y:S03]  /*6e20*/  MUFU.EX2 R9, R8 ;  /* 0x0000000800097308 */ /* 0x0040a60000000800 */
.L_x_2118:
[----:B------:R-:W-:Y:S05]  /*6e30*/  BSYNC B1 ;  /* 0x0000000000017941 */ /* 0x000fea0003800000 */
.L_x_2116:
        /* <DEDUP_REMOVED lines=8> */
.L_x_2120:
[----:B0-----:R-:W1:Y:S02]  /*6ec0*/  LDS R8, [R0+0x100] ;  /* 0x0001000000087984 */ /* 0x001e640000000800 */
[----:B-1----:R-:W-:-:S04]  /*6ed0*/  FADD.FTZ R8, -R15, R8 ;  /* 0x000000080f087221 */ /* 0x002fc80000010100 */
[----:B------:R-:W-:-:S04]  /*6ee0*/  FMUL.FTZ R8, R8, 1.4426950216293334961 ;  /* 0x3fb8aa3b08087820 */ /* 0x000fc80000410000 */
[----:B--2---:R0:W2:Y:S03]  /*6ef0*/  MUFU.EX2 R9, R8 ;  /* 0x0000000800097308 */ /* 0x0040a60000000800 */
.L_x_2121:
[----:B------:R-:W-:Y:S05]  /*6f00*/  BSYNC B1 ;  /* 0x0000000000017941 */ /* 0x000fea0003800000 */
.L_x_2119:
[----:B------:R-:W-:Y:S01]  /*6f10*/  VIADD R10, R10, 0x100 ;  /* 0x000001000a0a7836 */ /* 0x000fe20000000000 */
[----:B------:R-:W-:Y:S01]  /*6f20*/  IADD3 R12, P4, R6, 0x100, RZ ;  /* 0x00000100060c7810 */ /* 0x000fe20007f9e0ff */
[----:B--2---:R2:W-:Y:S01]  /*6f30*/  STS [R0+0x100], R9 ;  /* 0x0001000900007388 */ /* 0x0045e20000000800 */
[----:B0-----:R-:W-:Y:S02]  /*6f40*/  FADD.FTZ R8, R14, R9 ;  /* 0x000000090e087221 */ /* 0x001fe40000010000 */
[----:B------:R-:W-:Y:S01]  /*6f50*/  ISETP.GE.AND P3, PT, R10, R25, PT ;  /* 0x000000190a00720c */ /* 0x000fe20003f66270 */
[----:B------:R-:W-:Y:S02]  /*6f60*/  IMAD.X R7, RZ, RZ, R7, P4 ;  /* 0x000000ffff077224 */ /* 0x000fe400020e0607 */
[----:B--2---:R-:W-:-:S10]  /*6f70*/  VIADD R0, R0, 0x400 ;  /* 0x0000040000007836 */ /* 0x004fd40000000000 */
[----:B------:R-:W-:Y:S05]  /*6f80*/  @!P3 BRA `(.L_x_2122) ;  /* 0xfffffffc0014b947 */ /* 0x000fea000383ffff */
.L_x_2103:
[----:B------:R-:W-:Y:S05]  /*6f90*/  BSYNC B0 ;  /* 0x0000000000007941 */ /* 0x000fea0003800000 */
.L_x_2102:
        /* <DEDUP_REMOVED lines=40> */
.L_x_2123:
        /* <DEDUP_REMOVED lines=16> */
.L_x_2128:
[----:B--2---:R-:W1:Y:S01]  /*7320*/  LDS R8, [R10] ;  /* 0x000000000a087984 */ /* 0x004e620000000800 */
[----:B------:R-:W-:Y:S02]  /*7330*/  @P0 IMAD.MOV.U32 R9, RZ, RZ, R13 ;  /* 0x000000ffff090224 */ /* 0x000fe400078e000d */
[----:B------:R-:W-:Y:S02]  /*7340*/  VIADD R0, R0, 0xffffffff ;  /* 0xffffffff00007836 */ /* 0x000fe40000000000 */
        /* <DEDUP_REMOVED lines=8> */
[----:B0-----:R-:W-:Y:S02]  /*73d0*/  VIADD R10, R10, 0x100 ;  /* 0x000001000a0a7836 */ /* 0x001fe40000000000 */
[----:B------:R-:W-:Y:S05]  /*73e0*/  @P4 BRA `(.L_x_2128) ;  /* 0xfffffffc00cc4947 */ /* 0x000fea000383ffff */
.L_x_2127:
[----:B------:R-:W-:Y:S05]  /*73f0*/  BSYNC B1 ;  /* 0x0000000000017941 */ /* 0x000fea0003800000 */
.L_x_2126:
[----:B------:R-:W-:Y:S05]  /*7400*/  @!P2 BRA `(.L_x_2125) ;  /* 0x000000000088a947 */ /* 0x000fea0003800000 */
[----:B------:R-:W-:Y:S01]  /*7410*/  SHF.L.U32 R0, R5, 0x2, RZ ;  /* 0x0000000205007819 */ /* 0x000fe200000006ff */
[----:B------:R-:W-:Y:S01]  /*7420*/  ULDC.64 UR6, c[0x0][0x310] ;  /* 0x0000c40000067ab9 */ /* 0x000fe20000000a00 */
[C---:B------:R-:W-:Y:S02]  /*7430*/  IADD3 R13, P0, R11.reuse, R6, RZ ;  /* 0x000000060b0d7210 */ /* 0x040fe40007f1e0ff */
[----:B------:R-:W-:Y:S01]  /*7440*/  ISETP.NE.AND P3, PT, RZ, UR4, PT ;  /* 0x00000004ff007c0c */ /* 0x000fe2000bf65270 */
[----:B------:R-:W-:Y:S01]  /*7450*/  IMAD R0, R11, 0x4, -R0 ;  /* 0x000000040b007824 */ /* 0x000fe200078e0a00 */
[----:B------:R-:W-:Y:S02]  /*7460*/  LEA R12, P2, R13, UR6, 0x2 ;  /* 0x000000060d0c7c11 */ /* 0x000fe4000f8410ff */
[----:B------:R-:W-:Y:S01]  /*7470*/  LEA.HI.X.SX32 R6, R11, R7, 0x1, P0 ;  /* 0x000000070b067211 */ /* 0x000fe200000f0eff */
[----:B------:R-:W-:-:S03]  /*7480*/  IMAD.IADD R0, R3, 0x1, R0 ;  /* 0x0000000103007824 */ /* 0x000fc600078e0200 */
[----:B------:R-:W-:-:S07]  /*7490*/  LEA.HI.X R13, R13, UR7, R6, 0x2, P2 ;  /* 0x000000070d0d7c11 */ /* 0x000fce00090f1406 */
.L_x_2129:
[----:B------:R-:W1:Y:S01]  /*74a0*/  LDS R6, [R0+0x300] ;  /* 0x0003000000067984 */ /* 0x000e620000000800 */
[----:B------:R-:W-:Y:S02]  /*74b0*/  IMAD.MOV.U32 R7, RZ, RZ, R13 ;  /* 0x000000ffff077224 */ /* 0x000fe400078e000d */
[----:B------:R-:W-:Y:S01]  /*74c0*/  VIADD R11, R11, 0x100 ;  /* 0x000001000b0b7836 */ /* 0x000fe20000000000 */
[----:B--2---:R-:W0:Y:S04]  /*74d0*/  LDS R8, [R0] ;  /* 0x0000000000087984 */ /* 0x004e280000000800 */
        /* <DEDUP_REMOVED lines=9> */
[-C--:B--2---:R-:W-:Y:S02]  /*7570*/  FMUL.FTZ R9, R9, R15.reuse ;  /* 0x0000000f09097220 */ /* 0x084fe40000410000 */
[----:B------:R-:W-:Y:S01]  /*7580*/  @P3 STG.E desc[UR36][R6.64], R17 ;  /* 0x0000001106003986 */ /* 0x000fe2000c101924 */
[----:B-----5:R-:W-:Y:S01]  /*7590*/  FMUL.FTZ R19, R10, R15 ;  /* 0x0000000f0a137220 */ /* 0x020fe20000410000 */
[----:B------:R-:W-:-:S02]  /*75a0*/  IMAD.X R13, RZ, RZ, R7, P2 ;  /* 0x000000ffff0d7224 */ /* 0x000fc400010e0607 */
        /* <DEDUP_REMOVED lines=8> */
.L_x_2125:
[----:B------:R-:W-:Y:S05]  /*7630*/  BSYNC B0 ;  /* 0x0000000000007941 */ /* 0x000fea0003800000 */
.L_x_2124:
[----:B--2---:R-:W2:Y:S01]  /*7640*/  S2R R17, SR_CTAID.X ;  /* 0x0000000000117919 */ /* 0x004ea20000002500 */
[----:B------:R-:W5:Y:S01]  /*7650*/  S2UR UR5, SR_CgaCtaId ;  /* 0x00000000000579c3 */ /* 0x000f620000008800 */
[----:B------:R-:W-:Y:S01]  /*7660*/  LEA.HI R0, R18, R18, RZ, 0x1 ;  /* 0x0000001212007211 */ /* 0x000fe200078f08ff */
[----:B------:R-:W-:Y:S01]  /*7670*/  ULDC UR6, c[0x0][0x288] ;  /* 0x0000a20000067ab9 */ /* 0x000fe20000000800 */
[----:B------:R-:W-:Y:S01]  /*7680*/  SHF.R.S32.HI R20, RZ, 0x5, R20 ;  /* 0x00000005ff147819 */ /* 0x000fe20000011414 */
[----:B------:R-:W-:Y:S01]  /*7690*/  UMOV UR4, 0x400 ;  /* 0x0000040000047882 */ /* 0x000fe20000000000 */
[----:B------:R-:W-:Y:S01]  /*76a0*/  LOP3.LUT R7, R0, 0xfffffffe, RZ, 0xc0, !PT ;  /* 0xfffffffe00077812 */ /* 0x000fe200078ec0ff */
[----:B------:R-:W-:Y:S01]  /*76b0*/  ULDC.64 UR8, c[0x0][0x280] ;  /* 0x0000a00000087ab9 */ /* 0x000fe20000000a00 */
[----:B------:R-:W-:Y:S01]  /*76c0*/  ISETP.GT.OR P2, PT, R4, 0x1b, P1 ;  /* 0x0000001b0400780c */ /* 0x000fe20000f44670 */
[----:B------:R-:W-:Y:S01]  /*76d0*/  IMAD R26, R26, UR6, RZ ;  /* 0x000000061a1a7c24 */ /* 0x000fe2000f8e02ff */
[----:B------:R-:W-:Y:S01]  /*76e0*/  UIADD3 UR4, UR4, 0x210, URZ ;  /* 0x0000021004047890 */ /* 0x000fe2000fffe03f */
[----:B------:R-:W-:Y:S01]  /*76f0*/  IMAD.IADD R7, R18, 0x1, -R7 ;  /* 0x0000000112077824 */ /* 0x000fe200078e0a07 */
[----:B------:R-:W-:Y:S01]  /*7700*/  UIMAD UR7, UR9, 0x70, URZ ;  /* 0x00000070090778a4 */ /* 0x000fe2000f8e023f */
[C---:B------:R-:W-:Y:S01]  /*7710*/  IMAD.SHL.U32 R6, R4.reuse, 0x4, RZ ;  /* 0x0000000404067824 */ /* 0x040fe200078e00ff */
[----:B------:R-:W-:Y:S01]  /*7720*/  BSSY B0, `(.L_x_2130) ;  /* 0x000001b000007945 */ /* 0x000fe20003800000 */
[----:B------:R-:W-:Y:S01]  /*7730*/  ISETP.GT.AND P3, PT, R4, 0x1b, PT ;  /* 0x0000001b0400780c */ /* 0x000fe20003f64270 */
[----:B------:R-:W-:Y:S01]  /*7740*/  IMAD.MOV.U32 R11, RZ, RZ, RZ ;  /* 0x000000ffff0b7224 */ /* 0x000fe200078e00ff */
[----:B------:R-:W-:-:S02]  /*7750*/  ISETP.NE.OR P2, PT, R20, R7, P2 ;  /* 0x000000071400720c */ /* 0x000fc40001745670 */
[----:B-1----:R-:W-:Y:S02]  /*7760*/  CS2R R14, SRZ ;  /* 0x00000000000e7805 */ /* 0x002fe4000001ff00 */
[----:B------:R-:W-:Y:S02]  /*7770*/  ISETP.NE.AND P0, PT, R20, R7, PT ;  /* 0x000000071400720c */ /* 0x000fe40003f05270 */
[----:B------:R-:W-:Y:S01]  /*7780*/  CS2R R12, SRZ ;  /* 0x00000000000c7805 */ /* 0x000fe2000001ff00 */
[----:B-----5:R-:W-:Y:S01]  /*7790*/  ULEA UR4, UR5, UR4, 0x18 ;  /* 0x0000000405047291 */ /* 0x020fe2000f8ec03f */
[--C-:B--2---:R-:W-:Y:S02]  /*77a0*/  IMAD R7, R28, UR6, R17.reuse ;  /* 0x000000061c077c24 */ /* 0x104fe4000f8e0211 */
[----:B------:R-:W-:-:S03]  /*77b0*/  IMAD R23, R26, UR8, R17 ;  /* 0x000000081a177c24 */ /* 0x000fc6000f8e0211 */
[----:B------:R-:W-:Y:S01]  /*77c0*/  LEA R26, R4, UR4, 0x4 ;  /* 0x00000004041a7c11 */ /* 0x000fe2000f8e20ff */
        /* <DEDUP_REMOVED lines=12> */
[----:B0-----:R-:W-:-:S04]  /*7890*/  IMAD R9, R17, 0x70, R6 ;  /* 0x0000007011097824 */ /* 0x001fc800078e0206 */
[----:B-1----:R-:W-:-:S06]  /*78a0*/  IMAD.WIDE R12, R9, 0x4, R12 ;  /* 0x00000004090c7825 */ /* 0x002fcc00078e020c */
[----:B------:R-:W5:Y:S02]  /*78b0*/  LDG.E.128 R12, desc[UR36][R12.64] ;  /* 0x000000240c0c7981 */ /* 0x000f64000c1e1d00 */
.L_x_2132:
[----:B-----5:R1:W-:Y:S02]  /*78c0*/  STS.128 [R26], R12 ;  /* 0x0000000c1a007388 */ /* 0x0203e40000000c00 */
.L_x_2131:
[----:B------:R-:W-:Y:S05]  /*78d0*/  BSYNC B0 ;  /* 0x0000000000007941 */ /* 0x000fea0003800000 */
.L_x_2130:
[----:B------:R-:W-:Y:S01]  /*78e0*/  BAR.SYNC.DEFER_BLOCKING 0x0 ;  /* 0x0000000000007b1d */ /* 0x000fe20000010000 */
[----:B------:R-:W-:Y:S01]  /*78f0*/  IMAD.MOV.U32 R10, RZ, RZ, RZ ;  /* 0x000000ffff0a7224 */ /* 0x000fe200078e00ff */
[----:B0-----:R-:W-:-:S04]  /*7900*/  CS2R R8, SRZ ;  /* 0x0000000000087805 */ /* 0x001fc8000001ff00 */
[----:B------:R-:W-:Y:S04]  /*7910*/  BSSY B0, `(.L_x_2133) ;  /* 0x0000141000007945 */ /* 0x000fe80003800000 */
[----:B------:R-:W-:Y:S05]  /*7920*/  @P3 BRA `(.L_x_2134) ;  /* 0x0000001000fc3947 */ /* 0x000fea0003800000 */
[----:B------:R-:W0:Y:S01]  /*7930*/  LDC.64 R48, c[0x0][0x250] ;  /* 0x00009400ff307b82 */ /* 0x000e220000000a00 */
[----:B------:R-:W-:Y:S01]  /*7940*/  IMAD.IADD R29, R20, 0x1, R5 ;  /* 0x00000001141d7824 */ /* 0x000fe200078e0205 */
[----:B------:R-:W-:Y:S01]  /*7950*/  VIMNMX R28, R18, UR9, PT ;  /* 0x00000009121c7c48 */ /* 0x000fe2000bfe0100 */
[----:B------:R-:W-:Y:S01]  /*7960*/  BSSY B1, `(.L_x_2135) ;  /* 0x0000076000017945 */ /* 0x000fe20003800000 */
[----:B---3--:R-:W-:Y:S01]  /*7970*/  IMAD R42, R20, 0x4, R3 ;  /* 0x00000004142a7824 */ /* 0x008fe200078e0203 */
[----:B------:R-:W-:Y:S01]  /*7980*/  CS2R R10, SRZ ;  /* 0x00000000000a7805 */ /* 0x000fe2000001ff00 */
[----:B------:R-:W-:-:S05]  /*7990*/  IMAD R0, R29, 0x70, RZ ;  /* 0x000000701d007824 */ /* 0x000fca00078e02ff */
[----:B----4-:R-:W-:Y:S02]  /*79a0*/  SHF.R.S32.HI R34, RZ, 0x1f, R0 ;  /* 0x0000001fff227819 */ /* 0x010fe40000011400 */
[----:B------:R-:W-:-:S04]  /*79b0*/  IADD3 R8, P2, R21, R0, RZ ;  /* 0x0000000015087210 */ /* 0x000fc80007f5e0ff */
[----:B------:R-:W-:Y:S02]  /*79c0*/  IADD3.X R9, R19, R34, RZ, P2, !PT ;  /* 0x0000002213097210 */ /* 0x000fe400017fe4ff */
[----:B------:R-:W-:Y:S02]  /*79d0*/  ISETP.GE.AND P2, PT, R29, R28, PT ;  /* 0x0000001c1d00720c */ /* 0x000fe40003f46270 */
[----:B0-----:R-:W-:-:S04]  /*79e0*/  LEA R30, P4, R8, R48, 0x2 ;  /* 0x00000030081e7211 */ /* 0x001fc800078810ff */
[----:B------:R-:W-:Y:S02]  /*79f0*/  LEA.HI.X R31, R8, R49, R9, 0x2, P4 ;  /* 0x00000031081f7211 */ /* 0x000fe400020f1409 */
[----:B------:R-:W-:-:S05]  /*7a00*/  CS2R R8, SRZ ;  /* 0x0000000000087805 */ /* 0x000fca000001ff00 */
[----:B------:R-:W-:Y:S05]  /*7a10*/  @P2 BRA `(.L_x_2136) ;  /* 0x0000000400a82947 */ /* 0x000fea0003800000 */
[----:B------:R-:W-:Y:S01]  /*7a20*/  ULOP3.LUT UR4, URZ, UR9, URZ, 0x33, !UPT ;  /* 0x000000093f047292 */ /* 0x000fe2000f8e333f */
[----:B------:R-:W-:Y:S01]  /*7a30*/  IMAD.MOV R11, RZ, RZ, -R25 ;  /* 0x000000ffff0b7224 */ /* 0x000fe200078e0a19 */
[----:B------:R-:W0:Y:S01]  /*7a40*/  LDC.64 R8, c[0x0][0x2e8] ;  /* 0x0000ba00ff087b82 */ /* 0x000e220000000a00 */
[----:B------:R-:W-:Y:S01]  /*7a50*/  IADD3 R10, -R5, -0x2, -R20 ;  /* 0xfffffffe050a7810 */ /* 0x000fe20007ffe914 */
[----:B------:R-:W-:Y:S01]  /*7a60*/  IMAD R41, R24, UR6, R17 ;  /* 0x0000000618297c24 */ /* 0x000fe2000f8e0211 */
[----:B------:R-:W-:Y:S01]  /*7a70*/  BSSY B2, `(.L_x_2137) ;  /* 0x0000025000027945 */ /* 0x000fe20003800000 */
[----:B------:R-:W-:Y:S01]  /*7a80*/  VIMNMX R11, R11, UR4, !PT ;  /* 0x000000040b0b7c48 */ /* 0x000fe2000ffe0100 */
[----:B------:R-:W-:Y:S02]  /*7a90*/  IMAD.MOV.U32 R43, RZ, RZ, R29 ;  /* 0x000000ffff2b7224 */ /* 0x000fe400078e001d */
[----:B------:R-:W-:Y:S02]  /*7aa0*/  IMAD R41, R41, 0x70, R6 ;  /* 0x0000007029297824 */ /* 0x000fe400078e0206 */
[----:B------:R-:W-:Y:S01]  /*7ab0*/  IMAD.IADD R32, R10, 0x1, -R11 ;  /* 0x000000010a207824 */ /* 0x000fe200078e0a0b */
[----:B------:R-:W-:-:S04]  /*7ac0*/  CS2R R10, SRZ ;  /* 0x00000000000a7805 */ /* 0x000fc8000001ff00 */
[----:B------:R-:W-:Y:S01]  /*7ad0*/  LOP3.LUT P2, RZ, R32, 0x2, RZ, 0xc0, !PT ;  /* 0x0000000220ff7812 */ /* 0x000fe2000784c0ff */
[----:B0-----:R-:W-:Y:S01]  /*7ae0*/  IMAD.WIDE R40, R41, 0x4, R8 ;  /* 0x0000000429287825 */ /* 0x001fe200078e0208 */
        /* <DEDUP_REMOVED lines=11> */
[----:B0-----:R-:W-:Y:S05]  /*7ba0*/  @P1 BRA `(.L_x_2139) ;  /* 0x0000000000301947 */ /* 0x001fea0003800000 */
[----:B------:R-:W-:Y:S01]  /*7bb0*/  ISETP.NE.AND P5, PT, R2, RZ, PT ;  /* 0x000000ff0200720c */ /* 0x000fe20003fa5270 */
        /* <DEDUP_REMOVED lines=11> */
.L_x_2139:
[C---:B0-2--5:R-:W-:Y:S01]  /*7c70*/  FFMA.FTZ R8, R0.reuse, R8, RZ ;  /* 0x0000000800087223 */ /* 0x065fe200000100ff */
[C---:B------:R-:W-:Y:S01]  /*7c80*/  FFMA.FTZ R9, R0.reuse, R9, RZ ;  /* 0x0000000900097223 */ /* 0x040fe200000100ff */
[C---:B------:R-:W-:Y:S01]  /*7c90*/  FFMA.FTZ R10, R0.reuse, R10, RZ ;  /* 0x0000000a000a7223 */ /* 0x040fe200000100ff */
[----:B------:R-:W-:Y:S01]  /*7ca0*/  FFMA.FTZ R11, R0, R11, RZ ;  /* 0x0000000b000b7223 */ /* 0x000fe200000100ff */
[----:B------:R-:W-:-:S07]  /*7cb0*/  VIADD R43, R29, 0x2 ;  /* 0x000000021d2b7836 */ /* 0x000fce0000000000 */
.L_x_2138:
[----:B------:R-:W-:Y:S05]  /*7cc0*/  BSYNC B2 ;  /* 0x0000000000027941 */ /* 0x000fea0003800000 */
.L_x_2137:
        /* <DEDUP_REMOVED lines=10> */
[----:B------:R-:W-:Y:S01]  /*7d70*/  PLOP3.LUT P1, PT, PT, PT, UP0, 0x80, 0x0 ;  /* 0x000000000000781c */ /* 0x000fe20003f2f008 */
[--C-:B------:R-:W-:Y:S01]  /*7d80*/  IMAD.X R44, R19, 0x1, R34.reuse, P4 ;  /* 0x00000001132c7824 */ /* 0x100fe200020e0622 */
[-C--:B------:R-:W-:Y:S01]  /*7d90*/  LEA R38, P5, R0, R48.reuse, 0x2 ;  /* 0x0000003000267211 */ /* 0x080fe200078a10ff */
[----:B------:R-:W-:Y:S01]  /*7da0*/  IMAD.X R34, R27, 0x1, R34, P2 ;  /* 0x000000011b227824 */ /* 0x000fe200010e0622 */
[----:B------:R-:W-:-:S04]  /*7db0*/  LEA R36, P4, R37, R48, 0x2 ;  /* 0x0000003025247211 */ /* 0x000fc800078810ff */
[-C--:B------:R-:W-:Y:S01]  /*7dc0*/  LEA.HI.X R39, R0, R49.reuse, R34, 0x2, P5 ;  /* 0x0000003100277211 */ /* 0x080fe200028f1422 */
[----:B------:R-:W-:Y:S01]  /*7dd0*/  IMAD.IADD R0, R3, 0x1, R32 ;  /* 0x0000000103007824 */ /* 0x000fe200078e0220 */
[----:B------:R-:W-:-:S07]  /*7de0*/  LEA.HI.X R37, R37, R49, R44, 0x2, P4 ;  /* 0x0000003125257211 */ /* 0x000fce00020f142c */
.L_x_2142:
[----:B------:R0:W5:Y:S01]  /*7df0*/  LDG.E.128 R44, desc[UR36][R38.64] ;  /* 0x00000024262c7981 */ /* 0x000162000c1e1d00 */
[----:B------:R-:W-:Y:S01]  /*7e00*/  ISETP.NE.AND P2, PT, R2, RZ, PT ;  /* 0x000000ff0200720c */ /* 0x000fe20003f45270 */
[----:B------:R-:W-:-:S12]  /*7e10*/  @P1 BRA `(.L_x_2140) ;  /* 0x00000000002c1947 */ /* 0x000fd80003800000 */
        /* <DEDUP_REMOVED lines=11> */
.L_x_2140:
        /* <DEDUP_REMOVED lines=18> */
.L_x_2141:
[----:B------:R3:W4:Y:S01]  /*7ff0*/  LDS R11, [R0] ;  /* 0x00000000000b7984 */ /* 0x0007220000000800 */
[----:B--2---:R-:W-:Y:S01]  /*8000*/  IADD3 R36, P2, R36, 0x700, RZ ;  /* 0x0000070024247810 */ /* 0x004fe20007f5e0ff */
[----:B------:R-:W-:Y:S01]  /*8010*/  VIADD R43, R43, 0x4 ;  /* 0x000000042b2b7836 */ /* 0x000fe20000000000 */
[----:B0-----:R-:W-:-:S03]  /*8020*/  IADD3 R38, P4, R38, 0x700, RZ ;  /* 0x0000070026267810 */ /* 0x001fc60007f9e0ff */
[----:B------:R-:W-:Y:S01]  /*8030*/  IMAD.X R37, RZ, RZ, R37, P2 ;  /* 0x000000ffff257224 */ /* 0x000fe200010e0625 */
[----:B------:R-:W-:Y:S01]  /*8040*/  ISETP.GE.AND P2, PT, R43, R28, PT ;  /* 0x0000001c2b00720c */ /* 0x000fe20003f46270 */
[----:B------:R-:W-:Y:S02]  /*8050*/  IMAD.X R39, RZ, RZ, R39, P4 ;  /* 0x000000ffff277224 */ /* 0x000fe400020e0627 */
[----:B---3--:R-:W-:Y:S02]  /*8060*/  VIADD R0, R0, 0x10 ;  /* 0x0000001000007836 */ /* 0x008fe40000000000 */
[C---:B----4-:R-:W-:Y:S01]  /*8070*/  FFMA.FTZ R8, R11.reuse, R32, R44 ;  /* 0x000000200b087223 */ /* 0x050fe2000001002c */
[C---:B------:R-:W-:Y:S01]  /*8080*/  FFMA.FTZ R9, R11.reuse, R33, R48 ;  /* 0x000000210b097223 */ /* 0x040fe20000010030 */
[C---:B------:R-:W-:Y:S01]  /*8090*/  FFMA.FTZ R10, R11.reuse, R34, R45 ;  /* 0x000000220b0a7223 */ /* 0x040fe2000001002d */
[----:B------:R-:W-:-:S05]  /*80a0*/  FFMA.FTZ R11, R11, R35, R46 ;  /* 0x000000230b0b7223 */ /* 0x000fca000001002e */
[----:B------:R-:W-:Y:S05]  /*80b0*/  @!P2 BRA `(.L_x_2142) ;  /* 0xfffffffc004ca947 */ /* 0x000fea000383ffff */
.L_x_2136:
[----:B------:R-:W-:Y:S05]  /*80c0*/  BSYNC B1 ;  /* 0x0000000000017941 */ /* 0x000fea0003800000 */
.L_x_2135:
[----:B------:R-:W-:-:S13]  /*80d0*/  ISETP.GE.AND P2, PT, R29, R18, PT ;  /* 0x000000121d00720c */ /* 0x000fda0003f46270 */
[----:B------:R-:W-:Y:S05]  /*80e0*/  @P2 BRA `(.L_x_2134) ;  /* 0x0000000c000c2947 */ /* 0x000fea0003800000 */
[----:B------:R-:W0:Y:S01]  /*80f0*/  LDC.64 R32, c[0x0][0x2e8] ;  /* 0x0000ba00ff207b82 */ /* 0x000e220000000a00 */
[----:B------:R-:W-:Y:S01]  /*8100*/  IADD3 R0, -R20, -0x2, R25 ;  /* 0xfffffffe14007810 */ /* 0x000fe20007ffe119 */
[----:B------:R-:W-:Y:S01]  /*8110*/  ULDC UR4, c[0x0][0x288] ;  /* 0x0000a20000047ab9 */ /* 0x000fe20000000800 */
[----:B------:R-:W-:Y:S01]  /*8120*/  BSSY B1, `(.L_x_2143) ;  /* 0x000003f000017945 */ /* 0x000fe20003800000 */
[----:B------:R-:W-:Y:S01]  /*8130*/  IMAD R35, R24, UR4, R17 ;  /* 0x0000000418237c24 */ /* 0x000fe2000f8e0211 */
[----:B------:R-:W-:-:S03]  /*8140*/  IADD3 R0, R0, -R5, RZ ;  /* 0x8000000500007210 */ /* 0x000fc60007ffe0ff */
[----:B------:R-:W-:Y:S01]  /*8150*/  IMAD R35, R35, 0x70, R6 ;  /* 0x0000007023237824 */ /* 0x000fe200078e0206 */
[----:B------:R-:W-:-:S03]  /*8160*/  LOP3.LUT P2, RZ, R0, 0x2, RZ, 0xc0, !PT ;  /* 0x0000000200ff7812 */ /* 0x000fc6000784c0ff */
[----:B0-----:R-:W-:-:S10]  /*8170*/  IMAD.WIDE R32, R35, 0x4, R32 ;  /* 0x0000000423207825 */ /* 0x001fd400078e0220 */
[----:B------:R-:W-:Y:S05]  /*8180*/  @P2 BRA `(.L_x_2144) ;  /* 0x0000000000e02947 */ /* 0x000fea0003800000 */
[----:B------:R-:W0:Y:S01]  /*8190*/  LDC R36, c[0x0][0x284] ;  /* 0x0000a100ff247b82 */ /* 0x000e220000000800 */
[----:B------:R-:W-:Y:S01]  /*81a0*/  BSSY B2, `(.L_x_2145) ;  /* 0x0000035000027945 */ /* 0x000fe20003800000 */
[----:B0-----:R-:W-:-:S13]  /*81b0*/  ISETP.GE.AND P2, PT, R29, R36, PT ;  /* 0x000000241d00720c */ /* 0x001fda0003f46270 */
[----:B------:R-:W-:Y:S05]  /*81c0*/  @!P2 BRA `(.L_x_2146) ;  /* 0x0000000000c8a947 */ /* 0x000fea0003800000 */
[----:B------:R-:W-:Y:S01]  /*81d0*/  IABS R37, R36 ;  /* 0x0000002400257213 */ /* 0x000fe20000000000 */
[----:B------:R-:W-:Y:S01]  /*81e0*/  IMAD.MOV.U32 R34, RZ, RZ, RZ ;  /* 0x000000ffff227224 */ /* 0x000fe200078e00ff */
[----:B------:R-:W-:Y:S01]  /*81f0*/  ISETP.GE.AND P2, PT, R29, RZ, PT ;  /* 0x000000ff1d00720c */ /* 0x000fe20003f46270 */
[----:B------:R-:W-:Y:S01]  /*8200*/  ULDC.64 UR4, c[0x0][0x250] ;  /* 0x0000940000047ab9 */ /* 0x000fe20000000a00 */
[----:B------:R-:W0:Y:S01]  /*8210*/  I2F.RP R38, R37 ;  /* 0x0000002500267306 */ /* 0x000e220000209400 */
[----:B------:R-:W-:Y:S01]  /*8220*/  ISETP.NE.AND P4, PT, R36, RZ, PT ;  /* 0x000000ff2400720c */ /* 0x000fe20003f85270 */
[----:B------:R2:W3:Y:S06]  /*8230*/  LDS R45, [R42] ;  /* 0x000000002a2d7984 */ /* 0x0004ec0000000800 */
[----:B0-----:R-:W0:Y:S02]  /*8240*/  MUFU.RCP R38, R38 ;  /* 0x0000002600267308 */ /* 0x001e240000001000 */
[----:B0-----:R-:W-:-:S06]  /*8250*/  VIADD R39, R38, 0xffffffe ;  /* 0x0ffffffe26277836 */ /* 0x001fcc0000000000 */
[----:B------:R-:W0:Y:S02]  /*8260*/  F2I.FTZ.U32.TRUNC.NTZ R35, R39 ;  /* 0x0000002700237305 */ /* 0x000e24000021f000 */
[----:B0-----:R-:W-:-:S04]  /*8270*/  IMAD.MOV R28, RZ, RZ, -R35 ;  /* 0x000000ffff1c7224 */ /* 0x001fc800078e0a23 */
        /* <DEDUP_REMOVED lines=22> */
[----:B--23--:R-:W-:Y:S05]  /*83e0*/  @P1 BRA `(.L_x_2147) ;  /* 0x0000000000301947 */ /* 0x00cfea0003800000 */
[----:B------:R-:W-:Y:S01]  /*83f0*/  ISETP.NE.AND P5, PT, R2, RZ, PT ;  /* 0x000000ff0200720c */ /* 0x000fe20003fa5270 */
        /* <DEDUP_REMOVED lines=11> */
.L_x_2147:
[C---:B-----5:R-:W-:Y:S01]  /*84b0*/  FFMA.FTZ R8, R45.reuse, R36, R8 ;  /* 0x000000242d087223 */ /* 0x060fe20000010008 */
[C---:B------:R-:W-:Y:S01]  /*84c0*/  FFMA.FTZ R9, R45.reuse, R37, R9 ;  /* 0x000000252d097223 */ /* 0x040fe20000010009 */
[C---:B------:R-:W-:Y:S01]  /*84d0*/  FFMA.FTZ R10, R45.reuse, R38, R10 ;  /* 0x000000262d0a7223 */ /* 0x040fe2000001000a */
[----:B------:R-:W-:-:S07]  /*84e0*/  FFMA.FTZ R11, R45, R39, R11 ;  /* 0x000000272d0b7223 */ /* 0x000fce000001000b */
.L_x_2146:
[----:B------:R-:W-:Y:S05]  /*84f0*/  BSYNC B2 ;  /* 0x0000000000027941 */ /* 0x000fea0003800000 */
.L_x_2145:
[----:B------:R-:W-:-:S07]  /*8500*/  VIADD R29, R29, 0x2 ;  /* 0x000000021d1d7836 */ /* 0x000fce0000000000 */
.L_x_2144:
[----:B------:R-:W-:Y:S05]  /*8510*/  BSYNC B1 ;  /* 0x0000000000017941 */ /* 0x000fea0003800000 */
.L_x_2143:
[----:B------:R-:W-:-:S13]  /*8520*/  LOP3.LUT P2, RZ, R0, 0xfffffffe, RZ, 0xc0, !PT ;  /* 0xfffffffe00ff7812 */ /* 0x000fda000784c0ff */
[----:B------:R-:W-:Y:S05]  /*8530*/  @!P2 BRA `(.L_x_2134) ;  /* 0x0000000400f8a947 */ /* 0x000fea0003800000 */
[----:B------:R-:W-:Y:S02]  /*8540*/  IMAD.SHL.U32 R0, R5, 0x4, RZ ;  /* 0x0000000405007824 */ /* 0x000fe400078e00ff */
[----:B------:R-:W-:Y:S02]  /*8550*/  IMAD.MOV.U32 R28, RZ, RZ, 0x70 ;  /* 0x00000070ff1c7424 */ /* 0x000fe400078e00ff */
[C---:B------:R-:W-:Y:S02]  /*8560*/  IMAD R0, R29.reuse, 0x4, -R0 ;  /* 0x000000041d007824 */ /* 0x040fe400078e0a00 */
[----:B0-----:R-:W-:Y:S02]  /*8570*/  IMAD.MOV.U32 R36, RZ, RZ, RZ ;  /* 0x000000ffff247224 */ /* 0x001fe400078e00ff */
[----:B------:R-:W-:Y:S01]  /*8580*/  IMAD R28, R29, R28, 0xe0 ;  /* 0x000000e01d1c7424 */ /* 0x000fe200078e021c */
[----:B------:R-:W-:-:S07]  /*8590*/  IADD3 R39, R3, R0, RZ ;  /* 0x0000000003277210 */ /* 0x000fce0007ffe0ff */
.L_x_2154:
        /* <DEDUP_REMOVED lines=12> */
[----:B------:R-:W-:Y:S01]  /*8660*/  IMAD.MOV.U32 R34, RZ, RZ, RZ ;  /* 0x000000ffff227224 */ /* 0x000fe200078e00ff */
[----:B------:R-:W-:Y:S01]  /*8670*/  ISETP.GE.AND P2, PT, R29, RZ, PT ;  /* 0x000000ff1d00720c */ /* 0x000fe20003f46270 */
[----:B------:R-:W-:Y:S01]  /*8680*/  ULDC UR4, c[0x0][0x29c] ;  /* 0x0000a70000047ab9 */ /* 0x000fe20000000800 */
[----:B------:R-:W0:Y:S01]  /*8690*/  I2F.RP R40, R37 ;  /* 0x0000002500287306 */ /* 0x000e220000209400 */
[----:B------:R-:W-:-:S07]  /*86a0*/  ISETP.NE.AND P4, PT, R54, RZ, PT ;  /* 0x000000ff3600720c */ /* 0x000fce0003f85270 */
        /* <DEDUP_REMOVED lines=26> */
[----:B0-2---:R-:W-:Y:S05]  /*8850*/  @P1 BRA `(.L_x_2150) ;  /* 0x0000000000301947 */ /* 0x005fea0003800000 */
        /* <DEDUP_REMOVED lines=12> */
.L_x_2150:
[C---:B-----5:R-:W-:Y:S01]  /*8920*/  FFMA.FTZ R8, R37.reuse, R40, R8 ;  /* 0x0000002825087223 */ /* 0x060fe20000010008 */
[C---:B------:R-:W-:Y:S01]  /*8930*/  FFMA.FTZ R9, R37.reuse, R41, R9 ;  /* 0x0000002925097223 */ /* 0x040fe20000010009 */
[C---:B------:R-:W-:Y:S01]  /*8940*/  FFMA.FTZ R10, R37.reuse, R42, R10 ;  /* 0x0000002a250a7223 */ /* 0x040fe2000001000a */
[----:B------:R-:W-:-:S07]  /*8950*/  FFMA.FTZ R11, R37, R43, R11 ;  /* 0x0000002b250b7223 */ /* 0x000fce000001000b */
.L_x_2149:
[----:B------:R-:W-:Y:S05]  /*8960*/  BSYNC B1 ;  /* 0x0000000000017941 */ /* 0x000fea0003800000 */
.L_x_2148:
[----:B------:R-:W-:Y:S01]  /*8970*/  VIADD R37, R29, 0x2 ;  /* 0x000000021d257836 */ /* 0x000fe20000000000 */
[----:B------:R-:W-:Y:S04]  /*8980*/  BSSY B1, `(.L_x_2151) ;  /* 0x0000034000017945 */ /* 0x000fe80003800000 */
[----:B------:R-:W-:-:S13]  /*8990*/  ISETP.GE.AND P2, PT, R37, R54, PT ;  /* 0x000000362500720c */ /* 0x000fda0003f46270 */
[----:B------:R-:W-:Y:S05]  /*89a0*/  @!P2 BRA `(.L_x_2152) ;  /* 0x0000000000c4a947 */ /* 0x000fea0003800000 */
[----:B0-----:R-:W-:Y:S01]  /*89b0*/  IABS R41, R54 ;  /* 0x0000003600297213 */ /* 0x001fe20000000000 */
[----:B------:R-:W-:Y:S01]  /*89c0*/  HFMA2.MMA R34, -RZ, RZ, 0, 0 ;  /* 0x00000000ff227435 */ /* 0x000fe200000001ff */
        /* <DEDUP_REMOVED lines=9> */
[----:B------:R-:W-:Y:S02]  /*8a60*/  IABS R0, R37 ;  /* 0x0000002500007213 */ /* 0x000fe40000000000 */
[----:B------:R0:W2:Y:S01]  /*8a70*/  LDS R37, [R38+0x8] ;  /* 0x0000080026257984 */ /* 0x0000a20000000800 */
        /* <DEDUP_REMOVED lines=32> */
.L_x_2153:
[C---:B-----5:R-:W-:Y:S01]  /*8c80*/  FFMA.FTZ R8, R37.reuse, R40, R8 ;  /* 0x0000002825087223 */ /* 0x060fe20000010008 */
[C---:B------:R-:W-:Y:S01]  /*8c90*/  FFMA.FTZ R9, R37.reuse, R41, R9 ;  /* 0x0000002925097223 */ /* 0x040fe20000010009 */
[C---:B------:R-:W-:Y:S01]  /*8ca0*/  FFMA.FTZ R10, R37.reuse, R42, R10 ;  /* 0x0000002a250a7223 */ /* 0x040fe2000001000a */
[----:B------:R-:W-:-:S07]  /*8cb0*/  FFMA.FTZ R11, R37, R43, R11 ;  /* 0x0000002b250b7223 */ /* 0x000fce000001000b */
.L_x_2152:
[----:B------:R-:W-:Y:S05]  /*8cc0*/  BSYNC B1 ;  /* 0x0000000000017941 */ /* 0x000fea0003800000 */
.L_x_2151:
[----:B------:R-:W-:Y:S02]  /*8cd0*/  VIADD R29, R29, 0x4 ;  /* 0x000000041d1d7836 */ /* 0x000fe40000000000 */
[----:B------:R-:W-:Y:S02]  /*8ce0*/  VIADD R36, R36, 0x10 ;  /* 0x0000001024247836 */ /* 0x000fe40000000000 */
[----:B------:R-:W-:Y:S01]  /*8cf0*/  VIADD R28, R28, 0x1c0 ;  /* 0x000001c01c1c7836 */ /* 0x000fe20000000000 */
[----:B------:R-:W-:-:S13]  /*8d00*/  ISETP.GE.AND P2, PT, R29, R18, PT ;  /* 0x000000121d00720c */ /* 0x000fda0003f46270 */
[----:B------:R-:W-:Y:S05]  /*8d10*/  @!P2 BRA `(.L_x_2154) ;  /* 0xfffffff80020a947 */ /* 0x000fea000383ffff */
.L_x_2134:
[----:B------:R-:W-:Y:S05]  /*8d20*/  BSYNC B0 ;  /* 0x0000000000007941 */ /* 0x000fea0003800000 */
.L_x_2133:
[----:B------:R-:W-:Y:S01]  /*8d30*/  ISETP.GT.OR P0, PT, R4, 0x1b, P0 ;  /* 0x0000001b0400780c */ /* 0x000fe20000704670 */
[----:B------:R-:W-:-:S12]  /*8d40*/  BSSY B0, `(.L_x_2155) ;  /* 0x000002e000007945 */ /* 0x000fd80003800000 */
[----:B------:R-:W-:Y:S05]  /*8d50*/  @P0 BRA `(.L_x_2156) ;  /* 0x0000000000b00947 */ /* 0x000fea0003800000 */
[----:B----4-:R-:W1:Y:S01]  /*8d60*/  LDC.64 R32, c[0x0][0x250] ;  /* 0x00009400ff207b82 */ /* 0x010e620000000a00 */
[----:B------:R-:W-:-:S04]  /*8d70*/  IMAD.MOV.U32 R0, RZ, RZ, 0x70 ;  /* 0x00000070ff007424 */ /* 0x000fc800078e00ff */
[----:B------:R-:W-:-:S05]  /*8d80*/  IMAD R0, R25, R0, -0x70 ;  /* 0xffffff9019007424 */ /* 0x000fca00078e0200 */
[----:B------:R-:W-:-:S04]  /*8d90*/  IADD3 R3, P0, R21, R0, RZ ;  /* 0x0000000015037210 */ /* 0x000fc80007f1e0ff */
[----:B------:R-:W-:Y:S02]  /*8da0*/  LEA.HI.X.SX32 R0, R0, R19, 0x1, P0 ;  /* 0x0000001300007211 */ /* 0x000fe400000f0eff */
[----:B-1----:R-:W-:-:S04]  /*8db0*/  LEA R26, P0, R3, R32, 0x2 ;  /* 0x00000020031a7211 */ /* 0x002fc800078010ff */
[----:B------:R-:W-:-:S05]  /*8dc0*/  LEA.HI.X R27, R3, R33, R0, 0x2, P0 ;  /* 0x00000021031b7211 */ /* 0x000fca00000f1400 */
[----:B0-----:R0:W5:Y:S01]  /*8dd0*/  LDG.E.128 R28, desc[UR36][R26.64] ;  /* 0x000000241a1c7981 */ /* 0x001162000c1e1d00 */
[----:B------:R-:W-:Y:S04]  /*8de0*/  BSSY B1, `(.L_x_2157) ;  /* 0x0000017000017945 */ /* 0x000fe80003800000 */
[----:B------:R-:W-:Y:S05]  /*8df0*/  @P1 BRA `(.L_x_2158) ;  /* 0x0000000000541947 */ /* 0x000fea0003800000 */
[----:B------:R-:W-:-:S13]  /*8e00*/  ISETP.NE.AND P2, PT, R2, RZ, PT ;  /* 0x000000ff0200720c */ /* 0x000fda0003f45270 */
[----:B------:R-:W1:Y:S08]  /*8e10*/  @P2 LDC R0, c[0x0][0x288] ;  /* 0x0000a200ff002b82 */ /* 0x000e700000000800 */
[----:B------:R-:W2:Y:S01]  /*8e20*/  @P2 LDC.64 R2, c[0x0][0x2e8] ;  /* 0x0000ba00ff022b82 */ /* 0x000ea20000000a00 */
[----:B-1----:R-:W-:-:S04]  /*8e30*/  @P2 IMAD R17, R24, R0, R17 ;  /* 0x0000000018112224 */ /* 0x002fc800078e0211 */
[----:B------:R-:W-:-:S04]  /*8e40*/  @P2 IMAD R17, R17, 0x70, R6 ;  /* 0x0000007011112824 */ /* 0x000fc800078e0206 */
[----:B--2---:R-:W-:-:S06]  /*8e50*/  @P2 IMAD.WIDE R24, R17, 0x4, R2 ;  /* 0x0000000411182825 */ /* 0x004fcc00078e0202 */
[----:B0-----:R-:W2:Y:S01]  /*8e60*/  @P2 LDG.E.128 R24, desc[UR36][R24.64] ;  /* 0x0000002418182981 */ /* 0x001ea2000c1e1d00 */
        /* <DEDUP_REMOVED lines=14> */
.L_x_2158:
[----:B------:R-:W-:Y:S05]  /*8f50*/  BSYNC B1 ;  /* 0x0000000000017941 */ /* 0x000fea0003800000 */
.L_x_2157:
[----:B------:R-:W2:Y:S01]  /*8f60*/  S2UR UR5, SR_CgaCtaId ;  /* 0x00000000000579c3 */ /* 0x000ea20000008800 */
[----:B------:R-:W-:Y:S01]  /*8f70*/  UMOV UR4, 0x400 ;  /* 0x0000040000047882 */ /* 0x000fe20000000000 */
[----:B------:R-:W-:Y:S01]  /*8f80*/  IMAD.IADD R18, R18, 0x1, -R5 ;  /* 0x0000000112127824 */ /* 0x000fe200078e0a05 */
[----:B------:R-:W-:-:S04]  /*8f90*/  UIADD3 UR4, UR4, 0x410, URZ ;  /* 0x0000041004047890 */ /* 0x000fc8000fffe03f */
[----:B--2---:R-:W-:-:S06]  /*8fa0*/  ULEA UR4, UR5, UR4, 0x18 ;  /* 0x0000000405047291 */ /* 0x004fcc000f8ec03f */
[----:B-1----:R-:W-:-:S04]  /*8fb0*/  IMAD.U32 R3, RZ, RZ, UR4 ;  /* 0x00000004ff037e24 */ /* 0x002fc8000f8e00ff */
[----:B------:R-:W-:-:S06]  /*8fc0*/  IMAD R5, R18, 0x4, R3 ;  /* 0x0000000412057824 */ /* 0x000fcc00078e0203 */
[----:B------:R-:W1:Y:S02]  /*8fd0*/  LDS R5, [R5] ;  /* 0x0000000005057984 */ /* 0x000e640000000800 */
[C---:B-1---5:R-:W-:Y:S01]  /*8fe0*/  FFMA.FTZ R8, R5.reuse, R28, R8 ;  /* 0x0000001c05087223 */ /* 0x062fe20000010008 */
[C---:B------:R-:W-:Y:S01]  /*8ff0*/  FFMA.FTZ R9, R5.reuse, R29, R9 ;  /* 0x0000001d05097223 */ /* 0x040fe20000010009 */
[C---:B------:R-:W-:Y:S01]  /*9000*/  FFMA.FTZ R10, R5.reuse, R30, R10 ;  /* 0x0000001e050a7223 */ /* 0x040fe2000001000a */
[----:B------:R-:W-:-:S07]  /*9010*/  FFMA.FTZ R11, R5, R31, R11 ;  /* 0x0000001f050b7223 */ /* 0x000fce000001000b */
.L_x_2156:
[----:B------:R-:W-:Y:S05]  /*9020*/  BSYNC B0 ;  /* 0x0000000000007941 */ /* 0x000fea0003800000 */
.L_x_2155:
        /* <DEDUP_REMOVED lines=9> */
[----:B------:R-:W-:-:S09]  /*90c0*/  ISETP.GT.AND P2, PT, R22, 0x1f, PT ;  /* 0x0000001f1600780c */ /* 0x000fd20003f44270 */
        /* <DEDUP_REMOVED lines=8> */
.L_x_2159:
[----:B------:R-:W-:Y:S05]  /*9150*/  @P0 EXIT ;  /* 0x000000000000094d */ /* 0x000fea0003800000 */
[----:B------:R-:W2:Y:S02]  /*9160*/  LDC R0, c[0x0][0x308] ;  /* 0x0000c200ff007b82 */ /* 0x000ea40000000800 */
[----:B--2---:R-:W-:-:S13]  /*9170*/  ISETP.NE.AND P0, PT, R0, 0x2, PT ;  /* 0x000000020000780c */ /* 0x004fda0003f05270 */
[----:B------:R-:W2:Y:S01]  /*9180*/  @P0 LDC.64 R2, c[0x0][0x210] ;  /* 0x00008400ff020b82 */ /* 0x000ea20000000a00 */
[----:B------:R-:W-:-:S04]  /*9190*/  @P0 IMAD R5, R7, 0x70, R6 ;  /* 0x0000007007050824 */ /* 0x000fc800078e0206 */
[----:B--2---:R-:W-:-:S05]  /*91a0*/  @P0 IMAD.WIDE R2, R5, 0x4, R2 ;  /* 0x0000000405020825 */ /* 0x004fca00078e0202 */
        /* <DEDUP_REMOVED lines=11> */
[----:B------:R-:W5:Y:S01]  /*9260*/  F2I.S8.NTZ R9, R9 ;  /* 0x0000000900097305 */ /* 0x000f620000202100 */
[----:B--2---:R-:W-:-:S07]  /*9270*/  PRMT R0, R8, 0x8880, RZ ;  /* 0x0000888008007816 */ /* 0x004fce00000000ff */
[----:B------:R-:W2:Y:S01]  /*9280*/  F2I.S8.NTZ R10, R10 ;  /* 0x0000000a000a7305 */ /* 0x000ea20000202100 */
[----:B------:R-:W-:Y:S02]  /*9290*/  PRMT R0, R0, 0x7710, RZ ;  /* 0x0000771000007816 */ /* 0x000fe400000000ff */
[----:B-----5:R-:W-:-:S05]  /*92a0*/  PRMT R4, R9, 0x8880, RZ ;  /* 0x0000888009047816 */ /* 0x020fca00000000ff */
[----:B------:R-:W5:Y:S01]  /*92b0*/  F2I.S8.NTZ R11, R11 ;  /* 0x0000000b000b7305 */ /* 0x000f620000202100 */
[----:B------:R-:W-:Y:S02]  /*92c0*/  LOP3.LUT R3, R0, 0xff, RZ, 0xc0, !PT ;  /* 0x000000ff00037812 */ /* 0x000fe400078ec0ff */
[----:B------:R-:W-:Y:S02]  /*92d0*/  PRMT R2, R4, 0x7710, RZ ;  /* 0x0000771004027816 */ /* 0x000fe400000000ff */
[----:B--2---:R-:W-:Y:S02]  /*92e0*/  PRMT R0, R10, 0x8880, RZ ;  /* 0x000088800a007816 */ /* 0x004fe400000000ff */
[----:B------:R-:W-:Y:S02]  /*92f0*/  PRMT R3, R2, 0x7604, R3 ;  /* 0x0000760402037816 */ /* 0x000fe40000000003 */
[----:B------:R-:W-:Y:S02]  /*9300*/  PRMT R0, R0, 0x7710, RZ ;  /* 0x0000771000007816 */ /* 0x000fe400000000ff */
[----:B------:R-:W-:-:S02]  /*9310*/  IADD3 R2, P0, R6, UR4, RZ ;  /* 0x0000000406027c10 */ /* 0x000fc4000ff1e0ff */
[----:B-----5:R-:W-:Y:S02]  /*9320*/  PRMT R4, R11, 0x8880, RZ ;  /* 0x000088800b047816 */ /* 0x020fe400000000ff */
[----:B------:R-:W-:Y:S02]  /*9330*/  PRMT R5, R0, 0x7054, R3 ;  /* 0x0000705400057816 */ /* 0x000fe40000000003 */
[----:B------:R-:W-:Y:S02]  /*9340*/  PRMT R4, R4, 0x7710, RZ ;  /* 0x0000771004047816 */ /* 0x000fe400000000ff */
[----:B------:R-:W-:Y:S02]  /*9350*/  LEA.HI.X.SX32 R3, R6, UR5, 0x1, P0 ;  /* 0x0000000506037c11 */ /* 0x000fe400080f0eff */
[----:B------:R-:W-:-:S05]  /*9360*/  PRMT R5, R4, 0x654, R5 ;  /* 0x0000065404057816 */ /* 0x000fca0000000005 */
[----:B------:R-:W-:Y:S01]  /*9370*/  STG.E desc[UR36][R2.64], R5 ;  /* 0x0000000502007986 */ /* 0x000fe2000c101924 */
[----:B------:R-:W-:Y:S05]  /*9380*/  EXIT ;  /* 0x000000000000794d */ /* 0x000fea0003800000 */
.L_x_1963:
[----:B------:R-:W-:Y:S02]  /*9390*/  IMAD.MOV.U32 R12, RZ, RZ, 0x10 ;  /* 0x00000010ff0c7424 */ /* 0x000fe400078e00ff */
[----:B---3--:R-:W-:Y:S02]  /*93a0*/  IMAD.MOV.U32 R11, RZ, RZ, 0x1f ;  /* 0x0000001fff0b7424 */ /* 0x008fe400078e00ff */
[----:B-1----:R-:W-:-:S07]  /*93b0*/  IMAD.MOV.U32 R15, RZ, RZ, -0x1 ;  /* 0xffffffffff0f7424 */ /* 0x002fce00078e00ff */
[----:B------:R-:W-:Y:S05]  /*93c0*/  WARPSYNC.COLLECTIVE R15, `(.L_x_2160) ;  /* 0x000000000f087348 */ /* 0x000fea0003c00000 */
[----:B------:R0:W1:Y:S02]  /*93d0*/  SHFL.BFLY P6, R14, R13, R12, R11 ;  /* 0x0c00000c0d0e7389 */ /* 0x00006400000c000b */
[----:B01----:R-:W-:Y:S01]  /*93e0*/  ENDCOLLECTIVE ;  /* 0x000000000000791b */ /* 0x003fe20003800000 */
.L_x_2160:
[----:B------:R-:W-:Y:S02]  /*93f0*/  IMAD.MOV.U32 R12, RZ, RZ, 0x8 ;  /* 0x00000008ff0c7424 */ /* 0x000fe400078e00ff */
[----:B------:R-:W-:-:S04]  /*9400*/  FADD.FTZ R0, R13, R14 ;  /* 0x0000000e0d007221 */ /* 0x000fc80000010000 */
[----:B------:R-:W-:-:S07]  /*9410*/  IMAD.MOV.U32 R13, RZ, RZ, R0 ;  /* 0x000000ffff0d7224 */ /* 0x000fce00078e0000 */
[----:B------:R-:W-:Y:S05]  /*9420*/  WARPSYNC.COLLECTIVE R15, `(.L_x_2161) ;  /* 0x000000000f087348 */ /* 0x000fea0003c00000 */
[----:B------:R0:W1:Y:S02]  /*9430*/  SHFL.BFLY P6, R14, R13, R12, R11 ;  /* 0x0c00000c0d0e7389 */ /* 0x00006400000c000b */
[----:B01----:R-:W-:Y:S01]  /*9440*/  ENDCOLLECTIVE ;  /* 0x000000000000791b */ /* 0x003fe20003800000 */
.L_x_2161:
[----:B------:R-:W-:Y:S02]  /*9450*/  IMAD.MOV.U32 R12, RZ, RZ, 0x4 ;  /* 0x00000004ff0c7424 */ /* 0x000fe400078e00ff */
[----:B------:R-:W-:-:S04]  /*9460*/  FADD.FTZ R3, R0, R14 ;  /* 0x0000000e00037221 */ /* 0x000fc80000010000 */
[----:B------:R-:W-:-:S07]  /*9470*/  IMAD.MOV.U32 R13, RZ, RZ, R3 ;  /* 0x000000ffff0d7224 */ /* 0x000fce00078e0003 */
[----:B------:R-:W-:Y:S05]  /*9480*/  WARPSYNC.COLLECTIVE R15, `(.L_x_2162) ;  /* 0x000000000f087348 */ /* 0x000fea0003c00000 */
[----:B------:R0:W1:Y:S02]  /*9490*/  SHFL.BFLY P6, R14, R13, R12, R11 ;  /* 0x0c00000c0d0e7389 */ /* 0x00006400000c000b */
[----:B01----:R-:W-:Y:S01]  /*94a0*/  ENDCOLLECTIVE ;  /* 0x000000000000791b */ /* 0x003fe20003800000 */
.L_x_2162:
[----:B------:R-:W-:Y:S02]  /*94b0*/  IMAD.MOV.U32 R12, RZ, RZ, 0x2 ;  /* 0x00000002ff0c7424 */ /* 0x000fe400078e00ff */
[----:B------:R-:W-:-:S04]  /*94c0*/  FADD.FTZ R4, R3, R14 ;  /* 0x0000000e03047221 */ /* 0x000fc80000010000 */
[----:B------:R-:W-:-:S07]  /*94d0*/  IMAD.MOV.U32 R13, RZ, RZ, R4 ;  /* 0x000000ffff0d7224 */ /* 0x000fce00078e0004 */
[----:B------:R-:W-:Y:S05]  /*94e0*/  WARPSYNC.COLLECTIVE R15, `(.L_x_2163) ;  /* 0x000000000f087348 */ /* 0x000fea0003c00000 */
[----:B------:R0:W1:Y:S02]  /*94f0*/  SHFL.BFLY P6, R14, R13, R12, R11 ;  /* 0x0c00000c0d0e7389 */ /* 0x00006400000c000b */
[----:B01----:R-:W-:Y:S01]  /*9500*/  ENDCOLLECTIVE ;  /* 0x000000000000791b */ /* 0x003fe20003800000 */
.L_x_2163:
[----:B------:R-:W-:Y:S02]  /*9510*/  IMAD.MOV.U32 R12, RZ, RZ, 0x1 ;  /* 0x00000001ff0c7424 */ /* 0x000fe400078e00ff */
[----:B------:R-:W-:-:S04]  /*9520*/  FADD.FTZ R6, R4, R14 ;  /* 0x0000000e04067221 */ /* 0x000fc80000010000 */
[----:B------:R-:W-:-:S07]  /*9530*/  IMAD.MOV.U32 R13, RZ, RZ, R6 ;  /* 0x000000ffff0d7224 */ /* 0x000fce00078e0006 */
[----:B------:R-:W-:Y:S05]  /*9540*/  WARPSYNC.COLLECTIVE R15, `(.L_x_2164) ;  /* 0x000000000f087348 */ /* 0x000fea0003c00000 */
[----:B------:R0:W1:Y:S02]  /*9550*/  SHFL.BFLY P6, R14, R13, R12, R11 ;  /* 0x0c00000c0d0e7389 */ /* 0x00006400000c000b */
[----:B01----:R-:W-:Y:S01]  /*9560*/  ENDCOLLECTIVE ;  /* 0x000000000000791b */ /* 0x003fe20003800000 */
.L_x_2164:
[----:B------:R-:W-:Y:S05]  /*9570*/  BRA `(.L_x_2165) ;  /* 0xffffff8800487947 */ /* 0x000fea000383ffff */
.L_x_2097:
[----:B------:R-:W-:Y:S01]  /*9580*/  BSSY B1, `(.L_x_2166) ;  /* 0x0000007000017945 */ /* 0x000fe20003800000 */
[----:B------:R-:W-:Y:S01]  /*9590*/  IMAD.MOV.U32 R12, RZ, RZ, 0x2 ;  /* 0x00000002ff0c7424 */ /* 0x000fe200078e00ff */
[----:B-12---:R-:W-:Y:S01]  /*95a0*/  MOV R15, 0xffffffff ;  /* 0xffffffff000f7802 */ /* 0x006fe20000000f00 */
[----:B------:R-:W-:-:S07]  /*95b0*/  IMAD.MOV.U32 R11, RZ, RZ, 0x1f ;  /* 0x0000001fff0b7424 */ /* 0x000fce00078e00ff */
[----:B---34-:R-:W-:Y:S05]  /*95c0*/  WARPSYNC.COLLECTIVE R15, `(.L_x_2167) ;  /* 0x000000000f087348 */ /* 0x018fea0003c00000 */
[----:B------:R0:W1:Y:S02]  /*95d0*/  SHFL.BFLY P6, R14, R13, R12, R11 ;  /* 0x0c00000c0d0e7389 */ /* 0x00006400000c000b */
[----:B01-34-:R-:W-:Y:S01]  /*95e0*/  ENDCOLLECTIVE ;  /* 0x000000000000791b */ /* 0x01bfe20003800000 */
.L_x_2167:
[----:B------:R-:W-:Y:S05]  /*95f0*/  BSYNC B1 ;  /* 0x0000000000017941 */ /* 0x000fea0003800000 */
.L_x_2166:
[----:B------:R-:W-:Y:S01]  /*9600*/  FADD.FTZ R13, R13, R14 ;  /* 0x0000000e0d0d7221 */ /* 0x000fe20000010000 */
[----:B------:R-:W-:Y:S02]  /*9610*/  IMAD.MOV.U32 R12, RZ, RZ, 0x1 ;  /* 0x00000001ff0c7424 */ /* 0x000fe400078e00ff */
[----:B------:R-:W-:Y:S02]  /*9620*/  IMAD.MOV.U32 R11, RZ, RZ, 0x1f ;  /* 0x0000001fff0b7424 */ /* 0x000fe400078e00ff */
[----:B------:R-:W-:-:S07]  /*9630*/  IMAD.MOV.U32 R15, RZ, RZ, -0x1 ;  /* 0xffffffffff0f7424 */ /* 0x000fce00078e00ff */
[----:B------:R-:W-:Y:S05]  /*9640*/  WARPSYNC.COLLECTIVE R15, `(.L_x_2168) ;  /* 0x000000000f087348 */ /* 0x000fea0003c00000 */
[----:B------:R0:W1:Y:S02]  /*9650*/  SHFL.BFLY P6, R14, R13, R12, R11 ;  /* 0x0c00000c0d0e7389 */ /* 0x00006400000c000b */
[----:B01----:R-:W-:Y:S01]  /*9660*/  ENDCOLLECTIVE ;  /* 0x000000000000791b */ /* 0x003fe20003800000 */
.L_x_2168:
[----:B------:R-:W-:Y:S05]  /*9670*/  BRA `(.L_x_2169) ;  /* 0xffffffcc00587947 */ /* 0x000fea000383ffff */
.L_x_2101:
[----:B------:R-:W-:Y:S01]  /*9680*/  BSSY B0, `(.L_x_2170) ;  /* 0x0000008000007945 */ /* 0x000fe20003800000 */
[----:B------:R-:W-:Y:S02]  /*9690*/  IMAD.MOV.U32 R13, RZ, RZ, R124 ;  /* 0x000000ffff0d7224 */ /* 0x000fe400078e007c */
[----:B------:R-:W-:Y:S02]  /*96a0*/  IMAD.MOV.U32 R12, RZ, RZ, 0x10 ;  /* 0x00000010ff0c7424 */ /* 0x000fe400078e00ff */
[----:B-1----:R-:W-:Y:S02]  /*96b0*/  IMAD.MOV.U32 R11, RZ, RZ, 0x1f ;  /* 0x0000001fff0b7424 */ /* 0x002fe400078e00ff */
[----:B------:R-:W-:-:S07]  /*96c0*/  IMAD.MOV.U32 R15, RZ, RZ, -0x1 ;  /* 0xffffffffff0f7424 */ /* 0x000fce00078e00ff */
[----:B---34-:R-:W-:Y:S05]  /*96d0*/  WARPSYNC.COLLECTIVE R15, `(.L_x_2171) ;  /* 0x000000000f087348 */ /* 0x018fea0003c00000 */
[----:B------:R0:W1:Y:S02]  /*96e0*/  SHFL.BFLY P6, R14, R13, R12, R11 ;  /* 0x0c00000c0d0e7389 */ /* 0x00006400000c000b */
[----:B01-34-:R-:W-:Y:S01]  /*96f0*/  ENDCOLLECTIVE ;  /* 0x000000000000791b */ /* 0x01bfe20003800000 */
.L_x_2171:
[----:B------:R-:W-:Y:S05]  /*9700*/  BSYNC B0 ;  /* 0x0000000000007941 */ /* 0x000fea0003800000 */
.L_x_2170:
[----:B------:R-:W-:Y:S01]  /*9710*/  FMNMX.FTZ R13, R14, R124, !PT ;  /* 0x0000007c0e0d7209 */ /* 0x000fe20007810000 */
[----:B------:R-:W-:Y:S02]  /*9720*/  IMAD.MOV.U32 R12, RZ, RZ, 0x8 ;  /* 0x00000008ff0c7424 */ /* 0x000fe400078e00ff */
[----:B------:R-:W-:Y:S02]  /*9730*/  IMAD.MOV.U32 R11, RZ, RZ, 0x1f ;  /* 0x0000001fff0b7424 */ /* 0x000fe400078e00ff */
[----:B------:R-:W-:-:S07]  /*9740*/  IMAD.MOV.U32 R15, RZ, RZ, -0x1 ;  /* 0xffffffffff0f7424 */ /* 0x000fce00078e00ff */
[----:B------:R-:W-:Y:S05]  /*9750*/  WARPSYNC.COLLECTIVE R15, `(.L_x_2172) ;  /* 0x000000000f087348 */ /* 0x000fea0003c00000 */
[----:B------:R0:W1:Y:S02]  /*9760*/  SHFL.BFLY P6, R14, R13, R12, R11 ;  /* 0x0c00000c0d0e7389 */ /* 0x00006400000c000b */
[----:B01----:R-:W-:Y:S01]  /*9770*/  ENDCOLLECTIVE ;  /* 0x000000000000791b */ /* 0x003fe20003800000 */
.L_x_2172:
[----:B------:R-:W-:Y:S01]  /*9780*/  IMAD.MOV.U32 R12, RZ, RZ, 0x4 ;  /* 0x00000004ff0c7424 */ /* 0x000fe200078e00ff */
[----:B------:R-:W-:-:S05]  /*9790*/  FMNMX.FTZ R0, R13, R14, !PT ;  /* 0x0000000e0d007209 */ /* 0x000fca0007810000 */
[----:B------:R-:W-:-:S07]  /*97a0*/  IMAD.MOV.U32 R13, RZ, RZ, R0 ;  /* 0x000000ffff0d7224 */ /* 0x000fce00078e0000 */
[----:B------:R-:W-:Y:S05]  /*97b0*/  WARPSYNC.COLLECTIVE R15, `(.L_x_2173) ;  /* 0x000000000f087348 */ /* 0x000fea0003c00000 */
[----:B------:R0:W1:Y:S02]  /*97c0*/  SHFL.BFLY P6, R14, R13, R12, R11 ;  /* 0x0c00000c0d0e7389 */ /* 0x00006400000c000b */
[----:B01----:R-:W-:Y:S01]  /*97d0*/  ENDCOLLECTIVE ;  /* 0x000000000000791b */ /* 0x003fe20003800000 */
.L_x_2173:
[----:B------:R-:W-:Y:S05]  /*97e0*/  BRA `(.L_x_2174) ;  /* 0xffffffcc00ac7947 */ /* 0x000fea000383ffff */
.L_x_2175:
        /* <DEDUP_REMOVED lines=9> */
.L_x_3330:


//--------------------- .text._ZN4mmha33masked_multihead_attention_kernelItLi112ELi128ELi1ELi16ELi256ELb0ELb1EEEv26Multihead_attention_paramsIT_XT5_EE --------------------------
	.section	.text._ZN4mmha33masked_multihead_attention_kernelItLi112ELi128ELi1ELi16ELi256ELb0ELb1EEEv26Multihead_attention_paramsIT_XT5_EE,"ax",@progbits
	.align	128
        .global         _ZN4mmha33masked_multihead_attention_kernelItLi112ELi128ELi1ELi16ELi256ELb0ELb1EEEv26Multihead_attention_paramsIT_XT5_EE
        .type           _ZN4mmha33masked_multihead_attention_kernelItLi112ELi128ELi1ELi16ELi256ELb0ELb1EEEv26Multihead_attention_paramsIT_XT5_EE,@function
        .size           _ZN4mmha33masked_multihead_attention_kernelItLi112ELi128ELi1ELi16ELi256ELb0ELb1EEEv26Multihead_attention_paramsIT_XT5_EE,(.L_x_3331 - _ZN4mmha33masked_multihead_attention_kernelItLi112ELi128ELi1ELi16ELi256ELb0ELb1EEEv26Multihead_attention_paramsIT_XT5_EE)
        .other          _ZN4mmha33masked_multihead_attention_kernelItLi112ELi128ELi1ELi16ELi256ELb0ELb1EEEv26Multihead_attention_paramsIT_XT5_EE,@"STO_CUDA_ENTRY STV_DEFAULT"
_ZN4mmha33masked_multihead_attention_kernelItLi112ELi128ELi1ELi16ELi256ELb0ELb1EEEv26Multihead_attention_paramsIT_XT5_EE:
.text._ZN4mmha33masked_multihead_attention_kernelItLi112ELi128ELi1ELi16ELi256ELb0ELb1EEEv26Multihead_attention_paramsIT_XT5_EE:
        /* <DEDUP_REMOVED lines=12> */
.L_x_2176:
[----:B------:R-:W0:Y:S08]  /*00c0*/  LDC.64 R4, c[0x0][0x330] ;  /* 0x0000cc00ff047b82 */ /* 0x000e300000000a00 */
[----:B------:R-:W1:Y:S08]  /*00d0*/  LDC R11, c[0x0][0x280] ;  /* 0x0000a000ff0b7b82 */ /* 0x000e700000000800 */
[----:B------:R-:W2:Y:S01]  /*00e0*/  LDC R24, c[0x0][0x284] ;  /* 0x0000a100ff187b82 */ /* 0x000ea20000000800 */
[----:B------:R-:W-:Y:S01]  /*00f0*/  IMAD.MOV.U32 R16, RZ, RZ, RZ ;  /* 0x000000ffff107224 */ /* 0x000fe200078e00ff */
[----:B------:R-:W3:Y:S01]  /*0100*/  S2R R25, SR_TID.X ;  /* 0x0000000000197919 */ /* 0x000ee20000002100 */
[----:B------:R-:W-:Y:S01]  /*0110*/  ULDC UR4, c[0x0][0x288] ;  /* 0x0000a20000047ab9 */ /* 0x000fe20000000800 */
[----:B0-----:R-:W-:-:S04]  /*0120*/  ISETP.NE.U32.AND P0, PT, R4, RZ, PT ;  /* 0x000000ff0400720c */ /* 0x001fc80003f05070 */
[----:B------:R-:W-:Y:S02]  /*0130*/  ISETP.NE.AND.EX P0, PT, R5, RZ, PT, P0 ;  /* 0x000000ff0500720c */ /* 0x000fe40003f05300 */
[----:B-1----:R-:W-:-:S04]  /*0140*/  IABS R9, R11 ;  /* 0x0000000b00097213 */ /* 0x002fc80000000000 */
[----:B------:R-:W0:Y:S07]  /*0150*/  I2F.RP R0, R9 ;  /* 0x0000000900007306 */ /* 0x000e2e0000209400 */
[----:B------:R-:W1:Y:S08]  /*0160*/  @P0 LDC.64 R6, c[0x0][0x330] ;  /* 0x0000cc00ff060b82 */ /* 0x000e700000000a00 */
[----:B------:R-:W4:Y:S01]  /*0170*/  @P0 LDC R10, c[0x0][0x2c0] ;  /* 0x0000b000ff0a0b82 */ /* 0x000f220000000800 */
[----:B0-----:R-:W0:Y:S01]  /*0180*/  MUFU.RCP R0, R0 ;  /* 0x0000000000007308 */ /* 0x001e220000001000 */
[----:B-1----:R-:W-:-:S05]  /*0190*/  @P0 IMAD.WIDE R6, R2, 0x4, R6 ;  /* 0x0000000402060825 */ /* 0x002fca00078e0206 */
[----:B------:R1:W4:Y:S01]  /*01a0*/  @P0 LDG.E R17, desc[UR36][R6.64] ;  /* 0x0000002406110981 */ /* 0x000322000c1e1900 */
[----:B0-----:R-:W-:Y:S02]  /*01b0*/  IADD3 R3, R0, 0xffffffe, RZ ;  /* 0x0ffffffe00037810 */ /* 0x001fe40007ffe0ff */
[----:B------:R-:W-:Y:S02]  /*01c0*/  IABS R0, R2 ;  /* 0x0000000200007213 */ /* 0x000fe40000000000 */
[----:B------:R-:W0:Y:S02]  /*01d0*/  F2I.FTZ.U32.TRUNC.NTZ R5, R3 ;  /* 0x0000000300057305 */ /* 0x000e24000021f000 */
[----:B0-----:R-:W-:-:S04]  /*01e0*/  IMAD.MOV R4, RZ, RZ, -R5 ;  /* 0x000000ffff047224 */ /* 0x001fc800078e0a05 */
[----:B------:R-:W-:Y:S01]  /*01f0*/  IMAD R13, R4, R9, RZ ;  /* 0x00000009040d7224 */ /* 0x000fe200078e02ff */
[----:B------:R-:W-:-:S10]  /*0200*/  HFMA2.MMA R4, -RZ, RZ, 0, 0 ;  /* 0x00000000ff047435 */ /* 0x000fd400000001ff */
[----:B------:R-:W-:Y:S02]  /*0210*/  IMAD.HI.U32 R8, R5, R13, R4 ;  /* 0x0000000d05087227 */ /* 0x000fe400078e0004 */
[----:B------:R-:W0:Y:S04]  /*0220*/  LDC.64 R4, c[0x0][0x2f0] ;  /* 0x0000bc00ff047b82 */ /* 0x000e280000000a00 */
[----:B------:R-:W-:-:S04]  /*0230*/  IMAD.HI.U32 R8, R8, R0, RZ ;  /* 0x0000000008087227 */ /* 0x000fc800078e00ff */
[----:B-1----:R-:W-:-:S04]  /*0240*/  IMAD.MOV R6, RZ, RZ, -R8 ;  /* 0x000000ffff067224 */ /* 0x002fc800078e0a08 */
[----:B------:R-:W-:-:S05]  /*0250*/  IMAD R0, R9, R6, R0 ;  /* 0x0000000609007224 */ /* 0x000fca00078e0200 */
[----:B------:R-:W-:Y:S02]  /*0260*/  ISETP.GT.U32.AND P3, PT, R9, R0, PT ;  /* 0x000000000900720c */ /* 0x000fe40003f64070 */
[----:B--2---:R-:W-:Y:S02]  /*0270*/  IABS R3, R24 ;  /* 0x0000001800037213 */ /* 0x004fe40000000000 */
[----:B0-----:R-:W-:-:S04]  /*0280*/  ISETP.NE.U32.AND P1, PT, R4, RZ, PT ;  /* 0x000000ff0400720c */ /* 0x001fc80003f25070 */
[----:B------:R-:W-:-:S05]  /*0290*/  ISETP.NE.AND.EX P1, PT, R5, RZ, PT, P1 ;  /* 0x000000ff0500720c */ /* 0x000fca0003f25310 */
[-C--:B------:R-:W-:Y:S01]  /*02a0*/  @!P3 IADD3 R0, R0, -R9.reuse, RZ ;  /* 0x800000090000b210 */ /* 0x080fe20007ffe0ff */
[----:B------:R-:W-:Y:S01]  /*02b0*/  @!P3 VIADD R8, R8, 0x1 ;  /* 0x000000010808b836 */ /* 0x000fe20000000000 */
[----:B------:R-:W-:Y:S02]  /*02c0*/  ISETP.NE.AND P3, PT, R11, RZ, PT ;  /* 0x000000ff0b00720c */ /* 0x000fe40003f65270 */
[----:B------:R-:W-:Y:S02]  /*02d0*/  ISETP.GE.U32.AND P2, PT, R0, R9, PT ;  /* 0x000000090000720c */ /* 0x000fe40003f46070 */
[----:B------:R-:W-:-:S04]  /*02e0*/  LOP3.LUT R0, R2, R11, RZ, 0x3c, !PT ;  /* 0x0000000b02007212 */ /* 0x000fc800078e3cff */
[----:B------:R-:W-:Y:S01]  /*02f0*/  ISETP.GE.AND P4, PT, R0, RZ, PT ;  /* 0x000000ff0000720c */ /* 0x000fe20003f86270 */
[----:B------:R-:W0:Y:S01]  /*0300*/  @P1 LDC.64 R6, c[0x0][0x2f0] ;  /* 0x0000bc00ff061b82 */ /* 0x000e220000000a00 */
[----:B------:R-:W1:Y:S05]  /*0310*/  I2F.RP R0, R3 ;  /* 0x0000000300007306 */ /* 0x000e6a0000209400 */
[----:B------:R-:W-:-:S05]  /*0320*/  @P2 IADD3 R8, R8, 0x1, RZ ;  /* 0x0000000108082810 */ /* 0x000fca0007ffe0ff */
[----:B------:R-:W-:Y:S01]  /*0330*/  IMAD.MOV.U32 R15, RZ, RZ, R8 ;  /* 0x000000ffff0f7224 */ /* 0x000fe200078e0008 */
[----:B-1----:R-:W1:Y:S04]  /*0340*/  MUFU.RCP R0, R0 ;  /* 0x0000000000007308 */ /* 0x002e680000001000 */
[----:B------:R-:W-:Y:S02]  /*0350*/  @!P4 IADD3 R15, -R15, RZ, RZ ;  /* 0x000000ff0f0fc210 */ /* 0x000fe40007ffe1ff */
[----:B------:R-:W-:-:S05]  /*0360*/  @!P3 LOP3.LUT R15, RZ, R11, RZ, 0x33, !PT ;  /* 0x0000000bff0fb212 */ /* 0x000fca00078e33ff */
[----:B0-----:R-:W-:-:S05]  /*0370*/  @P1 IMAD.WIDE R6, R15, 0x4, R6 ;  /* 0x000000040f061825 */ /* 0x001fca00078e0206 */
[----:B------:R0:W5:Y:S01]  /*0380*/  @P1 LDG.E R16, desc[UR36][R6.64] ;  /* 0x0000002406101981 */ /* 0x000162000c1e1900 */
[C---:B---3--:R-:W-:Y:S01]  /*0390*/  ISETP.GE.AND P3, PT, R25.reuse, 0x1c, PT ;  /* 0x0000001c1900780c */ /* 0x048fe20003f66270 */
[----:B------:R-:W-:Y:S01]  /*03a0*/  BSSY B0, `(.L_x_2177) ;  /* 0x000003f000007945 */ /* 0x000fe20003800000 */
[----:B-1----:R-:W-:Y:S01]  /*03b0*/  IADD3 R8, R0, 0xffffffe, RZ ;  /* 0x0ffffffe00087810 */ /* 0x002fe20007ffe0ff */
[----:B------:R-:W1:Y:S01]  /*03c0*/  S2R R19, SR_CTAID.X ;  /* 0x0000000000137919 */ /* 0x000e620000002500 */
[----:B------:R-:W-:Y:S02]  /*03d0*/  IMAD.SHL.U32 R0, R25, 0x4, RZ ;  /* 0x0000000419007824 */ /* 0x000fe400078e00ff */
[----:B------:R2:W0:Y:S07]  /*03e0*/  F2I.FTZ.U32.TRUNC.NTZ R9, R8 ;  /* 0x0000000800097305 */ /* 0x00042e000021f000 */
[----:B------:R-:W-:Y:S01]  /*03f0*/  @P3 CS2R R32, SRZ ;  /* 0x0000000000203805 */ /* 0x000fe2000001ff00 */
[----:B--2---:R-:W-:Y:S01]  /*0400*/  IMAD.MOV.U32 R8, RZ, RZ, RZ ;  /* 0x000000ffff087224 */ /* 0x004fe200078e00ff */
[----:B0-----:R-:W-:-:S05]  /*0410*/  IADD3 R6, RZ, -R9, RZ ;  /* 0x80000009ff067210 */ /* 0x001fca0007ffe0ff */
[----:B------:R-:W-:Y:S02]  /*0420*/  IMAD R7, R6, R3, RZ ;  /* 0x0000000306077224 */ /* 0x000fe400078e02ff */
[----:B------:R-:W0:Y:S02]  /*0430*/  LDC R6, c[0x0][0x278] ;  /* 0x00009e00ff067b82 */ /* 0x000e240000000800 */
[----:B------:R-:W-:-:S04]  /*0440*/  IMAD.HI.U32 R9, R9, R7, R8 ;  /* 0x0000000709097227 */ /* 0x000fc800078e0008 */
[----:B-1----:R-:W-:Y:S02]  /*0450*/  IMAD R18, R2, UR4, R19 ;  /* 0x0000000402127c24 */ /* 0x002fe4000f8e0213 */
[----:B------:R-:W1:Y:S02]  /*0460*/  LDC R7, c[0x0][0x308] ;  /* 0x0000c200ff077b82 */ /* 0x000e640000000800 */
[----:B------:R-:W-:Y:S01]  /*0470*/  IMAD R27, R18, 0x70, RZ ;  /* 0x00000070121b7824 */ /* 0x000fe200078e02ff */
[----:B0-----:R-:W-:Y:S02]  /*0480*/  ISETP.NE.AND P2, PT, R6, RZ, PT ;  /* 0x000000ff0600720c */ /* 0x001fe40003f45270 */
[----:B-1----:R-:W-:Y:S01]  /*0490*/  ISETP.NE.AND P4, PT, R7, 0x2, PT ;  /* 0x000000020700780c */ /* 0x002fe20003f85270 */
[----:B----4-:R-:W-:-:S06]  /*04a0*/  @P0 IMAD.IADD R17, R17, 0x1, R10 ;  /* 0x0000000111110824 */ /* 0x010fcc00078e020a */
[----:B------:R-:W0:Y:S02]  /*04b0*/  @!P0 LDC R17, c[0x0][0x29c] ;  /* 0x0000a700ff118b82 */ /* 0x000e240000000800 */
[----:B0-----:R-:W-:Y:S02]  /*04c0*/  IABS R22, R17 ;  /* 0x0000001100167213 */ /* 0x001fe40000000000 */
[----:B------:R-:W-:-:S03]  /*04d0*/  ISETP.GE.AND P1, PT, R17, RZ, PT ;  /* 0x000000ff1100720c */ /* 0x000fc60003f26270 */
[----:B------:R-:W-:-:S05]  /*04e0*/  IMAD.HI.U32 R9, R9, R22, RZ ;  /* 0x0000001609097227 */ /* 0x000fca00078e00ff */
[----:B------:R-:W-:-:S05]  /*04f0*/  IADD3 R9, -R9, RZ, RZ ;  /* 0x000000ff09097210 */ /* 0x000fca0007ffe1ff */
[----:B------:R-:W-:-:S05]  /*0500*/  IMAD R22, R3, R9, R22 ;  /* 0x0000000903167224 */ /* 0x000fca00078e0216 */
[----:B------:R-:W-:-:S13]  /*0510*/  ISETP.GT.U32.AND P0, PT, R3, R22, PT ;  /* 0x000000160300720c */ /* 0x000fda0003f04070 */
[----:B------:R-:W-:-:S05]  /*0520*/  @!P0 IMAD.IADD R22, R22, 0x1, -R3 ;  /* 0x0000000116168824 */ /* 0x000fca00078e0a03 */
[----:B------:R-:W-:-:S13]  /*0530*/  ISETP.GT.U32.AND P0, PT, R3, R22, PT ;  /* 0x000000160300720c */ /* 0x000fda0003f04070 */
[----:B------:R-:W-:Y:S01]  /*0540*/  @!P0 IADD3 R22, R22, -R3, RZ ;  /* 0x8000000316168210 */ /* 0x000fe20007ffe0ff */
[----:B------:R-:W-:Y:S01]  /*0550*/  IMAD R3, R19, 0x70, RZ ;  /* 0x0000007013037824 */ /* 0x000fe200078e02ff */
[----:B------:R-:W-:-:S03]  /*0560*/  ISETP.NE.AND P0, PT, R24, RZ, PT ;  /* 0x000000ff1800720c */ /* 0x000fc60003f05270 */
[----:B------:R-:W-:Y:S01]  /*0570*/  IMAD R6, R2, R6, R3 ;  /* 0x0000000602067224 */ /* 0x000fe200078e0203 */
[----:B------:R-:W-:Y:S01]  /*0580*/  IADD3 R13, R3, R0, RZ ;  /* 0x00000000030d7210 */ /* 0x000fe20007ffe0ff */
[----:B------:R-:W-:-:S03]  /*0590*/  @!P1 IMAD.MOV R22, RZ, RZ, -R22 ;  /* 0x000000ffff169224 */ /* 0x000fc600078e0a16 */
[----:B------:R-:W-:-:S04]  /*05a0*/  SEL R23, R27, R6, !P2 ;  /* 0x000000061b177207 */ /* 0x000fc80005000000 */
[----:B------:R-:W-:Y:S02]  /*05b0*/  IADD3 R3, R0, R23, RZ ;  /* 0x0000001700037210 */ /* 0x000fe40007ffe0ff */
[----:B------:R-:W-:Y:S02]  /*05c0*/  @!P0 LOP3.LUT R22, RZ, R24, RZ, 0x33, !PT ;  /* 0x00000018ff168212 */ /* 0x000fe400078e33ff */
[----:B------:R-:W-:Y:S01]  /*05d0*/  IADD3 R24, R17, 0x1, -R24 ;  /* 0x0000000111187810 */ /* 0x000fe20007ffe818 */
[----:B------:R-:W-:Y:S06]  /*05e0*/  @P3 BRA `(.L_x_2178) ;  /* 0x0000000000683947 */ /* 0x000fec0003800000 */
[----:B------:R-:W0:Y:S02]  /*05f0*/  LDC R6, c[0x0][0x308] ;  /* 0x0000c200ff067b82 */ /* 0x000e240000000800 */
        /* <DEDUP_REMOVED lines=22> */
[----:B-----5:R-:W-:Y:S01]  /*0760*/  F2FP.F16.F32.PACK_AB R33, R9, R6 ;  /* 0x000000060921723e */ /* 0x020fe200000000ff */
[----:B0-----:R-:W-:-:S05]  /*0770*/  FMUL.FTZ R7, R10, R7 ;  /* 0x000000070a077220 */ /* 0x001fca0000410000 */
[----:B------:R-:W-:-:S07]  /*0780*/  F2FP.F16.F32.PACK_AB R32, R7, R14 ;  /* 0x0000000e0720723e */ /* 0x000fce00000000ff */
.L_x_2178:
[----:B------:R-:W-:Y:S05]  /*0790*/  BSYNC B0 ;  /* 0x0000000000007941 */ /* 0x000fea0003800000 */
.L_x_2177:
[----:B------:R-:W-:Y:S01]  /*07a0*/  BSSY B0, `(.L_x_2179) ;  /* 0x000001f000007945 */ /* 0x000fe20003800000 */
[----:B------:R-:W-:Y:S01]  /*07b0*/  VIMNMX R24, RZ, R24, !PT ;  /* 0x00000018ff187248 */ /* 0x000fe20007fe0100 */
[----:B------:R-:W-:Y:S02]  /*07c0*/  IMAD R28, R15, UR4, RZ ;  /* 0x000000040f1c7c24 */ /* 0x000fe4000f8e02ff */
[----:B------:R-:W-:Y:S05]  /*07d0*/  @!P4 BRA `(.L_x_2180) ;  /* 0x00000000001cc947 */ /* 0x000fea0003800000 */
[----:B------:R-:W-:Y:S02]  /*07e0*/  ISETP.GT.AND P0, PT, R25, 0x1b, PT ;  /* 0x0000001b1900780c */ /* 0x000fe40003f04270 */
[----:B------:R-:W-:-:S11]  /*07f0*/  CS2R R30, SRZ ;  /* 0x00000000001e7805 */ /* 0x000fd6000001ff00 */
[----:B------:R-:W-:Y:S05]  /*0800*/  @P0 BRA `(.L_x_2181) ;  /* 0x0000000000600947 */ /* 0x000fea0003800000 */
[----:B0-----:R-:W0:Y:S02]  /*0810*/  LDC.64 R6, c[0x0][0x228] ;  /* 0x00008a00ff067b82 */ /* 0x001e240000000a00 */
[----:B0-----:R-:W-:-:S05]  /*0820*/  IMAD.WIDE R6, R3, 0x2, R6 ;  /* 0x0000000203067825 */ /* 0x001fca00078e0206 */
[----:B------:R1:W5:Y:S01]  /*0830*/  LDG.E.64 R30, desc[UR36][R6.64] ;  /* 0x00000024061e7981 */ /* 0x000362000c1e1b00 */
[----:B------:R-:W-:Y:S05]  /*0840*/  BRA `(.L_x_2181) ;  /* 0x0000000000507947 */ /* 0x000fea0003800000 */
.L_x_2180:
[----:B------:R-:W-:Y:S02]  /*0850*/  ULDC.64 UR6, c[0x0][0x228] ;  /* 0x00008a0000067ab9 */ /* 0x000fe40000000a00 */
[----:B0-----:R-:W-:-:S04]  /*0860*/  IADD3 R6, P0, R3, UR6, RZ ;  /* 0x0000000603067c10 */ /* 0x001fc8000ff1e0ff */
[----:B------:R-:W-:Y:S01]  /*0870*/  LEA.HI.X.SX32 R7, R3, UR7, 0x1, P0 ;  /* 0x0000000703077c11 */ /* 0x000fe200080f0eff */
[----:B------:R-:W0:Y:S04]  /*0880*/  LDC.64 R8, c[0x0][0x2f8] ;  /* 0x0000be00ff087b82 */ /* 0x000e280000000a00 */
        /* <DEDUP_REMOVED lines=16> */
.L_x_2181:
[----:B------:R-:W-:Y:S05]  /*0990*/  BSYNC B0 ;  /* 0x0000000000007941 */ /* 0x000fea0003800000 */
.L_x_2179:
[----:B------:R-:W2:Y:S01]  /*09a0*/  LDC.64 R8, c[0x0][0x2a8] ;  /* 0x0000aa00ff087b82 */ /* 0x000ea20000000a00 */
[----:B------:R-:W-:Y:S01]  /*09b0*/  ULDC.64 UR6, c[0x0][0x220] ;  /* 0x0000880000067ab9 */ /* 0x000fe20000000a00 */
[----:B------:R-:W-:Y:S01]  /*09c0*/  ULDC.64 UR8, c[0x0][0x230] ;  /* 0x00008c0000087ab9 */ /* 0x000fe20000000a00 */
[----:B------:R-:W-:Y:S02]  /*09d0*/  ISETP.GT.AND P0, PT, R25, 0x1b, PT ;  /* 0x0000001b1900780c */ /* 0x000fe40003f04270 */
[----:B------:R-:W-:Y:S02]  /*09e0*/  CS2R R14, SRZ ;  /* 0x00000000000e7805 */ /* 0x000fe4000001ff00 */
[----:B------:R-:W-:Y:S02]  /*09f0*/  ISETP.EQ.U32.AND P1, PT, RZ, UR6, PT ;  /* 0x00000006ff007c0c */ /* 0x000fe4000bf22070 */
[----:B------:R-:W-:Y:S01]  /*0a00*/  ISETP.EQ.U32.AND P2, PT, RZ, UR8, PT ;  /* 0x00000008ff007c0c */ /* 0x000fe2000bf42070 */
[----:B------:R-:W3:Y:S01]  /*0a10*/  LDC R21, c[0x0][0x290] ;  /* 0x0000a400ff157b82 */ /* 0x000ee20000000800 */
[----:B------:R-:W-:-:S02]  /*0a20*/  ISETP.EQ.OR.EX P1, PT, RZ, UR7, P0, P1 ;  /* 0x00000007ff007c0c */ /* 0x000fc40008722710 */
[----:B------:R-:W-:Y:S02]  /*0a30*/  ISETP.EQ.OR.EX P2, PT, RZ, UR9, P0, P2 ;  /* 0x00000009ff007c0c */ /* 0x000fe40008742720 */
[----:B------:R-:W-:Y:S02]  /*0a40*/  P2R R3, PR, RZ, 0x1 ;  /* 0x00000001ff037803 */ /* 0x000fe40000000000 */
[----:B------:R-:W-:Y:S02]  /*0a50*/  ISETP.EQ.U32.AND P0, PT, R4, RZ, PT ;  /* 0x000000ff0400720c */ /* 0x000fe40003f02070 */
[----:B------:R-:W-:-:S04]  /*0a60*/  ISETP.GT.AND P3, PT, R25, 0x1f, PT ;  /* 0x0000001f1900780c */ /* 0x000fc80003f64270 */
[----:B------:R-:W-:Y:S02]  /*0a70*/  ISETP.EQ.OR.EX P0, PT, R5, RZ, P3, P0 ;  /* 0x000000ff0500720c */ /* 0x000fe40001f02700 */
[----:B------:R-:W4:Y:S01]  /*0a80*/  @!P1 LDC.64 R4, c[0x0][0x220] ;  /* 0x00008800ff049b82 */ /* 0x000f220000000a00 */
[----:B------:R-:W-:Y:S02]  /*0a90*/  P2R R3, PR, RZ, 0x8 ;  /* 0x00000008ff037803 */ /* 0x000fe40000000000 */
[----:B--2---:R-:W-:-:S04]  /*0aa0*/  ISETP.NE.U32.AND P3, PT, R8, RZ, PT ;  /* 0x000000ff0800720c */ /* 0x004fc80003f65070 */
[----:B------:R-:W-:Y:S01]  /*0ab0*/  ISETP.NE.AND.EX P3, PT, R9, RZ, PT, P3 ;  /* 0x000000ff0900720c */ /* 0x000fe20003f65330 */
[----:B01----:R-:W0:Y:S03]  /*0ac0*/  @!P2 LDC.64 R6, c[0x0][0x230] ;  /* 0x00008c00ff06ab82 */ /* 0x003e260000000a00 */
[----:B-----5:R-:W-:Y:S01]  /*0ad0*/  @!P0 IMAD R3, R16, UR4, R19 ;  /* 0x0000000410038c24 */ /* 0x020fe2000f8e0213 */
[----:B------:R-:W-:-:S03]  /*0ae0*/  ULDC.U8 UR4, c[0x0][0x294] ;  /* 0x0000a50000047ab9 */ /* 0x000fc60000000000 */
[----:B------:R-:W-:Y:S01]  /*0af0*/  @!P0 IMAD R3, R3, 0x70, R0 ;  /* 0x0000007003038824 */ /* 0x000fe200078e0200 */
[----:B------:R-:W1:Y:S01]  /*0b00*/  @!P0 LDC.64 R8, c[0x0][0x2e0] ;  /* 0x0000b800ff088b82 */ /* 0x000e620000000a00 */
[----:B----4-:R-:W-:-:S07]  /*0b10*/  @!P1 IMAD.WIDE R4, R13, 0x2, R4 ;  /* 0x000000020d049825 */ /* 0x010fce00078e0204 */
[----:B------:R-:W2:Y:S01]  /*0b20*/  @P3 LDC.64 R10, c[0x0][0x2a8] ;  /* 0x0000aa00ff0a3b82 */ /* 0x000ea20000000a00 */
[----:B------:R-:W4:Y:S01]  /*0b30*/  @!P1 LDG.E.64 R14, desc[UR36][R4.64] ;  /* 0x00000024040e9981 */ /* 0x000f22000c1e1b00 */
[----:B0-----:R-:W-:Y:S01]  /*0b40*/  @!P2 IMAD.WIDE R6, R13, 0x2, R6 ;  /* 0x000000020d06a825 */ /* 0x001fe200078e0206 */
[----:B------:R-:W-:-:S06]  /*0b50*/  CS2R R12, SRZ ;  /* 0x00000000000c7805 */ /* 0x000fcc000001ff00 */
[----:B------:R-:W4:Y:S01]  /*0b60*/  @!P2 LDG.E.64 R12, desc[UR36][R6.64] ;  /* 0x00000024060ca981 */ /* 0x000f22000c1e1b00 */
[----:B-1----:R-:W-:-:S06]  /*0b70*/  @!P0 IMAD.WIDE R8, R3, 0x2, R8 ;  /* 0x0000000203088825 */ /* 0x002fcc00078e0208 */
[----:B------:R-:W4:Y:S01]  /*0b80*/  @!P0 LDG.E.64 R8, desc[UR36][R8.64] ;  /* 0x0000002408088981 */ /* 0x000f22000c1e1b00 */
[----:B------:R-:W-:Y:S02]  /*0b90*/  IMAD.MOV.U32 R26, RZ, RZ, RZ ;  /* 0x000000ffff1a7224 */ /* 0x000fe400078e00ff */
[----:B--2---:R-:W-:Y:S01]  /*0ba0*/  @P3 IMAD.WIDE R10, R2, 0x4, R10 ;  /* 0x00000004020a3825 */ /* 0x004fe200078e020a */
[----:B------:R-:W-:-:S04]  /*0bb0*/  ISETP.NE.AND P2, PT, RZ, UR4, PT ;  /* 0x00000004ff007c0c */ /* 0x000fc8000bf45270 */
[----:B------:R0:W5:Y:S01]  /*0bc0*/  @P3 LDG.E R26, desc[UR36][R10.64] ;  /* 0x000000240a1a3981 */ /* 0x000162000c1e1900 */
[----:B---3--:R-:W-:Y:S02]  /*0bd0*/  ISETP.GT.AND P3, PT, R21, RZ, PT ;  /* 0x000000ff1500720c */ /* 0x008fe40003f64270 */
[----:B------:R-:W-:Y:S01]  /*0be0*/  ISETP.GE.AND P1, PT, R25, 0x20, PT ;  /* 0x000000201900780c */ /* 0x000fe20003f26270 */
[----:B----4-:R-:W-:Y:S02]  /*0bf0*/  HFMA2.MMA R32, R32, 1, 1, R14 ;  /* 0x3c003c0020207835 */ /* 0x010fe4000000000e */
[----:B------:R-:W-:Y:S01]  /*0c00*/  HFMA2.MMA R30, R30, 1, 1, R12 ;  /* 0x3c003c001e1e7835 */ /* 0x000fe2000000000c */
[----:B------:R-:W-:Y:S02]  /*0c10*/  HADD2 R31, R31, R13 ;  /* 0x0000000d1f1f7230 */ /* 0x000fe40000000000 */
[----:B------:R-:W-:-:S04]  /*0c20*/  HADD2 R33, R33, R15 ;  /* 0x0000000f21217230 */ /* 0x000fc80000000000 */
[----:B------:R-:W-:-:S03]  /*0c30*/  @!P0 HFMA2.MMA R31, R31, R9, -RZ ;  /* 0x000000091f1f8235 */ /* 0x000fc600001000ff */
[----:B------:R-:W-:Y:S01]  /*0c40*/  @!P0 HMUL2 R30, R30, R8 ;  /* 0x000000081e1e8232 */ /* 0x000fe20000000000 */
[----:B0-----:R-:W-:Y:S07]  /*0c50*/  @!P2 BRA P3, `(.L_x_2182) ;  /* 0x000000080070a947 */ /* 0x001fee0001800000 */
[----:B------:R-:W-:-:S13]  /*0c60*/  ISETP.LT.OR P0, PT, R21, 0x1, !P2 ;  /* 0x000000011500780c */ /* 0x000fda0005701670 */
[----:B------:R-:W-:Y:S05]  /*0c70*/  @P0 BRA `(.L_x_2183) ;  /* 0x0000000c00400947 */ /* 0x000fea0003800000 */
[-C--:B------:R-:W-:Y:S02]  /*0c80*/  LEA.HI R3, R21, R21.reuse, RZ, 0x1 ;  /* 0x0000001515037211 */ /* 0x080fe400078f08ff */
[----:B------:R-:W-:Y:S02]  /*0c90*/  IABS R8, R0 ;  /* 0x0000000000087213 */ /* 0x000fe40000000000 */
[----:B------:R-:W-:Y:S02]  /*0ca0*/  SHF.R.S32.HI R29, RZ, 0x1, R3 ;  /* 0x00000001ff1d7819 */ /* 0x000fe40000011403 */
[----:B------:R-:W-:Y:S02]  /*0cb0*/  ISETP.LT.AND P1, PT, R0, R21, !P1 ;  /* 0x000000150000720c */ /* 0x000fe40004f21270 */
[-C--:B------:R-:W-:Y:S02]  /*0cc0*/  IABS R6, R29.reuse ;  /* 0x0000001d00067213 */ /* 0x080fe40000000000 */
[----:B------:R-:W-:-:S02]  /*0cd0*/  IABS R9, R29 ;  /* 0x0000001d00097213 */ /* 0x000fc40000000000 */
[----:B------:R-:W0:Y:S01]  /*0ce0*/  I2F.RP R3, R6 ;  /* 0x0000000600037306 */ /* 0x000e220000209400 */
[----:B------:R-:W-:-:S07]  /*0cf0*/  P2R R36, PR, RZ, 0x2 ;  /* 0x00000002ff247803 */ /* 0x000fce0000000000 */
[----:B0-----:R-:W0:Y:S02]  /*0d00*/  MUFU.RCP R3, R3 ;  /* 0x0000000300037308 */ /* 0x001e240000001000 */
[----:B0-----:R-:W-:Y:S01]  /*0d10*/  IADD3 R4, R3, 0xffffffe, RZ ;  /* 0x0ffffffe03047810 */ /* 0x001fe20007ffe0ff */
[----:B------:R-:W-:-:S05]  /*0d20*/  IMAD.MOV R3, RZ, RZ, -R9 ;  /* 0x000000ffff037224 */ /* 0x000fca00078e0a09 */
[----:B------:R0:W1:Y:S02]  /*0d30*/  F2I.FTZ.U32.TRUNC.NTZ R5, R4 ;  /* 0x0000000400057305 */ /* 0x000064000021f000 */
[----:B0-----:R-:W-:Y:S01]  /*0d40*/  MOV R4, RZ ;  /* 0x000000ff00047202 */ /* 0x001fe20000000f00 */
[----:B-1----:R-:W-:-:S04]  /*0d50*/  IMAD.MOV R7, RZ, RZ, -R5 ;  /* 0x000000ffff077224 */ /* 0x002fc800078e0a05 */
[----:B------:R-:W-:-:S04]  /*0d60*/  IMAD R7, R7, R6, RZ ;  /* 0x0000000607077224 */ /* 0x000fc800078e02ff */
        /* <DEDUP_REMOVED lines=11> */
[----:B------:R-:W-:-:S03]  /*0e20*/  LOP3.LUT P0, RZ, R29, 0x3, RZ, 0xc0, !PT ;  /* 0x000000031dff7812 */ /* 0x000fc6000780c0ff */
[----:B------:R-:W-:-:S05]  /*0e30*/  IMAD.MOV.U32 R34, RZ, RZ, R5 ;  /* 0x000000ffff227224 */ /* 0x000fca00078e0005 */
        /* <DEDUP_REMOVED lines=20> */
[----:B-1---5:R-:W-:Y:S05]  /*0f80*/  CALL.ABS.NOINC R14 ;  /* 0x000000000e007343 */ /* 0x022fea0003c00000 */
.L_x_2184:
[----:B------:R-:W0:Y:S01]  /*0f90*/  S2R R4, SR_CgaCtaId ;  /* 0x0000000000047919 */ /* 0x000e220000008800 */
[----:B------:R-:W1:Y:S01]  /*0fa0*/  LDC R8, c[0x0][0x290] ;  /* 0x0000a400ff087b82 */ /* 0x000e620000000800 */
[----:B------:R-:W-:Y:S01]  /*0fb0*/  MOV R0, 0x400 ;  /* 0x0000040000007802 */ /* 0x000fe20000000f00 */
[----:B------:R-:W-:Y:S05]  /*0fc0*/  WARPSYNC.ALL ;  /* 0x0000000000007948 */ /* 0x000fea0003800000 */
[----:B------:R-:W-:Y:S01]  /*0fd0*/  VIADD R3, R0, 0x140 ;  /* 0x0000014000037836 */ /* 0x000fe20000000000 */
[----:B------:R-:W-:Y:S01]  /*0fe0*/  ISETP.NE.AND P6, PT, R36, RZ, PT ;  /* 0x000000ff2400720c */ /* 0x000fe20003fc5270 */
[----:B------:R-:W-:-:S03]  /*0ff0*/  IMAD R0, R29, R34, R35 ;  /* 0x000000221d007224 */ /* 0x000fc600078e0223 */
[----:B0-----:R-:W-:-:S04]  /*1000*/  LEA R3, R4, R3, 0x18 ;  /* 0x0000000304037211 */ /* 0x001fc800078ec0ff */
[----:B------:R-:W-:-:S05]  /*1010*/  LEA R13, R0, R3, 0x1 ;  /* 0x00000003000d7211 */ /* 0x000fca00078e08ff */
[----:B-1----:R-:W-:Y:S01]  /*1020*/  IMAD R14, R8, 0x2, R13 ;  /* 0x00000002080e7824 */ /* 0x002fe200078e020d */
[----:B------:R0:W-:Y:S04]  /*1030*/  @P6 STS.64 [R13], R32 ;  /* 0x000000200d006388 */ /* 0x0001e80000000a00 */
[----:B------:R0:W-:Y:S01]  /*1040*/  @P6 STS.64 [R14], R30 ;  /* 0x0000001e0e006388 */ /* 0x0001e20000000a00 */
        /* <DEDUP_REMOVED lines=10> */
[C---:B------:R-:W-:Y:S01]  /*10f0*/  LEA R15, R0.reuse, R3, 0x1 ;  /* 0x00000003000f7211 */ /* 0x040fe200078e08ff */
[----:B------:R-:W-:Y:S01]  /*1100*/  BSSY B1, `(.L_x_2187) ;  /* 0x0000043000017945 */ /* 0x000fe20003800000 */
[----:B------:R-:W-:Y:S02]  /*1110*/  LEA.HI R0, R0, R0, RZ, 0x1 ;  /* 0x0000000000007211 */ /* 0x000fe400078f08ff */
[----:B------:R-:W-:Y:S01]  /*1120*/  LEA R21, R8, R15, 0x1 ;  /* 0x0000000f08157211 */ /* 0x000fe200078e08ff */
[----:B------:R-:W-:Y:S01]  /*1130*/  IMAD R29, R29, 0x2, R15 ;  /* 0x000000021d1d7824 */ /* 0x000fe200078e020f */
[----:B------:R-:W-:Y:S01]  /*1140*/  LDS R4, [R15] ;  /* 0x000000000f047984 */ /* 0x000fe20000000800 */
[----:B------:R-:W-:Y:S02]  /*1150*/  SHF.L.U32 R0, R0, 0x1, RZ ;  /* 0x0000000100007819 */ /* 0x000fe400000006ff */
[----:B------:R-:W-:Y:S01]  /*1160*/  IMAD R20, R8, 0x2, R29 ;  /* 0x0000000208147824 */ /* 0x000fe200078e021d */
[----:B0-----:R-:W0:Y:S01]  /*1170*/  LDS R33, [R29] ;  /* 0x000000001d217984 */ /* 0x001e220000000800 */
[----:B------:R-:W-:-:S03]  /*1180*/  LOP3.LUT R7, R0, 0xfffffffc, RZ, 0xc0, !PT ;  /* 0xfffffffc00077812 */ /* 0x000fc600078ec0ff */
[----:B------:R-:W-:Y:S01]  /*1190*/  LDS R6, [R21] ;  /* 0x0000000015067984 */ /* 0x000fe20000000800 */
[----:B------:R-:W-:-:S03]  /*11a0*/  ISETP.GE.AND P0, PT, R7, R8, PT ;  /* 0x000000080700720c */ /* 0x000fc60003f06270 */
[----:B------:R-:W1:Y:S01]  /*11b0*/  LDS R31, [R20] ;  /* 0x00000000141f7984 */ /* 0x000e620000000800 */
[C-C-:B0-----:R-:W-:Y:S02]  /*11c0*/  PRMT R32, R4.reuse, 0x5410, R33.reuse ;  /* 0x0000541004207816 */ /* 0x141fe40000000021 */
[----:B------:R-:W-:Y:S02]  /*11d0*/  PRMT R33, R4, 0x7632, R33 ;  /* 0x0000763204217816 */ /* 0x000fe40000000021 */
[C-C-:B-1----:R-:W-:Y:S02]  /*11e0*/  PRMT R30, R6.reuse, 0x5410, R31.reuse ;  /* 0x00005410061e7816 */ /* 0x142fe4000000001f */
[----:B------:R-:W-:-:S03]  /*11f0*/  PRMT R31, R6, 0x7632, R31 ;  /* 0x00007632061f7816 */ /* 0x000fc6000000001f */
        /* <DEDUP_REMOVED lines=8> */
[----:B0-----:R-:W-:-:S04]  /*1280*/  FMUL.FTZ R0, R0, R3 ;  /* 0x0000000300007220 */ /* 0x001fc80000410000 */
[----:B------:R-:W-:Y:S01]  /*1290*/  FMUL.FTZ R5, R0, 13.28771209716796875 ;  /* 0x41549a7800057820 */ /* 0x000fe20000410000 */
[----:B------:R-:W-:-:S05]  /*12a0*/  I2FP.F32.S32 R0, R7 ;  /* 0x0000000700007245 */ /* 0x000fca0000201400 */
[----:B------:R-:W0:Y:S01]  /*12b0*/  MUFU.EX2 R5, -R5 ;  /* 0x8000000500057308 */ /* 0x000e220000000800 */
[----:B------:R-:W-:-:S04]  /*12c0*/  FMUL.FTZ R0, R0, R3 ;  /* 0x0000000300007220 */ /* 0x000fc80000410000 */
[----:B------:R-:W-:Y:S01]  /*12d0*/  FMUL.FTZ R4, R0, 13.28771209716796875 ;  /* 0x41549a7800047820 */ /* 0x000fe20000410000 */
[----:B-----5:R-:W-:-:S03]  /*12e0*/  IADD3 R0, -R26, UR4, RZ ;  /* 0x000000041a007c10 */ /* 0x020fc6000fffe1ff */
[----:B------:R-:W1:Y:S01]  /*12f0*/  MUFU.EX2 R9, -R4 ;  /* 0x8000000400097308 */ /* 0x000e620000000800 */
[----:B------:R-:W-:-:S05]  /*1300*/  I2FP.F32.S32 R0, R0 ;  /* 0x0000000000007245 */ /* 0x000fca0000201400 */
[----:B0-----:R-:W-:Y:S01]  /*1310*/  FMUL.FTZ R3, R0, R5 ;  /* 0x0000000500037220 */ /* 0x001fe20000410000 */
[--C-:B------:R-:W-:Y:S02]  /*1320*/  HADD2.F32 R5, -RZ, R33.reuse.H1_H1 ;  /* 0x30000021ff057230 */ /* 0x100fe40000004100 */
[----:B------:R-:W-:Y:S02]  /*1330*/  HADD2.F32 R33, -RZ, R33.H0_H0 ;  /* 0x20000021ff217230 */ /* 0x000fe40000004100 */
[----:B------:R-:W-:-:S04]  /*1340*/  FMUL.RZ R10, R3, 0.15915493667125701904 ;  /* 0x3e22f983030a7820 */ /* 0x000fc8000040c000 */
[----:B------:R-:W0:Y:S01]  /*1350*/  MUFU.SIN R7, R10 ;  /* 0x0000000a00077308 */ /* 0x000e220000000400 */
[----:B-1----:R-:W-:-:S04]  /*1360*/  FMUL.FTZ R0, R0, R9 ;  /* 0x0000000900007220 */ /* 0x002fc80000410000 */
[----:B------:R-:W-:-:S03]  /*1370*/  FMUL.RZ R11, R0, 0.15915493667125701904 ;  /* 0x3e22f983000b7820 */ /* 0x000fc6000040c000 */
[----:B------:R1:W2:Y:S08]  /*1380*/  MUFU.COS R6, R10 ;  /* 0x0000000a00067308 */ /* 0x0002b00000000000 */
[----:B------:R-:W3:Y:S01]  /*1390*/  MUFU.SIN R3, R11 ;  /* 0x0000000b00037308 */ /* 0x000ee20000000400 */
[C---:B0-----:R-:W-:Y:S01]  /*13a0*/  FMUL.FTZ R9, R7.reuse, R5 ;  /* 0x0000000507097220 */ /* 0x041fe20000410000 */
[----:B-1----:R-:W-:-:S06]  /*13b0*/  FMUL.FTZ R10, R7, R8 ;  /* 0x00000008070a7220 */ /* 0x002fcc0000410000 */
[----:B------:R-:W0:Y:S01]  /*13c0*/  MUFU.COS R0, R11 ;  /* 0x0000000b00007308 */ /* 0x000e220000000000 */
[C---:B--2---:R-:W-:Y:S01]  /*13d0*/  FMUL.FTZ R4, R6.reuse, R5 ;  /* 0x0000000506047220 */ /* 0x044fe20000410000 */
[C---:B------:R-:W-:Y:S01]  /*13e0*/  FMUL.FTZ R12, R6.reuse, R8 ;  /* 0x00000008060c7220 */ /* 0x040fe20000410000 */
[C---:B------:R-:W-:Y:S01]  /*13f0*/  FFMA.FTZ R9, R6.reuse, R33, -R9 ;  /* 0x0000002106097223 */ /* 0x040fe20000010809 */
[----:B------:R-:W-:Y:S01]  /*1400*/  FFMA.FTZ R10, R6, R31, -R10 ;  /* 0x0000001f060a7223 */ /* 0x000fe2000001080a */
[C---:B------:R-:W-:Y:S01]  /*1410*/  FFMA.FTZ R8, R7.reuse, R33, R4 ;  /* 0x0000002107087223 */ /* 0x040fe20000010004 */
[----:B------:R-:W-:Y:S02]  /*1420*/  HADD2.F32 R4, -RZ, R32.H1_H1 ;  /* 0x30000020ff047230 */ /* 0x000fe40000004100 */
[----:B------:R-:W-:Y:S01]  /*1430*/  FFMA.FTZ R31, R7, R31, R12 ;  /* 0x0000001f071f7223 */ /* 0x000fe2000001000c */
[----:B------:R-:W-:Y:S02]  /*1440*/  HADD2.F32 R6, -RZ, R30.H1_H1 ;  /* 0x3000001eff067230 */ /* 0x000fe40000004100 */
[----:B------:R-:W-:-:S02]  /*1450*/  HADD2.F32 R32, -RZ, R32.H0_H0 ;  /* 0x20000020ff207230 */ /* 0x000fc40000004100 */
[C---:B---3--:R-:W-:Y:S01]  /*1460*/  FMUL.FTZ R5, R3.reuse, R4 ;  /* 0x0000000403057220 */ /* 0x048fe20000410000 */
[----:B------:R-:W-:Y:S02]  /*1470*/  HADD2.F32 R30, -RZ, R30.H0_H0 ;  /* 0x2000001eff1e7230 */ /* 0x000fe40000004100 */
[----:B------:R-:W-:Y:S01]  /*1480*/  FMUL.FTZ R7, R3, R6 ;  /* 0x0000000603077220 */ /* 0x000fe20000410000 */
[----:B------:R-:W-:Y:S02]  /*1490*/  F2FP.F16.F32.PACK_AB R33, R8, R9 ;  /* 0x000000090821723e */ /* 0x000fe400000000ff */
[----:B------:R-:W-:Y:S01]  /*14a0*/  F2FP.F16.F32.PACK_AB R31, R31, R10 ;  /* 0x0000000a1f1f723e */ /* 0x000fe200000000ff */
[C---:B0-----:R-:W-:Y:S01]  /*14b0*/  FMUL.FTZ R4, R0.reuse, R4 ;  /* 0x0000000400047220 */ /* 0x041fe20000410000 */
[C---:B------:R-:W-:Y:S01]  /*14c0*/  FMUL.FTZ R6, R0.reuse, R6 ;  /* 0x0000000600067220 */ /* 0x040fe20000410000 */
[C---:B------:R-:W-:Y:S01]  /*14d0*/  FFMA.FTZ R5, R0.reuse, R32, -R5 ;  /* 0x0000002000057223 */ /* 0x040fe20000010805 */
[----:B------:R-:W-:Y:S01]  /*14e0*/  FFMA.FTZ R7, R0, R30, -R7 ;  /* 0x0000001e00077223 */ /* 0x000fe20000010807 */
[C---:B------:R-:W-:Y:S01]  /*14f0*/  FFMA.FTZ R32, R3.reuse, R32, R4 ;  /* 0x0000002003207223 */ /* 0x040fe20000010004 */
[----:B------:R-:W-:-:S04]  /*1500*/  FFMA.FTZ R30, R3, R30, R6 ;  /* 0x0000001e031e7223 */ /* 0x000fc80000010006 */
[----:B------:R-:W-:Y:S02]  /*1510*/  F2FP.F16.F32.PACK_AB R32, R32, R5 ;  /* 0x000000052020723e */ /* 0x000fe400000000ff */
[----:B------:R-:W-:-:S07]  /*1520*/  F2FP.F16.F32.PACK_AB R30, R30, R7 ;  /* 0x000000071e1e723e */ /* 0x000fce00000000ff */
.L_x_2188:
[----:B------:R-:W-:Y:S05]  /*1530*/  BSYNC B1 ;  /* 0x0000000000017941 */ /* 0x000fea0003800000 */
.L_x_2187:
[C-C-:B------:R-:W-:Y:S02]  /*1540*/  PRMT R0, R30.reuse, 0x5410, R31.reuse ;  /* 0x000054101e007816 */ /* 0x140fe4000000001f */
[----:B------:R-:W-:Y:S02]  /*1550*/  PRMT R3, R30, 0x7632, R31 ;  /* 0x000076321e037816 */ /* 0x000fe4000000001f */
[C-C-:B------:R-:W-:Y:S01]  /*1560*/  PRMT R4, R32.reuse, 0x5410, R33.reuse ;  /* 0x0000541020047816 */ /* 0x140fe20000000021 */
[----:B------:R0:W-:Y:S04]  /*1570*/  STS [R21], R0 ;  /* 0x0000000015007388 */ /* 0x0001e80000000800 */
[----:B------:R1:W-:Y:S04]  /*1580*/  STS [R20], R3 ;  /* 0x0000000314007388 */ /* 0x0003e80000000800 */
[----:B------:R1:W-:Y:S01]  /*1590*/  STS [R15], R4 ;  /* 0x000000040f007388 */ /* 0x0003e20000000800 */
[----:B0-----:R-:W-:-:S05]  /*15a0*/  PRMT R0, R32, 0x7632, R33 ;  /* 0x0000763220007816 */ /* 0x001fca0000000021 */
[----:B------:R1:W-:Y:S02]  /*15b0*/  STS [R29], R0 ;  /* 0x000000001d007388 */ /* 0x0003e40000000800 */
.L_x_2186:
[----:B------:R-:W-:Y:S05]  /*15c0*/  BSYNC B0 ;  /* 0x0000000000007941 */ /* 0x000fea0003800000 */
.L_x_2185:
[----:B------:R-:W-:Y:S06]  /*15d0*/  BAR.SYNC.DEFER_BLOCKING 0x0 ;  /* 0x0000000000007b1d */ /* 0x000fec0000010000 */
[----:B0-----:R0:W2:Y:S04]  /*15e0*/  @P6 LDS.64 R32, [R13] ;  /* 0x000000000d206984 */ /* 0x0010a80000000a00 */
[----:B------:R0:W3:Y:S01]  /*15f0*/  @P6 LDS.64 R30, [R14] ;  /* 0x000000000e1e6984 */ /* 0x0000e20000000a00 */
[----:B------:R-:W-:Y:S06]  /*1600*/  BAR.SYNC.DEFER_BLOCKING 0x0 ;  /* 0x0000000000007b1d */ /* 0x000fec0000010000 */
[----:B------:R-:W-:Y:S05]  /*1610*/  BRA `(.L_x_2183) ;  /* 0x0000000000d87947 */ /* 0x000fea0003800000 */
.L_x_2182:
[----:B------:R-:W-:Y:S01]  /*1620*/  ISETP.GE.AND P0, PT, R0, R21, PT ;  /* 0x000000150000720c */ /* 0x000fe20003f06270 */
[----:B------:R-:W-:-:S12]  /*1630*/  BSSY B0, `(.L_x_2183) ;  /* 0x0000034000007945 */ /* 0x000fd80003800000 */
[----:B------:R-:W-:Y:S05]  /*1640*/  @P0 BRA `(.L_x_2189) ;  /* 0x0000000000c80947 */ /* 0x000fea0003800000 */
[----:B------:R-:W-:Y:S01]  /*1650*/  I2FP.F32.S32 R21, R21 ;  /* 0x0000001500157245 */ /* 0x000fe20000201400 */
[----:B------:R-:W-:Y:S01]  /*1660*/  ULDC UR4, c[0x0][0x29c] ;  /* 0x0000a70000047ab9 */ /* 0x000fe20000000800 */
[----:B------:R-:W-:Y:S01]  /*1670*/  IADD3 R3, R0, 0x2, RZ ;  /* 0x0000000200037810 */ /* 0x000fe20007ffe0ff */
[----:B------:R-:W-:Y:S01]  /*1680*/  HADD2.F32 R9, -RZ, R31.H1_H1 ;  /* 0x3000001fff097230 */ /* 0x000fe20000004100 */
[----:B------:R-:W-:Y:S01]  /*1690*/  I2FP.F32.S32 R0, R0 ;  /* 0x0000000000007245 */ /* 0x000fe20000201400 */
[----:B------:R-:W-:Y:S01]  /*16a0*/  HADD2.F32 R12, -RZ, R33.H0_H0 ;  /* 0x20000021ff0c7230 */ /* 0x000fe20000004100 */
[----:B------:R-:W0:Y:S01]  /*16b0*/  MUFU.RCP R21, R21 ;  /* 0x0000001500157308 */ /* 0x000e220000001000 */
[----:B------:R-:W-:Y:S01]  /*16c0*/  I2FP.F32.S32 R3, R3 ;  /* 0x0000000300037245 */ /* 0x000fe20000201400 */
[----:B------:R-:W-:Y:S01]  /*16d0*/  HADD2.F32 R31, -RZ, R31.H0_H0 ;  /* 0x2000001fff1f7230 */ /* 0x000fe20000004100 */
[----:B-----5:R-:W-:-:S04]  /*16e0*/  IADD3 R4, -R26, UR4, RZ ;  /* 0x000000041a047c10 */ /* 0x020fc8000fffe1ff */
[----:B------:R-:W-:Y:S01]  /*16f0*/  I2FP.F32.S32 R7, R4 ;  /* 0x0000000400077245 */ /* 0x000fe20000201400 */
[-C--:B0-----:R-:W-:Y:S01]  /*1700*/  FMUL.FTZ R3, R3, R21.reuse ;  /* 0x0000001503037220 */ /* 0x081fe20000410000 */
[----:B------:R-:W-:-:S03]  /*1710*/  FMUL.FTZ R0, R0, R21 ;  /* 0x0000001500007220 */ /* 0x000fc60000410000 */
[----:B------:R-:W-:Y:S01]  /*1720*/  FMUL.FTZ R3, R3, 13.28771209716796875 ;  /* 0x41549a7803037820 */ /* 0x000fe20000410000 */
[----:B------:R-:W-:-:S05]  /*1730*/  FMUL.FTZ R0, R0, 13.28771209716796875 ;  /* 0x41549a7800007820 */ /* 0x000fca0000410000 */
[----:B------:R-:W0:Y:S08]  /*1740*/  MUFU.EX2 R3, -R3 ;  /* 0x8000000300037308 */ /* 0x000e300000000800 */
[----:B------:R-:W1:Y:S01]  /*1750*/  MUFU.EX2 R0, -R0 ;  /* 0x8000000000007308 */ /* 0x000e620000000800 */
[----:B0-----:R-:W-:-:S04]  /*1760*/  FMUL.FTZ R4, R7, R3 ;  /* 0x0000000307047220 */ /* 0x001fc80000410000 */
[----:B------:R-:W-:-:S04]  /*1770*/  FMUL.RZ R8, R4, 0.15915493667125701904 ;  /* 0x3e22f98304087820 */ /* 0x000fc8000040c000 */
[----:B------:R-:W0:Y:S01]  /*1780*/  MUFU.SIN R6, R8 ;  /* 0x0000000800067308 */ /* 0x000e220000000400 */
[----:B-1----:R-:W-:Y:S01]  /*1790*/  FMUL.FTZ R3, R7, R0 ;  /* 0x0000000007037220 */ /* 0x002fe20000410000 */
[----:B------:R-:W-:-:S03]  /*17a0*/  HADD2.F32 R7, -RZ, R33.H1_H1 ;  /* 0x30000021ff077230 */ /* 0x000fc60000004100 */
[----:B------:R-:W-:-:S03]  /*17b0*/  FMUL.RZ R11, R3, 0.15915493667125701904 ;  /* 0x3e22f983030b7820 */ /* 0x000fc6000040c000 */
[----:B------:R-:W1:Y:S08]  /*17c0*/  MUFU.COS R5, R8 ;  /* 0x0000000800057308 */ /* 0x000e700000000000 */
[----:B------:R-:W2:Y:S01]  /*17d0*/  MUFU.SIN R4, R11 ;  /* 0x0000000b00047308 */ /* 0x000ea20000000400 */
[C---:B0-----:R-:W-:Y:S01]  /*17e0*/  FMUL.FTZ R0, R6.reuse, R7 ;  /* 0x0000000706007220 */ /* 0x041fe20000410000 */
[----:B------:R-:W-:-:S06]  /*17f0*/  FMUL.FTZ R10, R6, R9 ;  /* 0x00000009060a7220 */ /* 0x000fcc0000410000 */
[----:B------:R0:W3:Y:S01]  /*1800*/  MUFU.COS R3, R11 ;  /* 0x0000000b00037308 */ /* 0x0000e20000000000 */
[C---:B-1----:R-:W-:Y:S01]  /*1810*/  FMUL.FTZ R7, R5.reuse, R7 ;  /* 0x0000000705077220 */ /* 0x042fe20000410000 */
[C---:B------:R-:W-:Y:S01]  /*1820*/  FMUL.FTZ R9, R5.reuse, R9 ;  /* 0x0000000905097220 */ /* 0x040fe20000410000 */
[CC--:B------:R-:W-:Y:S01]  /*1830*/  FFMA.FTZ R33, R5.reuse, R12.reuse, -R0 ;  /* 0x0000000c05217223 */ /* 0x0c0fe20000010800 */
[-C--:B------:R-:W-:Y:S01]  /*1840*/  FFMA.FTZ R10, R5, R31.reuse, -R10 ;  /* 0x0000001f050a7223 */ /* 0x080fe2000001080a */
[C---:B------:R-:W-:Y:S01]  /*1850*/  FFMA.FTZ R8, R6.reuse, R12, R7 ;  /* 0x0000000c06087223 */ /* 0x040fe20000010007 */
[----:B------:R-:W-:Y:S02]  /*1860*/  HADD2.F32 R5, -RZ, R32.H1_H1 ;  /* 0x30000020ff057230 */ /* 0x000fe40000004100 */
[----:B------:R-:W-:Y:S01]  /*1870*/  FFMA.FTZ R9, R6, R31, R9 ;  /* 0x0000001f06097223 */ /* 0x000fe20000010009 */
[----:B------:R-:W-:Y:S02]  /*1880*/  HADD2.F32 R7, -RZ, R30.H1_H1 ;  /* 0x3000001eff077230 */ /* 0x000fe40000004100 */
[----:B------:R-:W-:-:S02]  /*1890*/  HADD2.F32 R32, -RZ, R32.H0_H0 ;  /* 0x20000020ff207230 */ /* 0x000fc40000004100 */
[C---:B--2---:R-:W-:Y:S01]  /*18a0*/  FMUL.FTZ R0, R4.reuse, R5 ;  /* 0x0000000504007220 */ /* 0x044fe20000410000 */
[----:B0-----:R-:W-:Y:S02]  /*18b0*/  HADD2.F32 R11, -RZ, R30.H0_H0 ;  /* 0x2000001eff0b7230 */ /* 0x001fe40000004100 */
[----:B------:R-:W-:Y:S01]  /*18c0*/  FMUL.FTZ R6, R4, R7 ;  /* 0x0000000704067220 */ /* 0x000fe20000410000 */
[----:B------:R-:W-:Y:S02]  /*18d0*/  F2FP.F16.F32.PACK_AB R33, R8, R33 ;  /* 0x000000210821723e */ /* 0x000fe400000000ff */
[----:B------:R-:W-:Y:S01]  /*18e0*/  F2FP.F16.F32.PACK_AB R31, R9, R10 ;  /* 0x0000000a091f723e */ /* 0x000fe200000000ff */
[C---:B---3--:R-:W-:Y:S01]  /*18f0*/  FMUL.FTZ R5, R3.reuse, R5 ;  /* 0x0000000503057220 */ /* 0x048fe20000410000 */
[C---:B------:R-:W-:Y:S01]  /*1900*/  FMUL.FTZ R7, R3.reuse, R7 ;  /* 0x0000000703077220 */ /* 0x040fe20000410000 */
[CC--:B------:R-:W-:Y:S01]  /*1910*/  FFMA.FTZ R0, R3.reuse, R32.reuse, -R0 ;  /* 0x0000002003007223 */ /* 0x0c0fe20000010800 */
[-C--:B------:R-:W-:Y:S01]  /*1920*/  FFMA.FTZ R6, R3, R11.reuse, -R6 ;  /* 0x0000000b03067223 */ /* 0x080fe20000010806 */
[C---:B------:R-:W-:Y:S01]  /*1930*/  FFMA.FTZ R5, R4.reuse, R32, R5 ;  /* 0x0000002004057223 */ /* 0x040fe20000010005 */
[----:B------:R-:W-:-:S04]  /*1940*/  FFMA.FTZ R7, R4, R11, R7 ;  /* 0x0000000b04077223 */ /* 0x000fc80000010007 */
[----:B------:R-:W-:Y:S02]  /*1950*/  F2FP.F16.F32.PACK_AB R32, R5, R0 ;  /* 0x000000000520723e */ /* 0x000fe400000000ff */
[----:B------:R-:W-:-:S07]  /*1960*/  F2FP.F16.F32.PACK_AB R30, R7, R6 ;  /* 0x00000006071e723e */ /* 0x000fce00000000ff */
.L_x_2189:
[----:B------:R-:W-:Y:S05]  /*1970*/  BSYNC B0 ;  /* 0x0000000000007941 */ /* 0x000fea0003800000 */
.L_x_2183:
[----:B------:R-:W-:Y:S01]  /*1980*/  ISETP.GT.AND P0, PT, R25, 0x1f, PT ;  /* 0x0000001f1900780c */ /* 0x000fe20003f04270 */
[----:B------:R-:W-:Y:S01]  /*1990*/  BSSY B0, `(.L_x_2190) ;  /* 0x000002b000007945 */ /* 0x000fe20003800000 */
[----:B0-----:R-:W-:-:S11]  /*19a0*/  IMAD.MOV.U32 R14, RZ, RZ, RZ ;  /* 0x000000ffff0e7224 */ /* 0x001fd600078e00ff */
[----:B------:R-:W-:Y:S05]  /*19b0*/  @P0 BRA `(.L_x_2191) ;  /* 0x0000000000a00947 */ /* 0x000fea0003800000 */
[----:B------:R-:W0:Y:S01]  /*19c0*/  S2UR UR5, SR_CgaCtaId ;  /* 0x00000000000579c3 */ /* 0x000e220000008800 */
[----:B------:R-:W-:Y:S01]  /*19d0*/  UMOV UR4, 0x400 ;  /* 0x0000040000047882 */ /* 0x000fe20000000000 */
[----:B-123--:R-:W-:Y:S01]  /*19e0*/  HMUL2 R15, R33, R31 ;  /* 0x0000001f210f7232 */ /* 0x00efe20000000000 */
[----:B------:R-:W-:Y:S01]  /*19f0*/  UIADD3 UR4, UR4, 0x40, URZ ;  /* 0x0000004004047890 */ /* 0x000fe2000fffe03f */
[----:B------:R-:W-:Y:S01]  /*1a00*/  ISETP.GT.AND P0, PT, R25, 0x1b, PT ;  /* 0x0000001b1900780c */ /* 0x000fe20003f04270 */
[----:B------:R-:W-:Y:S03]  /*1a10*/  BSSY B1, `(.L_x_2192) ;  /* 0x0000015000017945 */ /* 0x000fe60003800000 */
[----:B------:R-:W-:-:S10]  /*1a20*/  HFMA2.MMA R15, R32, R30, R15 ;  /* 0x0000001e200f7235 */ /* 0x000fd4000000000f */
[--C-:B------:R-:W-:Y:S02]  /*1a30*/  HADD2.F32 R13, -RZ, R15.reuse.H0_H0 ;  /* 0x2000000fff0d7230 */ /* 0x100fe40000004100 */
[----:B------:R-:W-:Y:S01]  /*1a40*/  HADD2.F32 R8, -RZ, R15.H1_H1 ;  /* 0x3000000fff087230 */ /* 0x000fe20000004100 */
[----:B0-----:R-:W-:-:S06]  /*1a50*/  ULEA UR4, UR5, UR4, 0x18 ;  /* 0x0000000405047291 */ /* 0x001fcc000f8ec03f */
[----:B------:R-:W-:-:S05]  /*1a60*/  LEA R0, R25, UR4, 0x3 ;  /* 0x0000000419007c11 */ /* 0x000fca000f8e18ff */
[----:B------:R0:W-:Y:S01]  /*1a70*/  STS.64 [R0], R32 ;  /* 0x0000002000007388 */ /* 0x0001e20000000a00 */
[----:B------:R-:W-:Y:S05]  /*1a80*/  @P0 BRA `(.L_x_2193) ;  /* 0x0000000000340947 */ /* 0x000fea0003800000 */
[----:B0-----:R-:W-:Y:S01]  /*1a90*/  LEA.HI R0, R25, R25, RZ, 0x1 ;  /* 0x0000001919007211 */ /* 0x001fe200078f08ff */
[----:B------:R-:W0:Y:S01]  /*1aa0*/  LDC.64 R4, c[0x0][0x248] ;  /* 0x00009200ff047b82 */ /* 0x000e220000000a00 */
[----:B------:R-:W-:Y:S02]  /*1ab0*/  ULDC UR4, c[0x0][0x284] ;  /* 0x0000a10000047ab9 */ /* 0x000fe40000000800 */
[C---:B------:R-:W-:Y:S02]  /*1ac0*/  LOP3.LUT R6, R0.reuse, 0x3ffffffe, RZ, 0xc0, !PT ;  /* 0x3ffffffe00067812 */ /* 0x040fe400078ec0ff */
[----:B------:R-:W-:-:S03]  /*1ad0*/  SHF.L.U32 R0, R0, 0x2, RZ ;  /* 0x0000000200007819 */ /* 0x000fc600000006ff */
[----:B------:R-:W-:Y:S01]  /*1ae0*/  IMAD.IADD R3, R25, 0x1, -R6 ;  /* 0x0000000119037824 */ /* 0x000fe200078e0a06 */
[----:B------:R-:W-:-:S04]  /*1af0*/  LOP3.LUT R0, R0, 0xfffffff8, RZ, 0xc0, !PT ;  /* 0xfffffff800007812 */ /* 0x000fc800078ec0ff */
[----:B------:R-:W-:Y:S01]  /*1b00*/  LEA R3, R22, R3, 0x1 ;  /* 0x0000000316037211 */ /* 0x000fe200078e08ff */
[----:B------:R-:W-:-:S03]  /*1b10*/  IMAD.IADD R27, R27, 0x1, R0 ;  /* 0x000000011b1b7824 */ /* 0x000fc600078e0200 */
[----:B------:R-:W-:-:S05]  /*1b20*/  SHF.L.U32 R0, R3, 0x2, RZ ;  /* 0x0000000203007819 */ /* 0x000fca00000006ff */
[----:B------:R-:W-:-:S04]  /*1b30*/  IMAD R27, R27, UR4, R0 ;  /* 0x000000041b1b7c24 */ /* 0x000fc8000f8e0200 */
[----:B0-----:R-:W-:-:S05]  /*1b40*/  IMAD.WIDE R4, R27, 0x2, R4 ;  /* 0x000000021b047825 */ /* 0x001fca00078e0204 */
[----:B------:R1:W-:Y:S02]  /*1b50*/  STG.E.64 desc[UR36][R4.64], R30 ;  /* 0x0000001e04007986 */ /* 0x0003e4000c101b24 */
.L_x_2193:
[----:B------:R-:W-:Y:S05]  /*1b60*/  BSYNC B1 ;  /* 0x0000000000017941 */ /* 0x000fea0003800000 */
.L_x_2192:
[----:B------:R-:W-:Y:S01]  /*1b70*/  UMOV UR4, 0xffffffff ;  /* 0xffffffff00047882 */ /* 0x000fe20000000000 */
[----:B------:R-:W-:Y:S02]  /*1b80*/  FADD.FTZ R13, R13, R8 ;  /* 0x000000080d0d7221 */ /* 0x000fe40000010000 */
[----:B------:R-:W-:Y:S05]  /*1b90*/  BRA.DIV UR4, `(.L_x_2194) ;  /* 0x0000005604d87947 */ /* 0x000fea000b800000 */
[----:B------:R-:W0:Y:S02]  /*1ba0*/  SHFL.BFLY PT, R14, R13, 0x10, 0x1f ;  /* 0x0e001f000d0e7f89 */ /* 0x000e2400000e0000 */
[----:B0-----:R-:W-:-:S05]  /*1bb0*/  FADD.FTZ R0, R13, R14 ;  /* 0x0000000e0d007221 */ /* 0x001fca0000010000 */
[----:B------:R-:W0:Y:S02]  /*1bc0*/  SHFL.BFLY PT, R14, R0, 0x8, 0x1f ;  /* 0x0d001f00000e7f89 */ /* 0x000e2400000e0000 */
[----:B0-----:R-:W-:-:S05]  /*1bd0*/  FADD.FTZ R3, R0, R14 ;  /* 0x0000000e00037221 */ /* 0x001fca0000010000 */
[----:B------:R-:W1:Y:S02]  /*1be0*/  SHFL.BFLY PT, R14, R3, 0x4, 0x1f ;  /* 0x0c801f00030e7f89 */ /* 0x000e6400000e0000 */
[----:B-1----:R-:W-:-:S05]  /*1bf0*/  FADD.FTZ R4, R3, R14 ;  /* 0x0000000e03047221 */ /* 0x002fca0000010000 */
[----:B------:R-:W0:Y:S02]  /*1c00*/  SHFL.BFLY PT, R14, R4, 0x2, 0x1f ;  /* 0x0c401f00040e7f89 */ /* 0x000e2400000e0000 */
[----:B0-----:R-:W-:-:S05]  /*1c10*/  FADD.FTZ R5, R4, R14 ;  /* 0x0000000e04057221 */ /* 0x001fca0000010000 */
[----:B------:R0:W1:Y:S02]  /*1c20*/  SHFL.BFLY PT, R14, R5, 0x1, 0x1f ;  /* 0x0c201f00050e7f89 */ /* 0x00006400000e0000 */
.L_x_2284:
[----:B-1----:R-:W-:-:S07]  /*1c30*/  FADD.FTZ R14, R5, R14 ;  /* 0x0000000e050e7221 */ /* 0x002fce0000010000 */
.L_x_2191:
[----:B------:R-:W-:Y:S05]  /*1c40*/  BSYNC B0 ;  /* 0x0000000000007941 */ /* 0x000fea0003800000 */
.L_x_2190:
[----:B------:R-:W-:-:S13]  /*1c50*/  ISETP.NE.AND P0, PT, R25, RZ, PT ;  /* 0x000000ff1900720c */ /* 0x000fda0003f05270 */
[----:B-1----:R-:W-:Y:S01]  /*1c60*/  @P0 IMAD.MOV.U32 R0, RZ, RZ, -0x800001 ;  /* 0xff7fffffff000424 */ /* 0x002fe200078e00ff */
[----:B------:R-:W-:Y:S06]  /*1c70*/  @P0 BRA `(.L_x_2195) ;  /* 0x0000000000540947 */ /* 0x000fec0003800000 */
[----:B------:R-:W-:Y:S02]  /*1c80*/  ULDC.64 UR4, c[0x0][0x2c8] ;  /* 0x0000b20000047ab9 */ /* 0x000fe40000000a00 */
[----:B------:R-:W-:Y:S01]  /*1c90*/  ISETP.NE.U32.AND P0, PT, RZ, UR4, PT ;  /* 0x00000004ff007c0c */ /* 0x000fe2000bf05070 */
[----:B------:R-:W-:-:S03]  /*1ca0*/  ULDC UR4, c[0x0][0x2a0] ;  /* 0x0000a80000047ab9 */ /* 0x000fc60000000800 */
[----:B------:R-:W-:-:S13]  /*1cb0*/  ISETP.NE.AND.EX P0, PT, RZ, UR5, PT, P0 ;  /* 0x00000005ff007c0c */ /* 0x000fda000bf05300 */
[----:B------:R-:W1:Y:S01]  /*1cc0*/  @P0 LDC R6, c[0x0][0x2d0] ;  /* 0x0000b400ff060b82 */ /* 0x000e620000000800 */
[----:B-----5:R-:W-:-:S07]  /*1cd0*/  @P0 IADD3 R0, -R26, R17, RZ ;  /* 0x000000111a000210 */ /* 0x020fce0007ffe1ff */
[----:B0-----:R-:W0:Y:S01]  /*1ce0*/  @P0 LDC.64 R4, c[0x0][0x2c8] ;  /* 0x0000b200ff040b82 */ /* 0x001e220000000a00 */
[----:B-1----:R-:W-:-:S04]  /*1cf0*/  @P0 IMAD R3, R19, R6, R0 ;  /* 0x0000000613030224 */ /* 0x002fc800078e0200 */
[----:B------:R-:W-:-:S04]  /*1d00*/  @P0 IMAD R3, R3, R6, R0 ;  /* 0x0000000603030224 */ /* 0x000fc800078e0200 */
[----:B0-----:R-:W-:-:S06]  /*1d10*/  @P0 IMAD.WIDE R4, R3, 0x2, R4 ;  /* 0x0000000203040825 */ /* 0x001fcc00078e0204 */
[----:B------:R-:W4:Y:S01]  /*1d20*/  @P0 LDG.E.U16 R4, desc[UR36][R4.64] ;  /* 0x0000002404040981 */ /* 0x000f22000c1e1500 */
[----:B------:R-:W-:Y:S02]  /*1d30*/  MOV R0, 0x400 ;  /* 0x0000040000007802 */ /* 0x000fe40000000f00 */
[----:B------:R-:W-:Y:S01]  /*1d40*/  IADD3 R6, -R24, R17, RZ ;  /* 0x0000001118067210 */ /* 0x000fe20007ffe1ff */
[----:B------:R-:W0:Y:S02]  /*1d50*/  S2R R3, SR_CgaCtaId ;  /* 0x0000000000037919 */ /* 0x000e240000008800 */
[----:B------:R-:W-:-:S05]  /*1d60*/  VIADD R0, R0, 0x140 ;  /* 0x0000014000007836 */ /* 0x000fca0000000000 */
[----:B0-----:R-:W-:Y:S01]  /*1d70*/  LEA R7, R3, R0, 0x18 ;  /* 0x0000000003077211 */ /* 0x001fe200078ec0ff */
[----:B------:R-:W-:-:S04]  /*1d80*/  FMUL.FTZ R0, R14, UR4 ;  /* 0x000000040e007c20 */ /* 0x000fc80008410000 */
[----:B------:R-:W-:Y:S02]  /*1d90*/  IMAD R7, R6, 0x4, R7 ;  /* 0x0000000406077824 */ /* 0x000fe400078e0207 */
[----:B----4-:R-:W-:-:S05]  /*1da0*/  @P0 HADD2.F32 R3, -RZ, R4.H0_H0 ;  /* 0x20000004ff030230 */ /* 0x010fca0000004100 */
[----:B------:R-:W-:-:S05]  /*1db0*/  @P0 FADD.FTZ R0, R0, R3 ;  /* 0x0000000300000221 */ /* 0x000fca0000010000 */
[----:B------:R1:W-:Y:S02]  /*1dc0*/  STS [R7], R0 ;  /* 0x0000000007007388 */ /* 0x0003e40000000800 */
.L_x_2195:
[----:B------:R-:W-:Y:S05]  /*1dd0*/  WARPSYNC.ALL ;  /* 0x0000000000007948 */ /* 0x000fea0003800000 */
[----:B------:R-:W-:Y:S01]  /*1de0*/  IADD3 R3, R17, 0x1f, -R24 ;  /* 0x0000001f11037810 */ /* 0x000fe20007ffe818 */
[----:B------:R-:W-:Y:S01]  /*1df0*/  ULDC UR4, c[0x0][0x280] ;  /* 0x0000a00000047ab9 */ /* 0x000fe20000000800 */
[----:B------:R-:W-:Y:S01]  /*1e00*/  IADD3 R144, R24, R25, RZ ;  /* 0x0000001918907210 */ /* 0x000fe20007ffe0ff */
[----:B------:R-:W-:Y:S01]  /*1e10*/  IMAD R20, R28, UR4, R19 ;  /* 0x000000041c147c24 */ /* 0x000fe2000f8e0213 */
[----:B------:R-:W-:Y:S01]  /*1e20*/  SHF.R.S32.HI R4, RZ, 0x1f, R3 ;  /* 0x0000001fff047819 */ /* 0x000fe20000011403 */
[----:B------:R-:W-:Y:S01]  /*1e30*/  ULDC UR10, c[0x0][0x2a0] ;  /* 0x0000a800000a7ab9 */ /* 0x000fe20000000800 */
[----:B------:R-:W-:Y:S01]  /*1e40*/  ULDC.64 UR8, c[0x0][0x258] ;  /* 0x0000960000087ab9 */ /* 0x000fe20000000a00 */
[----:B------:R-:W-:Y:S01]  /*1e50*/  ULDC.64 UR6, c[0x0][0x2b0] ;  /* 0x0000ac0000067ab9 */ /* 0x000fe20000000a00 */
[----:B------:R-:W-:Y:S01]  /*1e60*/  LEA.HI R4, R4, R3, RZ, 0x5 ;  /* 0x0000000304047211 */ /* 0x000fe200078f28ff */
[----:B------:R-:W-:Y:S01]  /*1e70*/  ULDC.64 UR12, c[0x0][0x2c8] ;  /* 0x0000b200000c7ab9 */ /* 0x000fe20000000a00 */
[----:B------:R-:W-:Y:S01]  /*1e80*/  BSSY B0, `(.L_x_2196) ;  /* 0x0000200000007945 */ /* 0x000fe20003800000 */
[----:B------:R-:W-:Y:S01]  /*1e90*/  IMAD R20, R20, 0x70, RZ ;  /* 0x0000007014147824 */ /* 0x000fe200078e02ff */
[----:B------:R-:W-:-:S05]  /*1ea0*/  LOP3.LUT R3, R4, 0xffffffe0, RZ, 0xc0, !PT ;  /* 0xffffffe004037812 */ /* 0x000fca00078ec0ff */
[----:B------:R-:W-:Y:S01]  /*1eb0*/  IMAD.IADD R3, R24, 0x1, R3 ;  /* 0x0000000118037824 */ /* 0x000fe200078e0203 */
[----:B------:R-:W-:Y:S04]  /*1ec0*/  BAR.SYNC.DEFER_BLOCKING 0x0 ;  /* 0x0000000000007b1d */ /* 0x000fe80000010000 */
[----:B------:R-:W-:-:S13]  /*1ed0*/  ISETP.GE.AND P0, PT, R144, R3, PT ;  /* 0x000000039000720c */ /* 0x000fda0003f06270 */
[----:B------:R-:W-:Y:S05]  /*1ee0*/  @P0 BRA `(.L_x_2197) ;  /* 0x0000001c00e40947 */ /* 0x000fea0003800000 */
[----:B------:R-:W4:Y:S01]  /*1ef0*/  LDC R27, c[0x0][0x284] ;  /* 0x0000a100ff1b7b82 */ /* 0x000f220000000800 */
[----:B------:R-:W-:-:S07]  /*1f00*/  UMOV UR4, 0x400 ;  /* 0x0000040000047882 */ /* 0x000fce0000000000 */
[----:B------:R-:W0:Y:S08]  /*1f10*/  S2UR UR5, SR_CgaCtaId ;  /* 0x00000000000579c3 */ /* 0x000e300000008800 */
[----:B------:R-:W2:Y:S01]  /*1f20*/  LDC R145, c[0x0][0x2c0] ;  /* 0x0000b000ff917b82 */ /* 0x000ea20000000800 */
[----:B----4-:R-:W-:Y:S01]  /*1f30*/  IABS R21, R27 ;  /* 0x0000001b00157213 */ /* 0x010fe20000000000 */
[----:B------:R-:W-:-:S03]  /*1f40*/  IMAD R27, R27, 0x70, RZ ;  /* 0x000000701b1b7824 */ /* 0x000fc600078e02ff */
[----:B------:R-:W4:Y:S01]  /*1f50*/  I2F.RP R25, R21 ;  /* 0x0000001500197306 */ /* 0x000f220000209400 */
[----:B0-----:R-:W-:-:S09]  /*1f60*/  ULEA UR4, UR5, UR4, 0x18 ;  /* 0x0000000405047291 */ /* 0x001fd2000f8ec03f */
[----:B-1----:R-:W0:Y:S01]  /*1f70*/  LDS.128 R4, [UR4+0x40] ;  /* 0x00004004ff047984 */ /* 0x002e220008000c00 */
[----:B----4-:R-:W1:Y:S03]  /*1f80*/  MUFU.RCP R25, R25 ;  /* 0x0000001900197308 */ /* 0x010e660000001000 */
[----:B------:R-:W4:Y:S04]  /*1f90*/  LDS.128 R8, [UR4+0x50] ;  /* 0x00005004ff087984 */ /* 0x000f280008000c00 */
[----:B------:R-:W0:Y:S04]  /*1fa0*/  LDS.128 R12, [UR4+0x60] ;  /* 0x00006004ff0c7984 */ /* 0x000e280008000c00 */
[----:B---3--:R-:W3:Y:S04]  /*1fb0*/  LDS.128 R28, [UR4+0x70] ;  /* 0x00007004ff1c7984 */ /* 0x008ee80008000c00 */
[----:B--2---:R-:W2:Y:S01]  /*1fc0*/  LDS.128 R32, [UR4+0x80] ;  /* 0x00008004ff207984 */ /* 0x004ea20008000c00 */
[----:B-1----:R-:W-:-:S03]  /*1fd0*/  IADD3 R80, R25, 0xffffffe, RZ ;  /* 0x0ffffffe19507810 */ /* 0x002fc60007ffe0ff */
[----:B------:R-:W1:Y:S01]  /*1fe0*/  LDS.128 R36, [UR4+0x90] ;  /* 0x00009004ff247984 */ /* 0x000e620008000c00 */
[----:B------:R4:W4:Y:S03]  /*1ff0*/  F2I.FTZ.U32.TRUNC.NTZ R81, R80 ;  /* 0x0000005000517305 */ /* 0x000926000021f000 */
[----:B------:R-:W0:Y:S04]  /*2000*/  LDS.128 R40, [UR4+0xa0] ;  /* 0x0000a004ff287984 */ /* 0x000e280008000c00 */
[----:B------:R-:W0:Y:S01]  /*2010*/  LDS.128 R44, [UR4+0xb0] ;  /* 0x0000b004ff2c7984 */ /* 0x000e220008000c00 */
[----:B----4-:R-:W-:-:S03]  /*2020*/  HFMA2.MMA R80, -RZ, RZ, 0, 0 ;  /* 0x00000000ff507435 */ /* 0x010fc600000001ff */
[----:B------:R-:W4:Y:S04]  /*2030*/  LDS.128 R48, [UR4+0xc0] ;  /* 0x0000c004ff307984 */ /* 0x000f280008000c00 */
[----:B------:R-:W0:Y:S01]  /*2040*/  LDS.128 R52, [UR4+0xd0] ;  /* 0x0000d004ff347984 */ /* 0x000e220008000c00 */
[----:B------:R-:W-:-:S03]  /*2050*/  IMAD.MOV R82, RZ, RZ, -R81 ;  /* 0x000000ffff527224 */ /* 0x000fc600078e0a51 */
[----:B------:R-:W0:Y:S01]  /*2060*/  LDS.128 R56, [UR4+0xe0] ;  /* 0x0000e004ff387984 */ /* 0x000e220008000c00 */
[----:B------:R-:W-:-:S03]  /*2070*/  IMAD R25, R82, R21, RZ ;  /* 0x0000001552197224 */ /* 0x000fc600078e02ff */
[----:B------:R-:W0:Y:S01]  /*2080*/  LDS.128 R60, [UR4+0xf0] ;  /* 0x0000f004ff3c7984 */ /* 0x000e220008000c00 */
[----:B------:R-:W-:-:S03]  /*2090*/  IMAD.HI.U32 R25, R81, R25, R80 ;  /* 0x0000001951197227 */ /* 0x000fc600078e0050 */
[----:B------:R-:W0:Y:S04]  /*20a0*/  LDS.128 R64, [UR4+0x100] ;  /* 0x00010004ff407984 */ /* 0x000e280008000c00 */
[----:B------:R-:W0:Y:S04]  /*20b0*/  LDS.128 R68, [UR4+0x110] ;  /* 0x00011004ff447984 */ /* 0x000e280008000c00 */
[----:B------:R-:W0:Y:S04]  /*20c0*/  LDS.128 R72, [UR4+0x120] ;  /* 0x00012004ff487984 */ /* 0x000e280008000c00 */
[----:B------:R-:W0:Y:S01]  /*20d0*/  LDS.128 R76, [UR4+0x130] ;  /* 0x00013004ff4c7984 */ /* 0x000e220008000c00 */
[----:B------:R-:W-:-:S02]  /*20e0*/  ULDC UR4, c[0x0][0x298] ;  /* 0x0000a60000047ab9 */ /* 0x000fc40000000800 */
[----:B-123--:R-:W-:-:S07]  /*20f0*/  VIADD R145, R145, UR4 ;  /* 0x0000000491917c36 */ /* 0x00efce0008000000 */
.L_x_2232:
[----:B-1----:R-:W1:Y:S01]  /*2100*/  LDC R147, c[0x0][0x284] ;  /* 0x0000a100ff937b82 */ /* 0x002e620000000800 */
[----:B------:R-:W-:-:S04]  /*2110*/  ISETP.NE.U32.AND P0, PT, RZ, UR6, PT ;  /* 0x00000006ff007c0c */ /* 0x000fc8000bf05070 */
[----:B------:R-:W-:-:S13]  /*2120*/  ISETP.NE.AND.EX P0, PT, RZ, UR7, PT, P0 ;  /* 0x00000007ff007c0c */ /* 0x000fda000bf05300 */
[----:B------:R-:W-:Y:S01]  /*2130*/  @P0 SHF.R.S32.HI R146, RZ, 0x1f, R144 ;  /* 0x0000001fff920819 */ /* 0x000fe20000011490 */
[----:B-123--:R-:W-:-:S05]  /*2140*/  IMAD R151, R2, R147, RZ ;  /* 0x0000009302977224 */ /* 0x00efca00078e02ff */
[--C-:B0-----:R-:W-:Y:S02]  /*2150*/  @P0 SHF.R.S32.HI R149, RZ, 0x1f, R151.reuse ;  /* 0x0000001fff950819 */ /* 0x101fe40000011497 */
[----:B------:R-:W-:-:S04]  /*2160*/  @P0 IADD3 R148, P1, P2, R144, UR6, R151 ;  /* 0x0000000690940c10 */ /* 0x000fc8000fa3e097 */
[----:B------:R-:W-:-:S05]  /*2170*/  @P0 IADD3.X R149, R146, UR7, R149, P1, P2 ;  /* 0x0000000792950c10 */ /* 0x000fca0008fe4495 */
[----:B------:R1:W2:Y:S01]  /*2180*/  @P0 LDG.E.U8 R148, desc[UR36][R148.64] ;  /* 0x0000002494940981 */ /* 0x0002a2000c1e1100 */
[----:B------:R-:W-:Y:S01]  /*2190*/  IABS R150, R144 ;  /* 0x0000009000967213 */ /* 0x000fe20000000000 */
[----:B------:R-:W-:Y:S01]  /*21a0*/  BSSY B1, `(.L_x_2198) ;  /* 0x0000026000017945 */ /* 0x000fe20003800000 */
[----:B------:R-:W-:Y:S02]  /*21b0*/  IABS R155, R147 ;  /* 0x00000093009b7213 */ /* 0x000fe40000000000 */
[----:B------:R-:W-:Y:S01]  /*21c0*/  ISETP.GE.AND P2, PT, R144, RZ, PT ;  /* 0x000000ff9000720c */ /* 0x000fe20003f46270 */
[----:B------:R-:W-:-:S05]  /*21d0*/  IMAD.HI.U32 R146, R25, R150, RZ ;  /* 0x0000009619927227 */ /* 0x000fca00078e00ff */
[----:B------:R-:W-:-:S05]  /*21e0*/  IADD3 R153, -R146, RZ, RZ ;  /* 0x000000ff92997210 */ /* 0x000fca0007ffe1ff */
[----:B------:R-:W-:-:S05]  /*21f0*/  IMAD R146, R155, R153, R150 ;  /* 0x000000999b927224 */ /* 0x000fca00078e0296 */
[----:B------:R-:W-:-:S13]  /*2200*/  ISETP.GT.U32.AND P1, PT, R21, R146, PT ;  /* 0x000000921500720c */ /* 0x000fda0003f24070 */
[----:B------:R-:W-:-:S05]  /*2210*/  @!P1 IMAD.IADD R146, R146, 0x1, -R155 ;  /* 0x0000000192929824 */ /* 0x000fca00078e0a9b */
[----:B------:R-:W-:-:S13]  /*2220*/  ISETP.GT.U32.AND P1, PT, R21, R146, PT ;  /* 0x000000921500720c */ /* 0x000fda0003f24070 */
[----:B------:R-:W-:Y:S02]  /*2230*/  @!P1 IADD3 R146, R146, -R155, RZ ;  /* 0x8000009b92929210 */ /* 0x000fe40007ffe0ff */
[----:B------:R-:W-:-:S03]  /*2240*/  ISETP.NE.AND P1, PT, R147, RZ, PT ;  /* 0x000000ff9300720c */ /* 0x000fc60003f25270 */
[----:B------:R-:W-:-:S10]  /*2250*/  @!P2 IMAD.MOV R146, RZ, RZ, -R146 ;  /* 0x000000ffff92a224 */ /* 0x000fd400078e0a92 */
[----:B------:R-:W-:-:S04]  /*2260*/  @!P1 LOP3.LUT R146, RZ, R147, RZ, 0x33, !PT ;  /* 0x00000093ff929212 */ /* 0x000fc800078e33ff */
[----:B-1----:R-:W-:Y:S02]  /*2270*/  IADD3 R149, P1, R146, R151, RZ ;  /* 0x0000009792957210 */ /* 0x002fe40007f3e0ff */
[----:B--2---:R-:W-:Y:S02]  /*2280*/  ISETP.NE.AND P0, PT, R148, RZ, P0 ;  /* 0x000000ff9400720c */ /* 0x004fe40000705270 */
[----:B------:R-:W-:-:S04]  /*2290*/  SHF.R.S32.HI R148, RZ, 0x1f, R146 ;  /* 0x0000001fff947819 */ /* 0x000fc80000011492 */
[----:B------:R-:W-:Y:S02]  /*22a0*/  LEA.HI.X.SX32 R150, R151, R148, 0x1, P1 ;  /* 0x0000009497967211 */ /* 0x000fe400008f0eff */
[----:B------:R-:W-:Y:S02]  /*22b0*/  ISETP.GE.AND P1, PT, R144, R17, PT ;  /* 0x000000119000720c */ /* 0x000fe40003f26270 */
[----:B------:R-:W-:-:S04]  /*22c0*/  LEA R148, P2, R149, UR8, 0x2 ;  /* 0x0000000895947c11 */ /* 0x000fc8000f8410ff */
[----:B------:R-:W-:-:S07]  /*22d0*/  LEA.HI.X R149, R149, UR9, R150, 0x2, P2 ;  /* 0x0000000995957c11 */ /* 0x000fce00090f1496 */
[----:B-----5:R-:W-:Y:S05]  /*22e0*/  @P1 BRA `(.L_x_2199) ;  /* 0x0000000000441947 */ /* 0x020fea0003800000 */
[----:B------:R-:W-:-:S04]  /*22f0*/  SHF.L.U32 R150, R146, 0x3, RZ ;  /* 0x0000000392967819 */ /* 0x000fc800000006ff */
[----:B------:R-:W-:-:S13]  /*2300*/  ISETP.GE.AND P2, PT, R150, R27, PT ;  /* 0x0000001b9600720c */ /* 0x000fda0003f46270 */
[----:B------:R-:W2:Y:S01]  /*2310*/  @!P2 LDG.E R82, desc[UR36][R148.64] ;  /* 0x000000249452a981 */ /* 0x000ea2000c1e1900 */
[----:B------:R-:W2:Y:S08]  /*2320*/  @!P2 LDC R83, c[0x0][0x288] ;  /* 0x0000a200ff53ab82 */ /* 0x000eb00000000800 */
[----:B------:R-:W1:Y:S01]  /*2330*/  @!P2 LDC.64 R80, c[0x0][0x248] ;  /* 0x00009200ff50ab82 */ /* 0x000e620000000a00 */
[----:B--2---:R-:W-:-:S02]  /*2340*/  @!P2 IMAD R82, R82, R83, RZ ;  /* 0x000000535252a224 */ /* 0x004fc400078e02ff */
[----:B------:R-:W-:Y:S02]  /*2350*/  @!P2 IMAD R83, R20, R147, RZ ;  /* 0x000000931453a224 */ /* 0x000fe400078e02ff */
[----:B------:R-:W-:-:S03]  /*2360*/  @!P2 IMAD R82, R82, 0x70, RZ ;  /* 0x000000705252a824 */ /* 0x000fc600078e02ff */
[----:B------:R-:W-:Y:S01]  /*2370*/  @!P2 SHF.R.S32.HI R151, RZ, 0x1f, R83 ;  /* 0x0000001fff97a819 */ /* 0x000fe20000011453 */
[----:B------:R-:W-:-:S05]  /*2380*/  @!P2 IMAD R82, R82, R147, R150 ;  /* 0x000000935252a224 */ /* 0x000fca00078e0296 */
[----:B------:R-:W-:-:S04]  /*2390*/  @!P2 IADD3 R83, P3, R82, R83, RZ ;  /* 0x000000535253a210 */ /* 0x000fc80007f7e0ff */
[----:B------:R-:W-:Y:S02]  /*23a0*/  @!P2 LEA.HI.X.SX32 R82, R82, R151, 0x1, P3 ;  /* 0x000000975252a211 */ /* 0x000fe400018f0eff */
[----:B-1----:R-:W-:-:S04]  /*23b0*/  @!P2 LEA R150, P3, R83, R80, 0x1 ;  /* 0x000000505396a211 */ /* 0x002fc800078608ff */
[----:B------:R-:W-:Y:S02]  /*23c0*/  @!P2 LEA.HI.X R151, R83, R81, R82, 0x1, P3 ;  /* 0x000000515397a211 */ /* 0x000fe400018f0c52 */
[----:B------:R-:W-:Y:S02]  /*23d0*/  CS2R R82, SRZ ;  /* 0x0000000000527805 */ /* 0x000fe4000001ff00 */
[----:B------:R-:W-:-:S06]  /*23e0*/  CS2R R80, SRZ ;  /* 0x0000000000507805 */ /* 0x000fcc000001ff00 */
[----:B------:R1:W5:Y:S02]  /*23f0*/  @!P2 LDG.E.128 R80, desc[UR36][R150.64] ;  /* 0x000000249650a981 */ /* 0x000364000c1e1d00 */
.L_x_2199:
[----:B------:R-:W-:Y:S05]  /*2400*/  BSYNC B1 ;  /* 0x0000000000017941 */ /* 0x000fea0003800000 */
.L_x_2198:
[----:B------:R-:W-:Y:S01]  /*2410*/  BSSY B1, `(.L_x_2200) ;  /* 0x0000014000017945 */ /* 0x000fe20003800000 */
[----:B------:R-:W-:-:S03]  /*2420*/  IMAD.IADD R152, R146, 0x1, R147 ;  /* 0x0000000192987824 */ /* 0x000fc600078e0293 */
[----:B------:R-:W-:Y:S05]  /*2430*/  @P1 BRA `(.L_x_2201) ;  /* 0x0000000000441947 */ /* 0x000fea0003800000 */
[----:B------:R-:W-:-:S04]  /*2440*/  SHF.L.U32 R86, R152, 0x3, RZ ;  /* 0x0000000398567819 */ /* 0x000fc800000006ff */
[----:B------:R-:W-:-:S13]  /*2450*/  ISETP.GE.AND P2, PT, R86, R27, PT ;  /* 0x0000001b5600720c */ /* 0x000fda0003f46270 */
[----:B------:R-:W2:Y:S01]  /*2460*/  @!P2 LDG.E R87, desc[UR36][R148.64] ;  /* 0x000000249457a981 */ /* 0x000ea2000c1e1900 */
[----:B-1----:R-:W2:Y:S08]  /*2470*/  @!P2 LDC R150, c[0x0][0x288] ;  /* 0x0000a200ff96ab82 */ /* 0x002eb00000000800 */
[----:B------:R-:W1:Y:S01]  /*2480*/  @!P2 LDC.64 R84, c[0x0][0x248] ;  /* 0x00009200ff54ab82 */ /* 0x000e620000000a00 */
[----:B--2---:R-:W-:-:S02]  /*2490*/  @!P2 IMAD R87, R87, R150, RZ ;  /* 0x000000965757a224 */ /* 0x004fc400078e02ff */
[----:B------:R-:W-:Y:S02]  /*24a0*/  @!P2 IMAD R150, R20, R147, RZ ;  /* 0x000000931496a224 */ /* 0x000fe400078e02ff */
[----:B------:R-:W-:-:S04]  /*24b0*/  @!P2 IMAD R87, R87, 0x70, RZ ;  /* 0x000000705757a824 */ /* 0x000fc800078e02ff */
[----:B------:R-:W-:-:S05]  /*24c0*/  @!P2 IMAD R86, R87, R147, R86 ;  /* 0x000000935756a224 */ /* 0x000fca00078e0256 */
[----:B------:R-:W-:Y:S02]  /*24d0*/  @!P2 SHF.R.S32.HI R87, RZ, 0x1f, R86 ;  /* 0x0000001fff57a819 */ /* 0x000fe40000011456 */
[----:B------:R-:W-:-:S04]  /*24e0*/  @!P2 IADD3 R86, P3, R150, R86, RZ ;  /* 0x000000569656a210 */ /* 0x000fc80007f7e0ff */
[----:B------:R-:W-:Y:S02]  /*24f0*/  @!P2 LEA.HI.X.SX32 R87, R150, R87, 0x1, P3 ;  /* 0x000000579657a211 */ /* 0x000fe400018f0eff */
[----:B-1----:R-:W-:-:S04]  /*2500*/  @!P2 LEA R150, P3, R86, R84, 0x1 ;  /* 0x000000545696a211 */ /* 0x002fc800078608ff */
[----:B------:R-:W-:Y:S02]  /*2510*/  @!P2 LEA.HI.X R151, R86, R85, R87, 0x1, P3 ;  /* 0x000000555697a211 */ /* 0x000fe400018f0c57 */
[----:B------:R-:W-:Y:S02]  /*2520*/  CS2R R86, SRZ ;  /* 0x0000000000567805 */ /* 0x000fe4000001ff00 */
[----:B------:R-:W-:-:S06]  /*2530*/  CS2R R84, SRZ ;  /* 0x0000000000547805 */ /* 0x000fcc000001ff00 */
[----:B------:R2:W5:Y:S02]  /*2540*/  @!P2 LDG.E.128 R84, desc[UR36][R150.64] ;  /* 0x000000249654a981 */ /* 0x000564000c1e1d00 */
.L_x_2201:
[----:B------:R-:W-:Y:S05]  /*2550*/  BSYNC B1 ;  /* 0x0000000000017941 */ /* 0x000fea0003800000 */
.L_x_2200:
[----:B------:R-:W-:Y:S04]  /*2560*/  BSSY B1, `(.L_x_2202) ;  /* 0x0000014000017945 */ /* 0x000fe80003800000 */
[----:B------:R-:W-:Y:S05]  /*2570*/  @P1 BRA `(.L_x_2203) ;  /* 0x0000000000481947 */ /* 0x000fea0003800000 */
[----:B------:R-:W-:-:S05]  /*2580*/  IMAD.IADD R88, R147, 0x1, R152 ;  /* 0x0000000193587824 */ /* 0x000fca00078e0298 */
[----:B------:R-:W-:-:S04]  /*2590*/  SHF.L.U32 R90, R88, 0x3, RZ ;  /* 0x00000003585a7819 */ /* 0x000fc800000006ff */
[----:B------:R-:W-:-:S13]  /*25a0*/  ISETP.GE.AND P2, PT, R90, R27, PT ;  /* 0x0000001b5a00720c */ /* 0x000fda0003f46270 */
[----:B------:R-:W3:Y:S01]  /*25b0*/  @!P2 LDG.E R91, desc[UR36][R148.64] ;  /* 0x00000024945ba981 */ /* 0x000ee2000c1e1900 */
[----:B-12---:R-:W3:Y:S08]  /*25c0*/  @!P2 LDC R150, c[0x0][0x288] ;  /* 0x0000a200ff96ab82 */ /* 0x006ef00000000800 */
[----:B------:R-:W1:Y:S01]  /*25d0*/  @!P2 LDC.64 R88, c[0x0][0x248] ;  /* 0x00009200ff58ab82 */ /* 0x000e620000000a00 */
[----:B---3--:R-:W-:-:S02]  /*25e0*/  @!P2 IMAD R91, R91, R150, RZ ;  /* 0x000000965b5ba224 */ /* 0x008fc400078e02ff */
        /* <DEDUP_REMOVED lines=11> */
.L_x_2203:
[----:B------:R-:W-:Y:S05]  /*26a0*/  BSYNC B1 ;  /* 0x0000000000017941 */ /* 0x000fea0003800000 */
.L_x_2202:
[----:B------:R-:W-:Y:S01]  /*26b0*/  BSSY B1, `(.L_x_2204) ;  /* 0x0000015000017945 */ /* 0x000fe20003800000 */
[----:B------:R-:W-:-:S03]  /*26c0*/  IMAD.IADD R152, R152, 0x1, R147 ;  /* 0x0000000198987824 */ /* 0x000fc600078e0293 */
[----:B------:R-:W-:Y:S05]  /*26d0*/  @P1 BRA `(.L_x_2205) ;  /* 0x0000000000481947 */ /* 0x000fea0003800000 */
[----:B------:R-:W-:-:S05]  /*26e0*/  IADD3 R92, R152, R147, RZ ;  /* 0x00000093985c7210 */ /* 0x000fca0007ffe0ff */
[----:B------:R-:W-:-:S05]  /*26f0*/  IMAD.SHL.U32 R94, R92, 0x8, RZ ;  /* 0x000000085c5e7824 */ /* 0x000fca00078e00ff */
[----:B------:R-:W-:-:S13]  /*2700*/  ISETP.GE.AND P2, PT, R94, R27, PT ;  /* 0x0000001b5e00720c */ /* 0x000fda0003f46270 */
[----:B------:R-:W4:Y:S01]  /*2710*/  @!P2 LDG.E R95, desc[UR36][R148.64] ;  /* 0x00000024945fa981 */ /* 0x000f22000c1e1900 */
[----:B-123--:R-:W4:Y:S08]  /*2720*/  @!P2 LDC R150, c[0x0][0x288] ;  /* 0x0000a200ff96ab82 */ /* 0x00ef300000000800 */
[----:B------:R-:W1:Y:S01]  /*2730*/  @!P2 LDC.64 R92, c[0x0][0x248] ;  /* 0x00009200ff5cab82 */ /* 0x000e620000000a00 */
[----:B----4-:R-:W-:-:S02]  /*2740*/  @!P2 IMAD R95, R95, R150, RZ ;  /* 0x000000965f5fa224 */ /* 0x010fc400078e02ff */
        /* <DEDUP_REMOVED lines=11> */
.L_x_2205:
[----:B------:R-:W-:Y:S05]  /*2800*/  BSYNC B1 ;  /* 0x0000000000017941 */ /* 0x000fea0003800000 */
.L_x_2204:
[----:B------:R-:W-:Y:S01]  /*2810*/  BSSY B1, `(.L_x_2206) ;  /* 0x0000014000017945 */ /* 0x000fe20003800000 */
[----:B------:R-:W-:-:S03]  /*2820*/  LEA R152, R147, R146, 0x2 ;  /* 0x0000009293987211 */ /* 0x000fc600078e10ff */
[----:B------:R-:W-:Y:S05]  /*2830*/  @P1 BRA `(.L_x_2207) ;  /* 0x0000000000441947 */ /* 0x000fea0003800000 */
        /* <DEDUP_REMOVED lines=17> */
.L_x_2207:
[----:B------:R-:W-:Y:S05]  /*2950*/  BSYNC B1 ;  /* 0x0000000000017941 */ /* 0x000fea0003800000 */
.L_x_2206:
[----:B------:R-:W-:Y:S01]  /*2960*/  BSSY B1, `(.L_x_2208) ;  /* 0x0000014000017945 */ /* 0x000fe20003800000 */
[----:B------:R-:W-:-:S03]  /*2970*/  IADD3 R152, R152, R147, RZ ;  /* 0x0000009398987210 */ /* 0x000fc60007ffe0ff */
        /* <DEDUP_REMOVED lines=18> */
.L_x_2209:
[----:B------:R-:W-:Y:S05]  /*2aa0*/  BSYNC B1 ;  /* 0x0000000000017941 */ /* 0x000fea0003800000 */
.L_x_2208:
[----:B------:R-:W-:Y:S04]  /*2ab0*/  BSSY B1, `(.L_x_2210) ;  /* 0x0000014000017945 */ /* 0x000fe80003800000 */
        /* <DEDUP_REMOVED lines=19> */
.L_x_2211:
[----:B------:R-:W-:Y:S05]  /*2bf0*/  BSYNC B1 ;  /* 0x0000000000017941 */ /* 0x000fea0003800000 */
.L_x_2210:
[----:B------:R-:W-:Y:S01]  /*2c00*/  BSSY B1, `(.L_x_2212) ;  /* 0x0000014000017945 */ /* 0x000fe20003800000 */
[----:B------:R-:W-:-:S03]  /*2c10*/  IMAD R152, R147, 0x7, R146 ;  /* 0x0000000793987824 */ /* 0x000fc600078e0292 */
[----:B------:R-:W-:Y:S05]  /*2c20*/  @P1 BRA `(.L_x_2213) ;  /* 0x0000000000441947 */ /* 0x000fea0003800000 */
[----:B------:R-:W-:-:S04]  /*2c30*/  SHF.L.U32 R110, R152, 0x3, RZ ;  /* 0x00000003986e7819 */ /* 0x000fc800000006ff */
        /* <DEDUP_REMOVED lines=16> */
.L_x_2213:
[----:B------:R-:W-:Y:S05]  /*2d40*/  BSYNC B1 ;  /* 0x0000000000017941 */ /* 0x000fea0003800000 */
.L_x_2212:
[----:B------:R-:W-:Y:S01]  /*2d50*/  BSSY B1, `(.L_x_2214) ;  /* 0x0000014000017945 */ /* 0x000fe20003800000 */
[----:B------:R-:W-:-:S03]  /*2d60*/  IMAD.IADD R152, R152, 0x1, R147 ;  /* 0x0000000198987824 */ /* 0x000fc600078e0293 */
        /* <DEDUP_REMOVED lines=18> */
.L_x_2215:
[----:B------:R-:W-:Y:S05]  /*2e90*/  BSYNC B1 ;  /* 0x0000000000017941 */ /* 0x000fea0003800000 */
.L_x_2214:
[----:B------:R-:W-:Y:S04]  /*2ea0*/  BSSY B1, `(.L_x_2216) ;  /* 0x0000014000017945 */ /* 0x000fe80003800000 */
[----:B------:R-:W-:Y:S05]  /*2eb0*/  @P1 BRA `(.L_x_2217) ;  /* 0x0000000000481947 */ /* 0x000fea0003800000 */
[----:B------:R-:W-:-:S05]  /*2ec0*/  IMAD.IADD R116, R152, 0x1, R147 ;  /* 0x0000000198747824 */ /* 0x000fca00078e0293 */
        /* <DEDUP_REMOVED lines=17> */
.L_x_2217:
[----:B------:R-:W-:Y:S05]  /*2fe0*/  BSYNC B1 ;  /* 0x0000000000017941 */ /* 0x000fea0003800000 */
.L_x_2216:
[----:B------:R-:W-:Y:S01]  /*2ff0*/  BSSY B1, `(.L_x_2218) ;  /* 0x0000014000017945 */ /* 0x000fe20003800000 */
[----:B------:R-:W-:-:S03]  /*3000*/  IMAD R152, R147, 0xa, R146 ;  /* 0x0000000a93987824 */ /* 0x000fc600078e0292 */
        /* <DEDUP_REMOVED lines=18> */
.L_x_2219:
[----:B------:R-:W-:Y:S05]  /*3130*/  BSYNC B1 ;  /* 0x0000000000017941 */ /* 0x000fea0003800000 */
.L_x_2218:
        /* <DEDUP_REMOVED lines=20> */
.L_x_2221:
[----:B------:R-:W-:Y:S05]  /*3280*/  BSYNC B1 ;  /* 0x0000000000017941 */ /* 0x000fea0003800000 */
.L_x_2220:
        /* <DEDUP_REMOVED lines=20> */
.L_x_2223:
[----:B------:R-:W-:Y:S05]  /*33d0*/  BSYNC B1 ;  /* 0x0000000000017941 */ /* 0x000fea0003800000 */
.L_x_2222:
        /* <DEDUP_REMOVED lines=20> */
.L_x_2225:
[----:B------:R-:W-:Y:S05]  /*3520*/  BSYNC B1 ;  /* 0x0000000000017941 */ /* 0x000fea0003800000 */
.L_x_2224:
        /* <DEDUP_REMOVED lines=20> */
.L_x_2227:
[----:B------:R-:W-:Y:S05]  /*3670*/  BSYNC B1 ;  /* 0x0000000000017941 */ /* 0x000fea0003800000 */
.L_x_2226:
[----:B------:R-:W-:Y:S04]  /*3680*/  BSSY B1, `(.L_x_2228) ;  /* 0x0000014000017945 */ /* 0x000fe80003800000 */
[----:B------:R-:W-:Y:S05]  /*3690*/  @P1 BRA `(.L_x_2229) ;  /* 0x0000000000481947 */ /* 0x000fea0003800000 */
[----:B------:R-:W-:-:S05]  /*36a0*/  IMAD.IADD R140, R146, 0x1, R147 ;  /* 0x00000001928c7824 */ /* 0x000fca00078e0293 */
[----:B------:R-:W-:-:S04]  /*36b0*/  SHF.L.U32 R142, R140, 0x3, RZ ;  /* 0x000000038c8e7819 */ /* 0x000fc800000006ff */
[----:B------:R-:W-:-:S13]  /*36c0*/  ISETP.GE.AND P2, PT, R142, R27, PT ;  /* 0x0000001b8e00720c */ /* 0x000fda0003f46270 */
[----:B------:R-:W4:Y:S01]  /*36d0*/  @!P2 LDG.E R148, desc[UR36][R148.64] ;  /* 0x000000249494a981 */ /* 0x000f22000c1e1900 */
[----:B------:R-:W4:Y:S01]  /*36e0*/  @!P2 LDC R143, c[0x0][0x288] ;  /* 0x0000a200ff8fab82 */ /* 0x000f220000000800 */
[----:B-123--:R-:W-:-:S07]  /*36f0*/  @!P2 IMAD R150, R20, R147, RZ ;  /* 0x000000931496a224 */ /* 0x00efce00078e02ff */
[----:B------:R-:W1:Y:S01]  /*3700*/  @!P2 LDC.64 R140, c[0x0][0x248] ;  /* 0x00009200ff8cab82 */ /* 0x000e620000000a00 */
[----:B----4-:R-:W-:-:S04]  /*3710*/  @!P2 IMAD R143, R148, R143, RZ ;  /* 0x0000008f948fa224 */ /* 0x010fc800078e02ff */
[----:B------:R-:W-:-:S04]  /*3720*/  @!P2 IMAD R143, R143, 0x70, RZ ;  /* 0x000000708f8fa824 */ /* 0x000fc800078e02ff */
[----:B------:R-:W-:-:S05]  /*3730*/  @!P2 IMAD R142, R143, R147, R142 ;  /* 0x000000938f8ea224 */ /* 0x000fca00078e028e */
[----:B------:R-:W-:Y:S02]  /*3740*/  @!P2 SHF.R.S32.HI R143, RZ, 0x1f, R142 ;  /* 0x0000001fff8fa819 */ /* 0x000fe4000001148e */
[----:B------:R-:W-:-:S04]  /*3750*/  @!P2 IADD3 R147, P3, R150, R142, RZ ;  /* 0x0000008e9693a210 */ /* 0x000fc80007f7e0ff */
[----:B------:R-:W-:Y:S02]  /*3760*/  @!P2 LEA.HI.X.SX32 R150, R150, R143, 0x1, P3 ;  /* 0x0000008f9696a211 */ /* 0x000fe400018f0eff */
[----:B------:R-:W-:Y:S02]  /*3770*/  CS2R R142, SRZ ;  /* 0x00000000008e7805 */ /* 0x000fe4000001ff00 */
[----:B-1----:R-:W-:-:S04]  /*3780*/  @!P2 LEA R146, P3, R147, R140, 0x1 ;  /* 0x0000008c9392a211 */ /* 0x002fc800078608ff */
[----:B------:R-:W-:Y:S02]  /*3790*/  @!P2 LEA.HI.X R147, R147, R141, R150, 0x1, P3 ;  /* 0x0000008d9393a211 */ /* 0x000fe400018f0c96 */
[----:B------:R-:W-:-:S06]  /*37a0*/  CS2R R140, SRZ ;  /* 0x00000000008c7805 */ /* 0x000fcc000001ff00 */
[----:B------:R1:W5:Y:S02]  /*37b0*/  @!P2 LDG.E.128 R140, desc[UR36][R146.64] ;  /* 0x00000024928ca981 */ /* 0x000364000c1e1d00 */
.L_x_2229:
[----:B------:R-:W-:Y:S05]  /*37c0*/  BSYNC B1 ;  /* 0x0000000000017941 */ /* 0x000fea0003800000 */
.L_x_2228:
[----:B------:R-:W-:Y:S04]  /*37d0*/  BSSY B1, `(.L_x_2230) ;  /* 0x0000067000017945 */ /* 0x000fe80003800000 */
[----:B------:R-:W-:Y:S05]  /*37e0*/  @P1 BRA `(.L_x_2231) ;  /* 0x0000000400941947 */ /* 0x000fea0003800000 */
[----:B-1----:R-:W1:Y:S01]  /*37f0*/  LDC.64 R146, c[0x0][0x2d8] ;  /* 0x0000b600ff927b82 */ /* 0x002e620000000a00 */
[----:B------:R-:W-:-:S04]  /*3800*/  ISETP.NE.U32.AND P1, PT, RZ, UR12, PT ;  /* 0x0000000cff007c0c */ /* 0x000fc8000bf25070 */
[----:B------:R-:W-:-:S13]  /*3810*/  ISETP.NE.AND.EX P2, PT, RZ, UR13, PT, P1 ;  /* 0x0000000dff007c0c */ /* 0x000fda000bf45310 */
[----:B--23--:R-:W2:Y:S01]  /*3820*/  @P2 LDC R150, c[0x0][0x2d0] ;  /* 0x0000b400ff962b82 */ /* 0x00cea20000000800 */
[----:B-1----:R-:W-:-:S04]  /*3830*/  ISETP.NE.U32.AND P1, PT, R146, RZ, PT ;  /* 0x000000ff9200720c */ /* 0x002fc80003f25070 */
[----:B------:R-:W-:-:S03]  /*3840*/  ISETP.NE.AND.EX P1, PT, R147, RZ, PT, P1 ;  /* 0x000000ff9300720c */ /* 0x000fc60003f25310 */
[----:B------:R-:W1:Y:S10]  /*3850*/  @P2 LDC.64 R146, c[0x0][0x2c8] ;  /* 0x0000b200ff922b82 */ /* 0x000e740000000a00 */
[----:B------:R-:W3:Y:S01]  /*3860*/  @P1 LDC.64 R148, c[0x0][0x2d8] ;  /* 0x0000b600ff941b82 */ /* 0x000ee20000000a00 */
[----:B--2---:R-:W-:-:S04]  /*3870*/  @P2 IMAD R151, R19, R150, R17 ;  /* 0x0000009613972224 */ /* 0x004fc800078e0211 */
[----:B------:R-:W-:-:S04]  /*3880*/  @P2 IMAD R151, R151, R150, R144 ;  /* 0x0000009697972224 */ /* 0x000fc800078e0290 */
[----:B-1----:R-:W-:-:S06]  /*3890*/  @P2 IMAD.WIDE R146, R151, 0x2, R146 ;  /* 0x0000000297922825 */ /* 0x002fcc00078e0292 */
[----:B------:R0:W2:Y:S01]  /*38a0*/  @P2 LDG.E.U16 R146, desc[UR36][R146.64] ;  /* 0x0000002492922981 */ /* 0x0000a2000c1e1500 */
[----:B---3--:R-:W-:-:S06]  /*38b0*/  @P1 IMAD.WIDE R148, R19, 0x2, R148 ;  /* 0x0000000213941825 */ /* 0x008fcc00078e0294 */
[----:B------:R1:W3:Y:S01]  /*38c0*/  @P1 LDG.E.U16 R148, desc[UR36][R148.64] ;  /* 0x0000002494941981 */ /* 0x0002e2000c1e1500 */
[----:B0----5:R-:W-:Y:S01]  /*38d0*/  HMUL2 R147, R4, R80 ;  /* 0x0000005004937232 */ /* 0x021fe20000000000 */
[----:B------:R-:W0:Y:S01]  /*38e0*/  S2UR UR5, SR_CgaCtaId ;  /* 0x00000000000579c3 */ /* 0x000e220000008800 */
[----:B------:R-:W-:Y:S01]  /*38f0*/  @P1 ISETP.GE.AND P3, PT, R144, R145, PT ;  /* 0x000000919000120c */ /* 0x000fe20003f66270 */
[----:B------:R-:W-:Y:S02]  /*3900*/  UMOV UR4, 0x400 ;  /* 0x0000040000047882 */ /* 0x000fe40000000000 */
[----:B------:R-:W-:Y:S01]  /*3910*/  UIADD3 UR4, UR4, 0x140, URZ ;  /* 0x0000014004047890 */ /* 0x000fe2000fffe03f */
[----:B------:R-:W-:Y:S02]  /*3920*/  HFMA2.MMA R147, R8, R84, R147 ;  /* 0x0000005408937235 */ /* 0x000fe40000000093 */
[----:B-1----:R-:W-:-:S06]  /*3930*/  HFMA2.MMA R149, R5, R81, -RZ ;  /* 0x0000005105957235 */ /* 0x002fcc00001000ff */
[----:B------:R-:W-:-:S04]  /*3940*/  HFMA2.MMA R147, R12, R88, R147 ;  /* 0x000000580c937235 */ /* 0x000fc80000000093 */
[----:B------:R-:W-:-:S04]  /*3950*/  HFMA2 R149, R9, R85, R149 ;  /* 0x0000005509957231 */ /* 0x000fc80000000095 */
[----:B------:R-:W-:Y:S01]  /*3960*/  HFMA2.MMA R147, R28, R92, R147 ;  /* 0x0000005c1c937235 */ /* 0x000fe20000000093 */
[----:B------:R-:W-:Y:S01]  /*3970*/  HFMA2 R149, R13, R89, R149 ;  /* 0x000000590d957231 */ /* 0x000fe20000000095 */
[----:B0-----:R-:W-:-:S03]  /*3980*/  ULEA UR4, UR5, UR4, 0x18 ;  /* 0x0000000405047291 */ /* 0x001fc6000f8ec03f */
        /* <DEDUP_REMOVED lines=8> */
[----:B----4-:R-:W-:-:S04]  /*3a10*/  HFMA2 R149, R49, R113, R149 ;  /* 0x0000007131957231 */ /* 0x010fc80000000095 */
        /* <DEDUP_REMOVED lines=9> */
[----:B------:R-:W-:Y:S02]  /*3ab0*/  HFMA2 R150, R77, R141, R149 ;  /* 0x0000008d4d967231 */ /* 0x000fe40000000095 */
[----:B------:R-:W-:Y:S01]  /*3ac0*/  HMUL2 R149, R6, R82 ;  /* 0x0000005206957232 */ /* 0x000fe20000000000 */
[----:B------:R-:W-:-:S08]  /*3ad0*/  HFMA2.MMA R147, R56, R120, R147 ;  /* 0x0000007838937235 */ /* 0x000fd00000000093 */
[----:B------:R-:W-:-:S08]  /*3ae0*/  HFMA2.MMA R147, R60, R124, R147 ;  /* 0x0000007c3c937235 */ /* 0x000fd00000000093 */
[----:B------:R-:W-:-:S08]  /*3af0*/  HFMA2.MMA R147, R64, R128, R147 ;  /* 0x0000008040937235 */ /* 0x000fd00000000093 */
[----:B------:R-:W-:-:S08]  /*3b00*/  HFMA2.MMA R147, R68, R132, R147 ;  /* 0x0000008444937235 */ /* 0x000fd00000000093 */
[----:B------:R-:W-:-:S08]  /*3b10*/  HFMA2.MMA R147, R72, R136, R147 ;  /* 0x0000008848937235 */ /* 0x000fd00000000093 */
[----:B------:R-:W-:-:S10]  /*3b20*/  HFMA2.MMA R147, R76, R140, R147 ;  /* 0x0000008c4c937235 */ /* 0x000fd40000000093 */
[----:B------:R-:W-:Y:S01]  /*3b30*/  HADD2 R147, R147, R150 ;  /* 0x0000009693937230 */ /* 0x000fe20000000000 */
[----:B------:R-:W-:Y:S01]  /*3b40*/  HFMA2.MMA R150, R10, R86, R149 ;  /* 0x000000560a967235 */ /* 0x000fe20000000095 */
[----:B------:R-:W-:-:S06]  /*3b50*/  HMUL2 R149, R7, R83 ;  /* 0x0000005307957232 */ /* 0x000fcc0000000000 */
[----:B------:R-:W-:-:S03]  /*3b60*/  HFMA2.MMA R149, R11, R87, R149 ;  /* 0x000000570b957235 */ /* 0x000fc60000000095 */
[----:B------:R-:W-:-:S04]  /*3b70*/  HFMA2 R150, R14, R90, R150 ;  /* 0x0000005a0e967231 */ /* 0x000fc80000000096 */
[----:B------:R-:W-:Y:S01]  /*3b80*/  HFMA2 R150, R30, R94, R150 ;  /* 0x0000005e1e967231 */ /* 0x000fe20000000096 */
        /* <DEDUP_REMOVED lines=19> */
[----:B------:R-:W-:-:S05]  /*3cc0*/  HADD2 R147, R147, R150 ;  /* 0x0000009693937230 */ /* 0x000fca0000000000 */
[----:B------:R-:W-:-:S08]  /*3cd0*/  HFMA2.MMA R149, R55, R119, R149 ;  /* 0x0000007737957235 */ /* 0x000fd00000000095 */
[----:B------:R-:W-:-:S08]  /*3ce0*/  HFMA2.MMA R149, R59, R123, R149 ;  /* 0x0000007b3b957235 */ /* 0x000fd00000000095 */
[----:B------:R-:W-:-:S08]  /*3cf0*/  HFMA2.MMA R149, R63, R127, R149 ;  /* 0x0000007f3f957235 */ /* 0x000fd00000000095 */
[----:B------:R-:W-:-:S08]  /*3d00*/  HFMA2.MMA R149, R67, R131, R149 ;  /* 0x0000008343957235 */ /* 0x000fd00000000095 */
[----:B------:R-:W-:-:S08]  /*3d10*/  HFMA2.MMA R149, R71, R135, R149 ;  /* 0x0000008747957235 */ /* 0x000fd00000000095 */
[----:B------:R-:W-:-:S10]  /*3d20*/  HFMA2.MMA R149, R75, R139, R149 ;  /* 0x0000008b4b957235 */ /* 0x000fd40000000095 */
[----:B------:R-:W-:-:S06]  /*3d30*/  HFMA2 R149, R79, R143, R149 ;  /* 0x0000008f4f957231 */ /* 0x000fcc0000000095 */
[----:B------:R-:W-:-:S10]  /*3d40*/  HFMA2.MMA R147, R147, 1, 1, R149 ;  /* 0x3c003c0093937835 */ /* 0x000fd40000000095 */
[--C-:B------:R-:W-:Y:S02]  /*3d50*/  HADD2.F32 R149, -RZ, R147.reuse.H0_H0 ;  /* 0x20000093ff957230 */ /* 0x100fe40000004100 */
[----:B------:R-:W-:Y:S01]  /*3d60*/  HADD2.F32 R150, -RZ, R147.H1_H1 ;  /* 0x30000093ff967230 */ /* 0x000fe20000004100 */
[----:B------:R-:W-:-:S04]  /*3d70*/  @P1 SEL R147, R26, RZ, !P3 ;  /* 0x000000ff1a931207 */ /* 0x000fc80005800000 */
[----:B------:R-:W-:Y:S01]  /*3d80*/  FADD.FTZ R149, R149, R150 ;  /* 0x0000009695957221 */ /* 0x000fe20000010000 */
[----:B------:R-:W-:Y:S01]  /*3d90*/  @P1 IADD3 R147, R147, R144, -R17 ;  /* 0x0000009093931210 */ /* 0x000fe20007ffe811 */
[----:B------:R-:W-:Y:S02]  /*3da0*/  IMAD.IADD R150, R144, 0x1, -R24 ;  /* 0x0000000190967824 */ /* 0x000fe400078e0a18 */
[----:B------:R-:W-:-:S03]  /*3db0*/  FMUL.FTZ R149, R149, UR10 ;  /* 0x0000000a95957c20 */ /* 0x000fc60008410000 */
[----:B------:R-:W-:Y:S01]  /*3dc0*/  LEA R150, R150, UR4, 0x2 ;  /* 0x0000000496967c11 */ /* 0x000fe2000f8e10ff */
[----:B--2---:R-:W-:-:S05]  /*3dd0*/  @P2 HADD2.F32 R146, -RZ, R146.H0_H0 ;  /* 0x20000092ff922230 */ /* 0x004fca0000004100 */
[----:B------:R-:W-:Y:S01]  /*3de0*/  @P2 FADD.FTZ R149, R149, R146 ;  /* 0x0000009295952221 */ /* 0x000fe20000010000 */
[----:B------:R-:W-:Y:S01]  /*3df0*/  @P1 I2FP.F32.S32 R146, R147 ;  /* 0x0000009300921245 */ /* 0x000fe20000201400 */
[----:B---3--:R-:W-:-:S05]  /*3e00*/  @P1 HADD2.F32 R148, -RZ, R148.H0_H0 ;  /* 0x20000094ff941230 */ /* 0x008fca0000004100 */
[----:B------:R-:W-:-:S05]  /*3e10*/  @P1 FFMA.FTZ R149, R146, R148, R149 ;  /* 0x0000009492951223 */ /* 0x000fca0000010095 */
[----:B------:R0:W-:Y:S01]  /*3e20*/  STS [R150], R149 ;  /* 0x0000009596007388 */ /* 0x0001e20000000800 */
[----:B------:R-:W-:-:S07]  /*3e30*/  @!P0 FMNMX.FTZ R0, R0, R149, !PT ;  /* 0x0000009500008209 */ /* 0x000fce0007810000 */
.L_x_2231:
[----:B------:R-:W-:Y:S05]  /*3e40*/  BSYNC B1 ;  /* 0x0000000000017941 */ /* 0x000fea0003800000 */
.L_x_2230:
[----:B------:R-:W-:-:S04]  /*3e50*/  IADD3 R144, R144, 0x100, RZ ;  /* 0x0000010090907810 */ /* 0x000fc80007ffe0ff */
[----:B------:R-:W-:-:S13]  /*3e60*/  ISETP.GE.AND P0, PT, R144, R3, PT ;  /* 0x000000039000720c */ /* 0x000fda0003f06270 */
[----:B------:R-:W-:Y:S05]  /*3e70*/  @!P0 BRA `(.L_x_2232) ;  /* 0xffffffe000a08947 */ /* 0x000fea000383ffff */
.L_x_2197:
[----:B------:R-:W-:Y:S05]  /*3e80*/  BSYNC B0 ;  /* 0x0000000000007941 */ /* 0x000fea0003800000 */
.L_x_2196:
[----:B------:R-:W0:Y:S01]  /*3e90*/  SHFL.BFLY PT, R3, R0, 0x10, 0x1f ;  /* 0x0e001f0000037f89 */ /* 0x000e2200000e0000 */
[----:B------:R-:W-:Y:S01]  /*3ea0*/  ULDC UR6, c[0x0][0x284] ;  /* 0x0000a10000067ab9 */ /* 0x000fe20000000800 */
[----:B------:R-:W-:Y:S01]  /*3eb0*/  ULDC.64 UR8, c[0x0][0x2b0] ;  /* 0x0000ac0000087ab9 */ /* 0x000fe20000000a00 */
[----:B------:R-:W-:Y:S01]  /*3ec0*/  BSSY B0, `(.L_x_2233) ;  /* 0x0000048000007945 */ /* 0x000fe20003800000 */
[----:B------:R-:W1:Y:S01]  /*3ed0*/  S2R R21, SR_TID.X ;  /* 0x0000000000157919 */ /* 0x000e620000002100 */
[----:B0-----:R-:W-:-:S05]  /*3ee0*/  FMNMX.FTZ R3, R3, R0, !PT ;  /* 0x0000000003037209 */ /* 0x001fca0007810000 */
[----:B------:R-:W0:Y:S01]  /*3ef0*/  SHFL.BFLY PT, R4, R3, 0x8, 0x1f ;  /* 0x0d001f0003047f89 */ /* 0x000e2200000e0000 */
[----:B-1----:R-:W-:-:S04]  /*3f00*/  SHF.R.S32.HI R8, RZ, 0x1f, R21 ;  /* 0x0000001fff087819 */ /* 0x002fc80000011415 */
[----:B------:R-:W-:-:S04]  /*3f10*/  LEA.HI R6, R8, R21, RZ, 0x5 ;  /* 0x0000001508067211 */ /* 0x000fc800078f28ff */
[----:B------:R-:W-:-:S05]  /*3f20*/  LOP3.LUT R10, R6, 0xffffffe0, RZ, 0xc0, !PT ;  /* 0xffffffe0060a7812 */ /* 0x000fca00078ec0ff */
[----:B------:R-:W-:Y:S01]  /*3f30*/  IMAD.IADD R10, R21, 0x1, -R10 ;  /* 0x00000001150a7824 */ /* 0x000fe200078e0a0a */
[----:B0-----:R-:W-:-:S04]  /*3f40*/  FMNMX.FTZ R4, R3, R4, !PT ;  /* 0x0000000403047209 */ /* 0x001fc80007810000 */
[C---:B------:R-:W-:Y:S02]  /*3f50*/  ISETP.NE.AND P0, PT, R10.reuse, RZ, PT ;  /* 0x000000ff0a00720c */ /* 0x040fe40003f05270 */
[----:B------:R-:W-:Y:S01]  /*3f60*/  ISETP.GT.AND P1, PT, R10, 0x7, PT ;  /* 0x000000070a00780c */ /* 0x000fe20003f24270 */
[----:B------:R-:W0:Y:S10]  /*3f70*/  SHFL.BFLY PT, R5, R4, 0x4, 0x1f ;  /* 0x0c801f0004057f89 */ /* 0x000e3400000e0000 */
[----:B------:R-:W1:Y:S01]  /*3f80*/  @!P0 S2R R7, SR_CgaCtaId ;  /* 0x0000000000078919 */ /* 0x000e620000008800 */
[----:B------:R-:W-:-:S02]  /*3f90*/  @!P0 SHF.R.S32.HI R6, RZ, 0x5, R6 ;  /* 0x00000005ff068819 */ /* 0x000fc40000011406 */
[----:B------:R-:W-:Y:S01]  /*3fa0*/  @!P1 MOV R9, 0x400 ;  /* 0x0000040000099802 */ /* 0x000fe20000000f00 */
[----:B------:R-:W2:Y:S01]  /*3fb0*/  @!P1 S2R R12, SR_CgaCtaId ;  /* 0x00000000000c9919 */ /* 0x000ea20000008800 */
[----:B0-----:R-:W-:-:S05]  /*3fc0*/  FMNMX.FTZ R5, R4, R5, !PT ;  /* 0x0000000504057209 */ /* 0x001fca0007810000 */
[----:B------:R-:W0:Y:S01]  /*3fd0*/  SHFL.BFLY PT, R0, R5, 0x2, 0x1f ;  /* 0x0c401f0005007f89 */ /* 0x000e2200000e0000 */
[----:B--2---:R-:W-:-:S05]  /*3fe0*/  @!P1 LEA R9, R12, R9, 0x18 ;  /* 0x000000090c099211 */ /* 0x004fca00078ec0ff */
[----:B------:R-:W-:Y:S01]  /*3ff0*/  @!P1 IMAD R10, R10, 0x4, R9 ;  /* 0x000000040a0a9824 */ /* 0x000fe200078e0209 */
[----:B0-----:R-:W-:Y:S02]  /*4000*/  FMNMX.FTZ R4, R5, R0, !PT ;  /* 0x0000000005047209 */ /* 0x001fe40007810000 */
[----:B------:R-:W-:-:S03]  /*4010*/  @!P0 MOV R0, 0x400 ;  /* 0x0000040000008802 */ /* 0x000fc60000000f00 */
[----:B------:R-:W0:Y:S01]  /*4020*/  SHFL.BFLY PT, R3, R4, 0x1, 0x1f ;  /* 0x0c201f0004037f89 */ /* 0x000e2200000e0000 */
[----:B-1----:R-:W-:Y:S02]  /*4030*/  @!P0 LEA R7, R7, R0, 0x18 ;  /* 0x0000000007078211 */ /* 0x002fe400078ec0ff */
[----:B------:R-:W-:Y:S02]  /*4040*/  MOV R0, 0xff7fffff ;  /* 0xff7fffff00007802 */ /* 0x000fe40000000f00 */
[----:B------:R-:W-:Y:S02]  /*4050*/  @!P0 LEA R6, R6, R7, 0x2 ;  /* 0x0000000706068211 */ /* 0x000fe400078e10ff */
[----:B0-----:R-:W-:-:S05]  /*4060*/  @!P0 FMNMX.FTZ R3, R4, R3, !PT ;  /* 0x0000000304038209 */ /* 0x001fca0007810000 */
[----:B------:R0:W-:Y:S01]  /*4070*/  @!P0 STS [R6], R3 ;  /* 0x0000000306008388 */ /* 0x0001e20000000800 */
[----:B------:R-:W-:Y:S01]  /*4080*/  BAR.SYNC.DEFER_BLOCKING 0x0 ;  /* 0x0000000000007b1d */ /* 0x000fe20000010000 */
[----:B0-----:R-:W-:-:S05]  /*4090*/  HFMA2.MMA R3, -RZ, RZ, 0, 0 ;  /* 0x00000000ff037435 */ /* 0x001fca00000001ff */
[----:B------:R-:W0:Y:S04]  /*40a0*/  @!P1 LDS R0, [R10] ;  /* 0x000000000a009984 */ /* 0x000e280000000800 */
[----:B0-----:R-:W0:Y:S02]  /*40b0*/  SHFL.BFLY PT, R5, R0, 0x4, 0x1f ;  /* 0x0c801f0000057f89 */ /* 0x001e2400000e0000 */
[----:B0-----:R-:W-:Y:S01]  /*40c0*/  FMNMX.FTZ R5, R5, R0, !PT ;  /* 0x0000000005057209 */ /* 0x001fe20007810000 */
[----:B------:R-:W-:-:S04]  /*40d0*/  IMAD.IADD R0, R24, 0x1, R21 ;  /* 0x0000000118007824 */ /* 0x000fc800078e0215 */
[----:B------:R-:W0:Y:S01]  /*40e0*/  SHFL.BFLY PT, R4, R5, 0x2, 0x1f ;  /* 0x0c401f0005047f89 */ /* 0x000e2200000e0000 */
[----:B------:R-:W-:Y:S02]  /*40f0*/  ISETP.GT.AND P1, PT, R0, R17, PT ;  /* 0x000000110000720c */ /* 0x000fe40003f24270 */
[----:B0-----:R-:W-:-:S05]  /*4100*/  FMNMX.FTZ R4, R5, R4, !PT ;  /* 0x0000000405047209 */ /* 0x001fca0007810000 */
[----:B------:R-:W0:Y:S02]  /*4110*/  SHFL.BFLY PT, R7, R4, 0x1, 0x1f ;  /* 0x0c201f0004077f89 */ /* 0x000e2400000e0000 */
[----:B0-----:R-:W-:-:S06]  /*4120*/  FMNMX.FTZ R7, R4, R7, !PT ;  /* 0x0000000704077209 */ /* 0x001fcc0007810000 */
[----:B------:R-:W0:Y:S01]  /*4130*/  SHFL.IDX PT, R7, R7, RZ, 0x1f ;  /* 0x00001fff07077589 */ /* 0x000e2200000e0000 */
[----:B------:R-:W-:Y:S05]  /*4140*/  @P1 BRA `(.L_x_2234) ;  /* 0x00000000007c1947 */ /* 0x000fea0003800000 */
[----:B------:R-:W1:Y:S01]  /*4150*/  S2R R4, SR_CgaCtaId ;  /* 0x0000000000047919 */ /* 0x000e620000008800 */
[----:B------:R-:W-:Y:S01]  /*4160*/  MOV R3, 0x400 ;  /* 0x0000040000037802 */ /* 0x000fe20000000f00 */
[----:B------:R-:W-:Y:S02]  /*4170*/  ULDC.64 UR4, c[0x0][0x2b0] ;  /* 0x0000ac0000047ab9 */ /* 0x000fe40000000a00 */
[----:B------:R-:W-:Y:S02]  /*4180*/  ISETP.NE.U32.AND P0, PT, RZ, UR4, PT ;  /* 0x00000004ff007c0c */ /* 0x000fe4000bf05070 */
[----:B------:R-:W-:Y:S02]  /*4190*/  VIADD R3, R3, 0x140 ;  /* 0x0000014003037836 */ /* 0x000fe40000000000 */
[----:B------:R-:W-:-:S03]  /*41a0*/  ISETP.NE.AND.EX P0, PT, RZ, UR5, PT, P0 ;  /* 0x00000005ff007c0c */ /* 0x000fc6000bf05300 */
[----:B-1----:R-:W-:Y:S02]  /*41b0*/  LEA R11, R4, R3, 0x18 ;  /* 0x00000003040b7211 */ /* 0x002fe400078ec0ff */
[----:B------:R-:W-:-:S08]  /*41c0*/  MOV R3, RZ ;  /* 0x000000ff00037202 */ /* 0x000fd00000000f00 */
.L_x_2238:
[----:B-1----:R-:W-:Y:S01]  /*41d0*/  IMAD.IADD R4, R0, 0x1, -R24 ;  /* 0x0000000100047824 */ /* 0x002fe200078e0a18 */
[----:B------:R-:W-:Y:S04]  /*41e0*/  BSSY B1, `(.L_x_2235) ;  /* 0x0000010000017945 */ /* 0x000fe80003800000 */
[----:B------:R-:W-:Y:S01]  /*41f0*/  LEA R9, R4, R11, 0x2 ;  /* 0x0000000b04097211 */ /* 0x000fe200078e10ff */
[----:B------:R-:W-:Y:S06]  /*4200*/  @!P0 BRA `(.L_x_2236) ;  /* 0x0000000000248947 */ /* 0x000fec0003800000 */
        /* <DEDUP_REMOVED lines=9> */
.L_x_2236:
[----:B------:R-:W0:Y:S02]  /*42a0*/  LDS R4, [R9] ;  /* 0x0000000009047984 */ /* 0x000e240000000800 */
[----:B0-----:R-:W-:-:S04]  /*42b0*/  FADD.FTZ R4, -R7, R4 ;  /* 0x0000000407047221 */ /* 0x001fc80000010100 */
[----:B------:R-:W-:-:S04]  /*42c0*/  FMUL.FTZ R4, R4, 1.4426950216293334961 ;  /* 0x3fb8aa3b04047820 */ /* 0x000fc80000410000 */
[----:B------:R1:W2:Y:S03]  /*42d0*/  MUFU.EX2 R6, R4 ;  /* 0x0000000400067308 */ /* 0x0002a60000000800 */
.L_x_2237:
[----:B------:R-:W-:Y:S05]  /*42e0*/  BSYNC B1 ;  /* 0x0000000000017941 */ /* 0x000fea0003800000 */
.L_x_2235:
[----:B--2---:R2:W-:Y:S01]  /*42f0*/  STS [R9], R6 ;  /* 0x0000000609007388 */ /* 0x0045e20000000800 */
[----:B------:R-:W-:Y:S01]  /*4300*/  IADD3 R0, R0, 0x100, RZ ;  /* 0x0000010000007810 */ /* 0x000fe20007ffe0ff */
[----:B------:R-:W-:-:S03]  /*4310*/  FADD.FTZ R3, R6, R3 ;  /* 0x0000000306037221 */ /* 0x000fc60000010000 */
[----:B------:R-:W-:-:S13]  /*4320*/  ISETP.GT.AND P2, PT, R0, R17, PT ;  /* 0x000000110000720c */ /* 0x000fda0003f44270 */
[----:B--2---:R-:W-:Y:S05]  /*4330*/  @!P2 BRA `(.L_x_2238) ;  /* 0xfffffffc00a4a947 */ /* 0x004fea000383ffff */
.L_x_2234:
[----:B------:R-:W-:Y:S05]  /*4340*/  BSYNC B0 ;  /* 0x0000000000007941 */ /* 0x000fea0003800000 */
.L_x_2233:
[----:B------:R-:W2:Y:S01]  /*4350*/  SHFL.BFLY PT, R0, R3, 0x10, 0x1f ;  /* 0x0e001f0003007f89 */ /* 0x000ea200000e0000 */
[----:B------:R-:W-:Y:S01]  /*4360*/  LOP3.LUT P0, R9, R21, 0x1f, RZ, 0xc0, !PT ;  /* 0x0000001f15097812 */ /* 0x000fe2000780c0ff */
[----:B------:R-:W1:Y:S01]  /*4370*/  S2UR UR5, SR_CgaCtaId ;  /* 0x00000000000579c3 */ /* 0x000e620000008800 */
[----:B------:R-:W-:Y:S01]  /*4380*/  UMOV UR4, 0x400 ;  /* 0x0000040000047882 */ /* 0x000fe20000000000 */
[----:B------:R-:W-:Y:S01]  /*4390*/  BSSY B0, `(.L_x_2239) ;  /* 0x0000045000007945 */ /* 0x000fe20003800000 */
[----:B------:R-:W-:-:S05]  /*43a0*/  ISETP.GT.U32.AND P2, PT, R9, 0x7, PT ;  /* 0x000000070900780c */ /* 0x000fca0003f44070 */
[----:B------:R-:W3:Y:S04]  /*43b0*/  LDC R11, c[0x0][0x284] ;  /* 0x0000a100ff0b7b82 */ /* 0x000ee80000000800 */
[----:B------:R-:W-:-:S04]  /*43c0*/  VOTEU.ALL UP0, P0 ;  /* 0x00000000003f7886 */ /* 0x000fc80000000000 */
[----:B------:R-:W4:Y:S01]  /*43d0*/  @!P2 S2R R10, SR_CgaCtaId ;  /* 0x00000000000aa919 */ /* 0x000f220000008800 */
[----:B--2---:R-:W-:Y:S01]  /*43e0*/  FADD.FTZ R0, R0, R3 ;  /* 0x0000000300007221 */ /* 0x004fe20000010000 */
[----:B------:R-:W-:Y:S01]  /*43f0*/  @!P2 MOV R3, 0x400 ;  /* 0x000004000003a802 */ /* 0x000fe20000000f00 */
[----:B-1----:R-:W-:Y:S02]  /*4400*/  @!UP0 ULEA UR6, UR5, UR4, 0x18 ;  /* 0x0000000405068291 */ /* 0x002fe4000f8ec03f */
[----:B------:R-:W-:Y:S01]  /*4410*/  UIADD3 UR4, UR4, 0x140, URZ ;  /* 0x0000014004047890 */ /* 0x000fe2000fffe03f */
[----:B------:R-:W1:Y:S03]  /*4420*/  SHFL.BFLY PT, R5, R0, 0x8, 0x1f ;  /* 0x0d001f0000057f89 */ /* 0x000e6600000e0000 */
[----:B------:R-:W-:Y:S01]  /*4430*/  ULEA UR4, UR5, UR4, 0x18 ;  /* 0x0000000405047291 */ /* 0x000fe2000f8ec03f */
[----:B----4-:R-:W-:Y:S01]  /*4440*/  @!P2 LEA R10, R10, R3, 0x18 ;  /* 0x000000030a0aa211 */ /* 0x010fe200078ec0ff */
[----:B-1----:R-:W-:Y:S01]  /*4450*/  FADD.FTZ R5, R0, R5 ;  /* 0x0000000500057221 */ /* 0x002fe20000010000 */
[----:B------:R-:W-:-:S03]  /*4460*/  @!P0 SHF.R.U32.HI R0, RZ, 0x3, R21 ;  /* 0x00000003ff008819 */ /* 0x000fc60000011615 */
[----:B------:R-:W-:Y:S02]  /*4470*/  @!P2 IMAD R9, R9, 0x4, R10 ;  /* 0x000000040909a824 */ /* 0x000fe400078e020a */
[----:B------:R-:W3:Y:S01]  /*4480*/  LDC R10, c[0x0][0x29c] ;  /* 0x0000a700ff0a7b82 */ /* 0x000ee20000000800 */
[----:B------:R-:W1:Y:S01]  /*4490*/  SHFL.BFLY PT, R4, R5, 0x4, 0x1f ;  /* 0x0c801f0005047f89 */ /* 0x000e6200000e0000 */
[----:B------:R-:W-:Y:S01]  /*44a0*/  @!P0 LOP3.LUT R3, R0, 0x1ffffffc, RZ, 0xc0, !PT ;  /* 0x1ffffffc00038812 */ /* 0x000fe200078ec0ff */
[----:B-1----:R-:W-:-:S05]  /*44b0*/  FADD.FTZ R4, R5, R4 ;  /* 0x0000000405047221 */ /* 0x002fca0000010000 */
[----:B0-----:R-:W0:Y:S02]  /*44c0*/  SHFL.BFLY PT, R7, R4, 0x2, 0x1f ;  /* 0x0c401f0004077f89 */ /* 0x001e2400000e0000 */
[----:B0-----:R-:W-:Y:S01]  /*44d0*/  FADD.FTZ R7, R4, R7 ;  /* 0x0000000704077221 */ /* 0x001fe20000010000 */
[----:B---3--:R-:W-:-:S04]  /*44e0*/  VIMNMX R4, R11, R10, PT ;  /* 0x0000000a0b047248 */ /* 0x008fc80003fe0100 */
[----:B------:R-:W0:Y:S02]  /*44f0*/  SHFL.BFLY PT, R6, R7, 0x1, 0x1f ;  /* 0x0c201f0007067f89 */ /* 0x000e2400000e0000 */
[----:B0-----:R-:W-:-:S05]  /*4500*/  FADD.FTZ R6, R7, R6 ;  /* 0x0000000607067221 */ /* 0x001fca0000010000 */
[----:B------:R-:W-:Y:S01]  /*4510*/  @!P0 STS [R3+UR6+0x20], R6 ;  /* 0x0000200603008988 */ /* 0x000fe20008000806 */
[----:B------:R-:W-:Y:S01]  /*4520*/  ULDC.U8 UR6, c[0x0][0x31c] ;  /* 0x0000c70000067ab9 */ /* 0x000fe20000000000 */
[----:B------:R-:W-:Y:S01]  /*4530*/  BAR.SYNC.DEFER_BLOCKING 0x0 ;  /* 0x0000000000007b1d */ /* 0x000fe20000010000 */
[----:B------:R-:W-:-:S05]  /*4540*/  ISETP.NE.AND P0, PT, RZ, UR6, PT ;  /* 0x00000006ff007c0c */ /* 0x000fca000bf05270 */
[----:B------:R-:W-:-:S08]  /*4550*/  ULDC.64 UR6, c[0x0][0x310] ;  /* 0x0000c40000067ab9 */ /* 0x000fd00000000a00 */
[----:B------:R-:W0:Y:S01]  /*4560*/  @P0 LDC R7, c[0x0][0x318] ;  /* 0x0000c600ff070b82 */ /* 0x000e220000000800 */
[----:B------:R-:W1:Y:S04]  /*4570*/  @!P2 LDS R6, [R9+0x20] ;  /* 0x000020000906a984 */ /* 0x000e680000000800 */
[----:B-1----:R-:W1:Y:S02]  /*4580*/  SHFL.BFLY PT, R5, R6, 0x4, 0x1f ;  /* 0x0c801f0006057f89 */ /* 0x002e6400000e0000 */
[----:B-1----:R-:W-:Y:S01]  /*4590*/  FADD.FTZ R5, R5, R6 ;  /* 0x0000000605057221 */ /* 0x002fe20000010000 */
[----:B------:R-:W-:Y:S01]  /*45a0*/  IADD3 R6, R4, 0x4, RZ ;  /* 0x0000000404067810 */ /* 0x000fe20007ffe0ff */
[----:B0-----:R-:W-:-:S03]  /*45b0*/  @P0 IMAD R4, R18, R7, R10 ;  /* 0x0000000712040224 */ /* 0x001fc600078e020a */
[----:B------:R-:W0:Y:S01]  /*45c0*/  SHFL.BFLY PT, R0, R5, 0x2, 0x1f ;  /* 0x0c401f0005007f89 */ /* 0x000e2200000e0000 */
[----:B------:R-:W-:Y:S02]  /*45d0*/  @P0 IMAD R7, R4, R11, RZ ;  /* 0x0000000b04070224 */ /* 0x000fe400078e02ff */
[----:B0-----:R-:W-:Y:S01]  /*45e0*/  FADD.FTZ R0, R5, R0 ;  /* 0x0000000005007221 */ /* 0x001fe20000010000 */
[----:B------:R-:W-:-:S04]  /*45f0*/  SHF.R.S32.HI R5, RZ, 0x1f, R6 ;  /* 0x0000001fff057819 */ /* 0x000fc80000011406 */
[----:B------:R-:W0:Y:S01]  /*4600*/  SHFL.BFLY PT, R3, R0, 0x1, 0x1f ;  /* 0x0c201f0000037f89 */ /* 0x000e2200000e0000 */
[----:B------:R-:W-:-:S05]  /*4610*/  LEA.HI R5, R5, R6, RZ, 0x2 ;  /* 0x0000000605057211 */ /* 0x000fca00078f10ff */
[----:B------:R-:W-:Y:S01]  /*4620*/  IMAD.SHL.U32 R39, R5, 0x4, RZ ;  /* 0x0000000405277824 */ /* 0x000fe200078e00ff */
[----:B------:R-:W-:Y:S02]  /*4630*/  CS2R R4, SRZ ;  /* 0x0000000000047805 */ /* 0x000fe4000001ff00 */
[--C-:B------:R-:W-:Y:S01]  /*4640*/  @P0 SHF.R.S32.HI R5, RZ, 0x1f, R7.reuse ;  /* 0x0000001fff050819 */ /* 0x100fe20000011407 */
[----:B------:R-:W-:Y:S01]  /*4650*/  @P0 IMAD.MOV.U32 R4, RZ, RZ, R7 ;  /* 0x000000ffff040224 */ /* 0x000fe200078e0007 */
[----:B------:R-:W-:-:S04]  /*4660*/  LOP3.LUT R39, R39, 0xfffffff0, RZ, 0xc0, !PT ;  /* 0xfffffff027277812 */ /* 0x000fc800078ec0ff */
[----:B------:R-:W-:Y:S01]  /*4670*/  IADD3 R12, R39, UR4, RZ ;  /* 0x00000004270c7c10 */ /* 0x000fe2000fffe0ff */
[----:B0-----:R-:W-:-:S06]  /*4680*/  FADD.FTZ R3, R0, R3 ;  /* 0x0000000300037221 */ /* 0x001fcc0000010000 */
[----:B------:R-:W0:Y:S01]  /*4690*/  SHFL.IDX PT, R3, R3, RZ, 0x1f ;  /* 0x00001fff03037589 */ /* 0x000e2200000e0000 */
[----:B------:R-:W-:Y:S05]  /*46a0*/  @P1 BRA `(.L_x_2240) ;  /* 0x00000000004c1947 */ /* 0x000fea0003800000 */
[----:B0-----:R-:W-:Y:S01]  /*46b0*/  FADD.FTZ R0, R3, 9.9999999747524270788e-07 ;  /* 0x358637bd03007421 */ /* 0x001fe20000010000 */
[----:B------:R-:W-:-:S03]  /*46c0*/  IADD3 R3, R24, R21, RZ ;  /* 0x0000001518037210 */ /* 0x000fc60007ffe0ff */
[----:B------:R0:W1:Y:S04]  /*46d0*/  MUFU.RCP R9, R0 ;  /* 0x0000000000097308 */ /* 0x0000680000001000 */
.L_x_2242:
[----:B------:R-:W-:-:S05]  /*46e0*/  IMAD.IADD R11, R3, 0x1, -R24 ;  /* 0x00000001030b7824 */ /* 0x000fca00078e0a18 */
[C---:B0-----:R-:W-:Y:S02]  /*46f0*/  LEA R0, R11.reuse, UR4, 0x2 ;  /* 0x000000040b007c11 */ /* 0x041fe4000f8e10ff */
[----:B-1----:R-:W-:-:S04]  /*4700*/  LEA R6, R11, R12, 0x1 ;  /* 0x0000000c0b067211 */ /* 0x002fc800078e08ff */
[----:B------:R-:W1:Y:S02]  /*4710*/  LDS R0, [R0] ;  /* 0x0000000000007984 */ /* 0x000e640000000800 */
[----:B-1----:R-:W-:-:S05]  /*4720*/  FMUL.FTZ R13, R0, R9 ;  /* 0x00000009000d7220 */ /* 0x002fca0000410000 */
[----:B------:R-:W-:-:S05]  /*4730*/  F2FP.F16.F32.PACK_AB R7, RZ, R13 ;  /* 0x0000000dff07723e */ /* 0x000fca00000000ff */
[----:B------:R0:W-:Y:S01]  /*4740*/  STS.U16 [R6], R7 ;  /* 0x0000000706007388 */ /* 0x0001e20000000400 */
[----:B------:R-:W-:Y:S05]  /*4750*/  @!P0 BRA `(.L_x_2241) ;  /* 0x0000000000148947 */ /* 0x000fea0003800000 */
[----:B------:R-:W-:-:S04]  /*4760*/  IADD3 R0, P1, R3, R4, RZ ;  /* 0x0000000403007210 */ /* 0x000fc80007f3e0ff */
[----:B0-----:R-:W-:Y:S02]  /*4770*/  LEA.HI.X.SX32 R7, R3, R5, 0x1, P1 ;  /* 0x0000000503077211 */ /* 0x001fe400008f0eff */
[----:B------:R-:W-:-:S04]  /*4780*/  LEA R6, P1, R0, UR6, 0x2 ;  /* 0x0000000600067c11 */ /* 0x000fc8000f8210ff */
[----:B------:R-:W-:-:S05]  /*4790*/  LEA.HI.X R7, R0, UR7, R7, 0x2, P1 ;  /* 0x0000000700077c11 */ /* 0x000fca00088f1407 */
[----:B------:R1:W-:Y:S04]  /*47a0*/  STG.E desc[UR36][R6.64], R13 ;  /* 0x0000000d06007986 */ /* 0x0003e8000c101924 */
.L_x_2241:
[----:B------:R-:W-:-:S05]  /*47b0*/  VIADD R3, R3, 0x100 ;  /* 0x0000010003037836 */ /* 0x000fca0000000000 */
[----:B------:R-:W-:-:S13]  /*47c0*/  ISETP.GT.AND P1, PT, R3, R17, PT ;  /* 0x000000110300720c */ /* 0x000fda0003f24270 */
[----:B------:R-:W-:Y:S05]  /*47d0*/  @!P1 BRA `(.L_x_2242) ;  /* 0xfffffffc00c09947 */ /* 0x000fea000383ffff */
.L_x_2240:
[----:B------:R-:W-:Y:S05]  /*47e0*/  BSYNC B0 ;  /* 0x0000000000007941 */ /* 0x000fea0003800000 */
.L_x_2239:
[----:B------:R-:W-:Y:S01]  /*47f0*/  SHF.R.S32.HI R4, RZ, 0x1f, R17 ;  /* 0x0000001fff047819 */ /* 0x000fe20000011411 */
[----:B------:R-:W-:Y:S01]  /*4800*/  ULDC.64 UR6, c[0x0][0x240] ;  /* 0x0000900000067ab9 */ /* 0x000fe20000000a00 */
[----:B------:R-:W-:Y:S01]  /*4810*/  LEA.HI R8, R8, R21, RZ, 0x4 ;  /* 0x0000001508087211 */ /* 0x000fe200078f20ff */
[----:B------:R-:W2:Y:S01]  /*4820*/  LDC R55, c[0x0][0x284] ;  /* 0x0000a100ff377b82 */ /* 0x000ea20000000800 */
[----:B------:R-:W-:Y:S02]  /*4830*/  LEA.HI R4, R4, R17, RZ, 0x4 ;  /* 0x0000001104047211 */ /* 0x000fe400078f20ff */
[----:B------:R-:W-:Y:S02]  /*4840*/  CS2R R30, SRZ ;  /* 0x00000000001e7805 */ /* 0x000fe4000001ff00 */
[----:B------:R-:W-:Y:S02]  /*4850*/  LOP3.LUT R0, R8, 0xfffffff0, RZ, 0xc0, !PT ;  /* 0xfffffff008007812 */ /* 0x000fe400078ec0ff */
[----:B------:R-:W-:-:S02]  /*4860*/  CS2R R28, SRZ ;  /* 0x00000000001c7805 */ /* 0x000fc4000001ff00 */
[----:B------:R-:W-:Y:S01]  /*4870*/  LOP3.LUT R4, R4, 0xfffffff0, RZ, 0xc0, !PT ;  /* 0xfffffff004047812 */ /* 0x000fe200078ec0ff */
[----:B------:R-:W-:Y:S01]  /*4880*/  ULDC.64 UR8, c[0x0][0x250] ;  /* 0x0000940000087ab9 */ /* 0x000fe20000000a00 */
[----:B------:R-:W-:Y:S02]  /*4890*/  IADD3 R0, -R0, R21, RZ ;  /* 0x0000001500007210 */ /* 0x000fe40007ffe1ff */
[----:B------:R-:W-:Y:S01]  /*48a0*/  SHF.R.S32.HI R27, RZ, 0x4, R8 ;  /* 0x00000004ff1b7819 */ /* 0x000fe20000011408 */
[----:B------:R-:W-:Y:S01]  /*48b0*/  IMAD.IADD R4, R17, 0x1, -R4 ;  /* 0x0000000111047824 */ /* 0x000fe200078e0a04 */
[----:B------:R-:W-:Y:S02]  /*48c0*/  ISETP.GT.AND P5, PT, R0, 0xd, PT ;  /* 0x0000000d0000780c */ /* 0x000fe40003fa4270 */
[----:B------:R-:W-:Y:S02]  /*48d0*/  ISETP.EQ.U32.AND P0, PT, RZ, UR6, PT ;  /* 0x00000006ff007c0c */ /* 0x000fe4000bf02070 */
[----:B------:R-:W-:-:S02]  /*48e0*/  ISETP.NE.OR P1, PT, R27, R4, P5 ;  /* 0x000000041b00720c */ /* 0x000fc40002f25670 */
[----:B------:R-:W-:Y:S02]  /*48f0*/  SHF.L.U32 R25, R0, 0x3, RZ ;  /* 0x0000000300197819 */ /* 0x000fe400000006ff */
[----:B------:R-:W-:-:S13]  /*4900*/  ISETP.EQ.OR.EX P0, PT, RZ, UR7, P1, P0 ;  /* 0x00000007ff007c0c */ /* 0x000fda0008f02700 */
[----:B------:R-:W3:Y:S01]  /*4910*/  @!P0 LDC.64 R4, c[0x0][0x240] ;  /* 0x00009000ff048b82 */ /* 0x000ee20000000a00 */
[----:B0-----:R-:W-:Y:S01]  /*4920*/  @!P0 IMAD R3, R19, 0x70, R25 ;  /* 0x0000007013038824 */ /* 0x001fe200078e0219 */
[----:B------:R-:W-:Y:S01]  /*4930*/  BSSY B0, `(.L_x_2243) ;  /* 0x000016c000007945 */ /* 0x000fe20003800000 */
[----:B-----5:R-:W-:Y:S01]  /*4940*/  HFMA2.MMA R26, -RZ, RZ, 0, 0 ;  /* 0x00000000ff1a7435 */ /* 0x020fe200000001ff */
[----:B------:R-:W-:Y:S01]  /*4950*/  IMAD.MOV.U32 R0, RZ, RZ, RZ ;  /* 0x000000ffff007224 */ /* 0x000fe200078e00ff */
[----:B-1----:R-:W-:Y:S02]  /*4960*/  MOV R13, RZ ;  /* 0x000000ff000d7202 */ /* 0x002fe40000000f00 */
[----:B------:R-:W-:Y:S02]  /*4970*/  CS2R R36, SRZ ;  /* 0x0000000000247805 */ /* 0x000fe4000001ff00 */
[----:B------:R-:W-:Y:S01]  /*4980*/  CS2R R32, SRZ ;  /* 0x0000000000207805 */ /* 0x000fe2000001ff00 */
[----:B--2---:R-:W-:-:S02]  /*4990*/  IMAD R14, R18, R55, RZ ;  /* 0x00000037120e7224 */ /* 0x004fc400078e02ff */
[----:B---3--:R-:W-:-:S05]  /*49a0*/  @!P0 IMAD.WIDE R4, R3, 0x2, R4 ;  /* 0x0000000203048825 */ /* 0x008fca00078e0204 */
[----:B------:R0:W5:Y:S01]  /*49b0*/  @!P0 LDG.E.128 R28, desc[UR36][R4.64] ;  /* 0x00000024041c8981 */ /* 0x000162000c1e1d00 */
[----:B------:R-:W-:Y:S01]  /*49c0*/  IMAD.MOV.U32 R3, RZ, RZ, RZ ;  /* 0x000000ffff037224 */ /* 0x000fe200078e00ff */
[----:B------:R-:W-:Y:S06]  /*49d0*/  BAR.SYNC.DEFER_BLOCKING 0x0 ;  /* 0x0000000000007b1d */ /* 0x000fec0000010000 */
[----:B------:R-:W-:Y:S05]  /*49e0*/  @P5 BRA `(.L_x_2244) ;  /* 0x0000001400805947 */ /* 0x000fea0003800000 */
[----:B------:R-:W-:Y:S01]  /*49f0*/  IMAD.IADD R34, R24, 0x1, R27 ;  /* 0x0000000118227824 */ /* 0x000fe200078e021b */
[-C--:B------:R-:W-:Y:S01]  /*4a00*/  VIMNMX R51, R17, R55.reuse, PT ;  /* 0x0000003711337248 */ /* 0x080fe20003fe0100 */
[----:B------:R-:W-:Y:S01]  /*4a10*/  IMAD R20, R20, R55, R25 ;  /* 0x0000003714147224 */ /* 0x000fe200078e0219 */
[----:B------:R-:W-:Y:S01]  /*4a20*/  BSSY B1, `(.L_x_2245) ;  /* 0x0000089000017945 */ /* 0x000fe20003800000 */
[----:B------:R-:W-:Y:S01]  /*4a30*/  LEA R38, R27, R12, 0x1 ;  /* 0x0000000c1b267211 */ /* 0x000fe200078e08ff */
[----:B------:R-:W-:Y:S01]  /*4a40*/  IMAD.MOV.U32 R0, RZ, RZ, RZ ;  /* 0x000000ffff007224 */ /* 0x000fe200078e00ff */
[----:B------:R-:W-:Y:S02]  /*4a50*/  ISETP.GE.AND P0, PT, R34, R51, PT ;  /* 0x000000332200720c */ /* 0x000fe40003f06270 */
[----:B------:R-:W-:-:S11]  /*4a60*/  SHF.R.S32.HI R35, RZ, 0x1f, R20 ;  /* 0x0000001fff237819 */ /* 0x000fd60000011414 */
[----:B------:R-:W-:Y:S05]  /*4a70*/  @P0 BRA `(.L_x_2246) ;  /* 0x00000008000c0947 */ /* 0x000fea0003800000 */
[----:B------:R-:W-:Y:S01]  /*4a80*/  IADD3 R0, -R24, -0x2, -R27 ;  /* 0xfffffffe18007810 */ /* 0x000fe20007ffe91b */
[----:B------:R-:W-:Y:S01]  /*4a90*/  BSSY B2, `(.L_x_2247) ;  /* 0x0000032000027945 */ /* 0x000fe20003800000 */
[----:B------:R-:W-:Y:S01]  /*4aa0*/  LOP3.LUT R3, RZ, R51, RZ, 0x33, !PT ;  /* 0x00000033ff037212 */ /* 0x000fe200078e33ff */
[----:B------:R-:W-:Y:S01]  /*4ab0*/  HFMA2.MMA R13, -RZ, RZ, 0, 0 ;  /* 0x00000000ff0d7435 */ /* 0x000fe200000001ff */
[----:B------:R-:W-:Y:S01]  /*4ac0*/  IMAD.MOV.U32 R26, RZ, RZ, RZ ;  /* 0x000000ffff1a7224 */ /* 0x000fe200078e00ff */
[----:B------:R-:W-:Y:S02]  /*4ad0*/  MOV R42, R34 ;  /* 0x00000022002a7202 */ /* 0x000fe40000000f00 */
[----:B------:R-:W-:Y:S02]  /*4ae0*/  CS2R R32, SRZ ;  /* 0x0000000000207805 */ /* 0x000fe4000001ff00 */
[----:B------:R-:W-:Y:S01]  /*4af0*/  IADD3 R0, R0, -R3, RZ ;  /* 0x8000000300007210 */ /* 0x000fe20007ffe0ff */
[----:B------:R-:W-:Y:S01]  /*4b00*/  IMAD.MOV.U32 R3, RZ, RZ, RZ ;  /* 0x000000ffff037224 */ /* 0x000fe200078e00ff */
[----:B------:R-:W-:-:S02]  /*4b10*/  CS2R R36, SRZ ;  /* 0x0000000000247805 */ /* 0x000fc4000001ff00 */
[C---:B------:R-:W-:Y:S02]  /*4b20*/  LOP3.LUT P2, RZ, R0.reuse, 0x10, RZ, 0xc0, !PT ;  /* 0x0000001000ff7812 */ /* 0x040fe4000784c0ff */
[----:B------:R-:W-:Y:S01]  /*4b30*/  LOP3.LUT P0, RZ, R0, 0xfffffff0, RZ, 0xc0, !PT ;  /* 0xfffffff000ff7812 */ /* 0x000fe2000780c0ff */
[----:B------:R-:W-:-:S10]  /*4b40*/  IMAD.MOV.U32 R0, RZ, RZ, RZ ;  /* 0x000000ffff007224 */ /* 0x000fd400078e00ff */
[----:B------:R-:W-:Y:S05]  /*4b50*/  @P2 BRA `(.L_x_2248) ;  /* 0x0000000000942947 */ /* 0x000fea0003800000 */
[----:B0-----:R-:W-:Y:S01]  /*4b60*/  IMAD R5, R2, R55, RZ ;  /* 0x0000003702057224 */ /* 0x001fe200078e02ff */
[----:B------:R-:W-:Y:S01]  /*4b70*/  SHF.R.S32.HI R0, RZ, 0x1f, R34 ;  /* 0x0000001fff007819 */ /* 0x000fe20000011422 */
[----:B------:R-:W-:Y:S01]  /*4b80*/  ULDC.64 UR6, c[0x0][0x258] ;  /* 0x0000960000067ab9 */ /* 0x000fe20000000a00 */
[----:B------:R-:W-:Y:S02]  /*4b90*/  ULDC UR5, c[0x0][0x288] ;  /* 0x0000a20000057ab9 */ /* 0x000fe40000000800 */
[----:B------:R-:W-:-:S04]  /*4ba0*/  IADD3 R3, P2, R5, R34, RZ ;  /* 0x0000002205037210 */ /* 0x000fc80007f5e0ff */
[----:B------:R-:W-:Y:S02]  /*4bb0*/  LEA.HI.X.SX32 R0, R5, R0, 0x1, P2 ;  /* 0x0000000005007211 */ /* 0x000fe400010f0eff */
[----:B------:R-:W-:-:S04]  /*4bc0*/  LEA R4, P2, R3, UR6, 0x2 ;  /* 0x0000000603047c11 */ /* 0x000fc8000f8410ff */
[----:B------:R-:W-:Y:S01]  /*4bd0*/  LEA.HI.X R5, R3, UR7, R0, 0x2, P2 ;  /* 0x0000000703057c11 */ /* 0x000fe200090f1400 */
[----:B------:R-:W-:-:S04]  /*4be0*/  ULDC.64 UR6, c[0x0][0x250] ;  /* 0x0000940000067ab9 */ /* 0x000fc80000000a00 */
[----:B------:R-:W2:Y:S02]  /*4bf0*/  LDG.E R4, desc[UR36][R4.64] ;  /* 0x0000002404047981 */ /* 0x000ea4000c1e1900 */
[----:B--2---:R-:W-:-:S04]  /*4c00*/  IMAD R3, R4, UR5, RZ ;  /* 0x0000000504037c24 */ /* 0x004fc8000f8e02ff */
[----:B------:R-:W-:-:S04]  /*4c10*/  IMAD R3, R3, R55, R34 ;  /* 0x0000003703037224 */ /* 0x000fc800078e0222 */
[----:B------:R-:W-:-:S05]  /*4c20*/  IMAD R3, R3, 0x70, RZ ;  /* 0x0000007003037824 */ /* 0x000fca00078e02ff */
[----:B------:R-:W-:-:S04]  /*4c30*/  IADD3 R0, P2, R20, R3, RZ ;  /* 0x0000000314007210 */ /* 0x000fc80007f5e0ff */
[----:B------:R-:W-:Y:S02]  /*4c40*/  LEA.HI.X.SX32 R3, R3, R35, 0x1, P2 ;  /* 0x0000002303037211 */ /* 0x000fe400010f0eff */
[----:B------:R-:W-:-:S04]  /*4c50*/  LEA R32, P2, R0, UR6, 0x1 ;  /* 0x0000000600207c11 */ /* 0x000fc8000f8408ff */
[----:B------:R-:W-:Y:S02]  /*4c60*/  LEA.HI.X R33, R0, UR7, R3, 0x1, P2 ;  /* 0x0000000700217c11 */ /* 0x000fe400090f0c03 */
[----:B------:R-:W0:Y:S04]  /*4c70*/  LDS.U16 R0, [R38] ;  /* 0x0000000026007984 */ /* 0x000e280000000400 */
[----:B------:R-:W2:Y:S01]  /*4c80*/  LDG.E.128 R40, desc[UR36][R32.64] ;  /* 0x0000002420287981 */ /* 0x000ea2000c1e1d00 */
[----:B0-----:R-:W-:Y:S02]  /*4c90*/  HADD2.F32 R0, -RZ, R0.H0_H0 ;  /* 0x20000000ff007230 */ /* 0x001fe40000004100 */
[--C-:B--2---:R-:W-:Y:S02]  /*4ca0*/  HADD2.F32 R37, -RZ, R40.reuse.H0_H0 ;  /* 0x20000028ff257230 */ /* 0x104fe40000004100 */
[----:B------:R-:W-:-:S02]  /*4cb0*/  HADD2.F32 R3, -RZ, R40.H1_H1 ;  /* 0x30000028ff037230 */ /* 0x000fc40000004100 */
[--C-:B------:R-:W-:Y:S02]  /*4cc0*/  HADD2.F32 R5, -RZ, R41.reuse.H0_H0 ;  /* 0x20000029ff057230 */ /* 0x100fe40000004100 */
[C---:B------:R-:W-:Y:S01]  /*4cd0*/  FFMA.FTZ R26, R0.reuse, R37, RZ ;  /* 0x00000025001a7223 */ /* 0x040fe200000100ff */
[----:B------:R-:W-:Y:S02]  /*4ce0*/  HADD2.F32 R7, -RZ, R41.H1_H1 ;  /* 0x30000029ff077230 */ /* 0x000fe40000004100 */
[C---:B------:R-:W-:Y:S01]  /*4cf0*/  FFMA.FTZ R33, R0.reuse, R3, RZ ;  /* 0x0000000300217223 */ /* 0x040fe200000100ff */
[--C-:B------:R-:W-:Y:S02]  /*4d00*/  HADD2.F32 R9, -RZ, R42.reuse.H0_H0 ;  /* 0x2000002aff097230 */ /* 0x100fe40000004100 */
[C---:B------:R-:W-:Y:S01]  /*4d10*/  FFMA.FTZ R3, R0.reuse, R5, RZ ;  /* 0x0000000500037223 */ /* 0x040fe200000100ff */
[----:B------:R-:W-:Y:S02]  /*4d20*/  HADD2.F32 R11, -RZ, R42.H1_H1 ;  /* 0x3000002aff0b7230 */ /* 0x000fe40000004100 */
[----:B------:R-:W-:Y:S01]  /*4d30*/  FFMA.FTZ R32, R0, R7, RZ ;  /* 0x0000000700207223 */ /* 0x000fe200000100ff */
[----:B------:R-:W-:-:S02]  /*4d40*/  HADD2.F32 R13, -RZ, R43.H0_H0 ;  /* 0x2000002bff0d7230 */ /* 0x000fc40000004100 */
[C---:B------:R-:W-:Y:S01]  /*4d50*/  FFMA.FTZ R36, R0.reuse, R9, RZ ;  /* 0x0000000900247223 */ /* 0x040fe200000100ff */
[----:B------:R-:W-:Y:S02]  /*4d60*/  HADD2.F32 R15, -RZ, R43.H1_H1 ;  /* 0x3000002bff0f7230 */ /* 0x000fe40000004100 */
[----:B------:R-:W-:Y:S01]  /*4d70*/  FFMA.FTZ R37, R0, R11, RZ ;  /* 0x0000000b00257223 */ /* 0x000fe200000100ff */
[----:B------:R-:W-:Y:S01]  /*4d80*/  IADD3 R42, R34, 0x10, RZ ;  /* 0x00000010222a7810 */ /* 0x000fe20007ffe0ff */
[C---:B------:R-:W-:Y:S01]  /*4d90*/  FFMA.FTZ R13, R0.reuse, R13, RZ ;  /* 0x0000000d000d7223 */ /* 0x040fe200000100ff */
[----:B------:R-:W-:-:S07]  /*4da0*/  FFMA.FTZ R0, R0, R15, RZ ;  /* 0x0000000f00007223 */ /* 0x000fce00000100ff */
.L_x_2248:
[----:B------:R-:W-:Y:S05]  /*4db0*/  BSYNC B2 ;  /* 0x0000000000027941 */ /* 0x000fea0003800000 */
.L_x_2247:
[----:B------:R-:W-:Y:S05]  /*4dc0*/  @!P0 BRA `(.L_x_2246) ;  /* 0x0000000400388947 */ /* 0x000fea0003800000 */
[----:B------:R-:W-:Y:S01]  /*4dd0*/  IMAD R7, R2, R55, RZ ;  /* 0x0000003702077224 */ /* 0x000fe200078e02ff */
[----:B------:R-:W-:Y:S01]  /*4de0*/  SHF.R.S32.HI R6, RZ, 0x1f, R42 ;  /* 0x0000001fff067819 */ /* 0x000fe2000001142a */
[C---:B0-----:R-:W-:Y:S01]  /*4df0*/  IMAD R4, R42.reuse, 0x2, R39 ;  /* 0x000000022a047824 */ /* 0x041fe200078e0227 */
[----:B------:R-:W-:Y:S01]  /*4e00*/  ULDC.64 UR6, c[0x0][0x258] ;  /* 0x0000960000067ab9 */ /* 0x000fe20000000a00 */
[----:B------:R-:W-:Y:S01]  /*4e10*/  ULDC UR5, c[0x0][0x288] ;  /* 0x0000a20000057ab9 */ /* 0x000fe20000000800 */
[----:B------:R-:W-:Y:S01]  /*4e20*/  IADD3 R50, P0, R7, R42, RZ ;  /* 0x0000002a07327210 */ /* 0x000fe20007f1e0ff */
[----:B------:R-:W-:Y:S01]  /*4e30*/  IMAD R52, R42, 0x70, RZ ;  /* 0x000000702a347824 */ /* 0x000fe200078e02ff */
[----:B------:R-:W-:Y:S01]  /*4e40*/  IADD3 R5, R4, 0x20, RZ ;  /* 0x0000002004057810 */ /* 0x000fe20007ffe0ff */
[----:B------:R-:W-:Y:S01]  /*4e50*/  IMAD R4, R55, UR5, RZ ;  /* 0x0000000537047c24 */ /* 0x000fe2000f8e02ff */
[----:B------:R-:W-:Y:S01]  /*4e60*/  LEA.HI.X.SX32 R7, R7, R6, 0x1, P0 ;  /* 0x0000000607077211 */ /* 0x000fe200000f0eff */
[----:B------:R-:W-:Y:S01]  /*4e70*/  IMAD.MOV.U32 R43, RZ, RZ, RZ ;  /* 0x000000ffff2b7224 */ /* 0x000fe200078e00ff */
[----:B------:R-:W-:Y:S01]  /*4e80*/  LEA R49, P0, R50, UR6, 0x2 ;  /* 0x0000000632317c11 */ /* 0x000fe2000f8010ff */
[----:B------:R-:W-:Y:S01]  /*4e90*/  IMAD R5, R24, -0x2, R5 ;  /* 0xfffffffe18057824 */ /* 0x000fe200078e0205 */
[----:B------:R-:W-:Y:S01]  /*4ea0*/  IADD3 R53, R52, 0x700, RZ ;  /* 0x0000070034357810 */ /* 0x000fe20007ffe0ff */
[----:B------:R-:W-:Y:S01]  /*4eb0*/  IMAD R15, R4, 0x70, RZ ;  /* 0x00000070040f7824 */ /* 0x000fe200078e02ff */
[----:B------:R-:W-:Y:S01]  /*4ec0*/  LEA.HI.X R50, R50, UR7, R7, 0x2, P0 ;  /* 0x0000000732327c11 */ /* 0x000fe200080f1407 */
[----:B------:R-:W-:-:S08]  /*4ed0*/  VIADD R44, R5, UR4 ;  /* 0x00000004052c7c36 */ /* 0x000fd00008000000 */
.L_x_2249:
[----:B------:R-:W-:Y:S01]  /*4ee0*/  MOV R40, R49 ;  /* 0x0000003100287202 */ /* 0x000fe20000000f00 */
[----:B------:R-:W-:Y:S01]  /*4ef0*/  IMAD.MOV.U32 R41, RZ, RZ, R50 ;  /* 0x000000ffff297224 */ /* 0x000fe200078e0032 */
[----:B------:R-:W0:Y:S04]  /*4f00*/  LDS.U16 R45, [R44+-0x20] ;  /* 0xffffe0002c2d7984 */ /* 0x000e280000000400 */
[----:B------:R-:W2:Y:S04]  /*4f10*/  LDG.E R4, desc[UR36][R40.64] ;  /* 0x0000002428047981 */ /* 0x000ea8000c1e1900 */
[----:B------:R-:W3:Y:S04]  /*4f20*/  LDG.E R6, desc[UR36][R40.64+0x40] ;  /* 0x0000402428067981 */ /* 0x000ee8000c1e1900 */
[----:B------:R1:W4:Y:S01]  /*4f30*/  LDS.U16 R47, [R44] ;  /* 0x000000002c2f7984 */ /* 0x0003220000000400 */
[----:B--2---:R-:W-:-:S02]  /*4f40*/  IMAD R4, R15, R4, R52 ;  /* 0x000000040f047224 */ /* 0x004fc400078e0234 */
[----:B---3--:R-:W-:-:S03]  /*4f50*/  IMAD R6, R15, R6, R53 ;  /* 0x000000060f067224 */ /* 0x008fc600078e0235 */
[----:B------:R-:W-:Y:S01]  /*4f60*/  IADD3 R4, R4, R43, RZ ;  /* 0x0000002b04047210 */ /* 0x000fe20007ffe0ff */
[----:B------:R-:W-:-:S03]  /*4f70*/  IMAD.IADD R6, R6, 0x1, R43 ;  /* 0x0000000106067824 */ /* 0x000fc600078e022b */
[----:B------:R-:W-:-:S04]  /*4f80*/  IADD3 R5, P0, R20, R4, RZ ;  /* 0x0000000414057210 */ /* 0x000fc80007f1e0ff */
[----:B------:R-:W-:Y:S02]  /*4f90*/  LEA.HI.X.SX32 R4, R4, R35, 0x1, P0 ;  /* 0x0000002304047211 */ /* 0x000fe400000f0eff */
[----:B------:R-:W-:-:S04]  /*4fa0*/  LEA R8, P0, R5, UR8, 0x1 ;  /* 0x0000000805087c11 */ /* 0x000fc8000f8008ff */
[----:B------:R-:W-:Y:S02]  /*4fb0*/  LEA.HI.X R9, R5, UR9, R4, 0x1, P0 ;  /* 0x0000000905097c11 */ /* 0x000fe400080f0c04 */
[----:B------:R-:W-:-:S04]  /*4fc0*/  IADD3 R5, P0, R20, R6, RZ ;  /* 0x0000000614057210 */ /* 0x000fc80007f1e0ff */
[----:B------:R-:W-:Y:S01]  /*4fd0*/  LEA.HI.X.SX32 R6, R6, R35, 0x1, P0 ;  /* 0x0000002306067211 */ /* 0x000fe200000f0eff */
[----:B------:R-:W2:Y:S01]  /*4fe0*/  LDG.E.128 R8, desc[UR36][R8.64] ;  /* 0x0000002408087981 */ /* 0x000ea2000c1e1d00 */
[----:B------:R-:W-:-:S04]  /*4ff0*/  LEA R4, P0, R5, UR8, 0x1 ;  /* 0x0000000805047c11 */ /* 0x000fc8000f8008ff */
[----:B------:R-:W-:-:S06]  /*5000*/  LEA.HI.X R5, R5, UR9, R6, 0x1, P0 ;  /* 0x0000000905057c11 */ /* 0x000fcc00080f0c06 */
[----:B------:R-:W3:Y:S01]  /*5010*/  LDG.E.128 R4, desc[UR36][R4.64] ;  /* 0x0000002404047981 */ /* 0x000ee2000c1e1d00 */
[----:B------:R-:W-:Y:S01]  /*5020*/  IADD3 R49, P0, R40, 0x80, RZ ;  /* 0x0000008028317810 */ /* 0x000fe20007f1e0ff */
[----:B------:R-:W-:Y:S01]  /*5030*/  VIADD R42, R42, 0x20 ;  /* 0x000000202a2a7836 */ /* 0x000fe20000000000 */
[----:B-1----:R-:W-:Y:S01]  /*5040*/  IADD3 R44, R44, 0x40, RZ ;  /* 0x000000402c2c7810 */ /* 0x002fe20007ffe0ff */
[----:B0-----:R-:W-:Y:S01]  /*5050*/  HADD2.F32 R45, -RZ, R45.H0_H0 ;  /* 0x2000002dff2d7230 */ /* 0x001fe20000004100 */
[----:B------:R-:W-:Y:S01]  /*5060*/  IADD3.X R50, RZ, R41, RZ, P0, !PT ;  /* 0x00000029ff327210 */ /* 0x000fe200007fe4ff */
[----:B----4-:R-:W-:Y:S01]  /*5070*/  HADD2.F32 R47, -RZ, R47.H0_H0 ;  /* 0x2000002fff2f7230 */ /* 0x010fe20000004100 */
[----:B------:R-:W-:Y:S01]  /*5080*/  ISETP.GE.AND P0, PT, R42, R51, PT ;  /* 0x000000332a00720c */ /* 0x000fe20003f06270 */
[----:B------:R-:W-:Y:S02]  /*5090*/  VIADD R43, R43, 0xe00 ;  /* 0x00000e002b2b7836 */ /* 0x000fe40000000000 */
[----:B--2---:R-:W-:-:S02]  /*50a0*/  HADD2.F32 R40, -RZ, R8.H0_H0 ;  /* 0x20000008ff287230 */ /* 0x004fc40000004100 */
[----:B------:R-:W-:Y:S02]  /*50b0*/  HADD2.F32 R48, -RZ, R11.H0_H0 ;  /* 0x2000000bff307230 */ /* 0x000fe40000004100 */
[----:B------:R-:W-:Y:S02]  /*50c0*/  HADD2.F32 R8, -RZ, R8.H1_H1 ;  /* 0x30000008ff087230 */ /* 0x000fe40000004100 */
[C---:B------:R-:W-:Y:S01]  /*50d0*/  FFMA.FTZ R26, R45.reuse, R40, R26 ;  /* 0x000000282d1a7223 */ /* 0x040fe2000001001a */
        /* <DEDUP_REMOVED lines=10> */
[--C-:B---3--:R-:W-:Y:S02]  /*5180*/  HADD2.F32 R11, -RZ, R4.reuse.H0_H0 ;  /* 0x20000004ff0b7230 */ /* 0x108fe40000004100 */
[----:B------:R-:W-:Y:S01]  /*5190*/  FFMA.FTZ R36, R45, R41, R36 ;  /* 0x000000292d247223 */ /* 0x000fe20000010024 */
[----:B------:R-:W-:-:S02]  /*51a0*/  HADD2.F32 R33, -RZ, R4.H1_H1 ;  /* 0x30000004ff217230 */ /* 0x000fc40000004100 */
[----:B------:R-:W-:Y:S01]  /*51b0*/  FFMA.FTZ R10, R45, R10, R37 ;  /* 0x0000000a2d0a7223 */ /* 0x000fe20000010025 */
[--C-:B------:R-:W-:Y:S02]  /*51c0*/  HADD2.F32 R4, -RZ, R5.reuse.H0_H0 ;  /* 0x20000005ff047230 */ /* 0x100fe40000004100 */
[C---:B------:R-:W-:Y:S01]  /*51d0*/  FFMA.FTZ R26, R47.reuse, R11, R26 ;  /* 0x0000000b2f1a7223 */ /* 0x040fe2000001001a */
[----:B------:R-:W-:Y:S02]  /*51e0*/  HADD2.F32 R32, -RZ, R5.H1_H1 ;  /* 0x30000005ff207230 */ /* 0x000fe40000004100 */
[C---:B------:R-:W-:Y:S01]  /*51f0*/  FFMA.FTZ R33, R47.reuse, R33, R8 ;  /* 0x000000212f217223 */ /* 0x040fe20000010008 */
[--C-:B------:R-:W-:Y:S02]  /*5200*/  HADD2.F32 R5, -RZ, R6.reuse.H0_H0 ;  /* 0x20000006ff057230 */ /* 0x100fe40000004100 */
[----:B------:R-:W-:Y:S01]  /*5210*/  FFMA.FTZ R3, R47, R4, R3 ;  /* 0x000000042f037223 */ /* 0x000fe20000010003 */
[----:B------:R-:W-:-:S02]  /*5220*/  HADD2.F32 R37, -RZ, R6.H1_H1 ;  /* 0x30000006ff257230 */ /* 0x000fc40000004100 */
[C---:B------:R-:W-:Y:S01]  /*5230*/  FFMA.FTZ R32, R47.reuse, R32, R9 ;  /* 0x000000202f207223 */ /* 0x040fe20000010009 */
[--C-:B------:R-:W-:Y:S02]  /*5240*/  HADD2.F32 R6, -RZ, R7.reuse.H0_H0 ;  /* 0x20000007ff067230 */ /* 0x100fe40000004100 */
[C---:B------:R-:W-:Y:S01]  /*5250*/  FFMA.FTZ R36, R47.reuse, R5, R36 ;  /* 0x000000052f247223 */ /* 0x040fe20000010024 */
[----:B------:R-:W-:Y:S02]  /*5260*/  HADD2.F32 R7, -RZ, R7.H1_H1 ;  /* 0x30000007ff077230 */ /* 0x000fe40000004100 */
[C---:B------:R-:W-:Y:S01]  /*5270*/  FFMA.FTZ R37, R47.reuse, R37, R10 ;  /* 0x000000252f257223 */ /* 0x040fe2000001000a */
[C---:B------:R-:W-:Y:S02]  /*5280*/  FFMA.FTZ R13, R47.reuse, R6, R13 ;  /* 0x000000062f0d7223 */ /* 0x040fe4000001000d */
[----:B------:R-:W-:Y:S01]  /*5290*/  FFMA.FTZ R0, R47, R7, R0 ;  /* 0x000000072f007223 */ /* 0x000fe20000010000 */
[----:B------:R-:W-:Y:S06]  /*52a0*/  @!P0 BRA `(.L_x_2249) ;  /* 0xfffffffc000c8947 */ /* 0x000fec000383ffff */
.L_x_2246:
[----:B------:R-:W-:Y:S05]  /*52b0*/  BSYNC B1 ;  /* 0x0000000000017941 */ /* 0x000fea0003800000 */
.L_x_2245:
[----:B------:R-:W-:-:S13]  /*52c0*/  ISETP.GE.AND P0, PT, R34, R17, PT ;  /* 0x000000112200720c */ /* 0x000fda0003f06270 */
[----:B------:R-:W-:Y:S05]  /*52d0*/  @P0 BRA `(.L_x_2244) ;  /* 0x0000000c00440947 */ /* 0x000fea0003800000 */
[----:B0-----:R-:W-:Y:S01]  /*52e0*/  LOP3.LUT R4, RZ, R27, RZ, 0x33, !PT ;  /* 0x0000001bff047212 */ /* 0x001fe200078e33ff */
[----:B------:R-:W-:Y:S03]  /*52f0*/  BSSY B1, `(.L_x_2250) ;  /* 0x0000044000017945 */ /* 0x000fe60003800000 */
[----:B------:R-:W-:-:S04]  /*5300*/  IADD3 R41, -R24, R17, R4 ;  /* 0x0000001118297210 */ /* 0x000fc80007ffe104 */
[----:B------:R-:W-:-:S13]  /*5310*/  LOP3.LUT P0, RZ, R41, 0x10, RZ, 0xc0, !PT ;  /* 0x0000001029ff7812 */ /* 0x000fda000780c0ff */
[----:B------:R-:W-:Y:S05]  /*5320*/  @P0 BRA `(.L_x_2251) ;  /* 0x0000000400000947 */ /* 0x000fea0003800000 */
[----:B------:R-:W-:Y:S01]  /*5330*/  ISETP.GE.AND P0, PT, R34, R55, PT ;  /* 0x000000372200720c */ /* 0x000fe20003f06270 */
[----:B------:R-:W-:-:S12]  /*5340*/  BSSY B2, `(.L_x_2252) ;  /* 0x000003d000027945 */ /* 0x000fd80003800000 */
[----:B------:R-:W-:Y:S05]  /*5350*/  @!P0 BRA `(.L_x_2253) ;  /* 0x0000000000ec8947 */ /* 0x000fea0003800000 */
[----:B------:R-:W-:Y:S01]  /*5360*/  IABS R7, R55 ;  /* 0x0000003700077213 */ /* 0x000fe20000000000 */
[----:B------:R-:W-:Y:S01]  /*5370*/  ULDC.64 UR6, c[0x0][0x258] ;  /* 0x0000960000067ab9 */ /* 0x000fe20000000a00 */
[----:B------:R-:W-:Y:S01]  /*5380*/  IABS R10, R34 ;  /* 0x00000022000a7213 */ /* 0x000fe20000000000 */
[----:B------:R-:W-:Y:S01]  /*5390*/  ULDC UR5, c[0x0][0x288] ;  /* 0x0000a20000057ab9 */ /* 0x000fe20000000800 */
[----:B------:R-:W0:Y:S01]  /*53a0*/  I2F.RP R6, R7 ;  /* 0x0000000700067306 */ /* 0x000e220000209400 */
[----:B------:R-:W-:Y:S01]  /*53b0*/  ISETP.GE.AND P2, PT, R34, RZ, PT ;  /* 0x000000ff2200720c */ /* 0x000fe20003f46270 */
[----:B------:R-:W1:Y:S01]  /*53c0*/  LDS.U16 R38, [R38] ;  /* 0x0000000026267984 */ /* 0x000e620000000400 */
        /* <DEDUP_REMOVED lines=17> */
[----:B------:R-:W-:-:S05]  /*54e0*/  IMAD.MOV.U32 R6, RZ, RZ, R4 ;  /* 0x000000ffff067224 */ /* 0x000fca00078e0004 */
[----:B------:R-:W-:Y:S02]  /*54f0*/  @!P2 IADD3 R6, -R6, RZ, RZ ;  /* 0x000000ff0606a210 */ /* 0x000fe40007ffe1ff */
[----:B------:R-:W-:-:S04]  /*5500*/  @!P3 LOP3.LUT R6, RZ, R55, RZ, 0x33, !PT ;  /* 0x00000037ff06b212 */ /* 0x000fc800078e33ff */
[----:B------:R-:W-:Y:S02]  /*5510*/  SHF.R.S32.HI R4, RZ, 0x1f, R6 ;  /* 0x0000001fff047819 */ /* 0x000fe40000011406 */
        /* <DEDUP_REMOVED lines=12> */
[----:B------:R-:W-:-:S05]  /*55e0*/  LEA.HI.X R7, R8, UR7, R7, 0x1, P0 ;  /* 0x0000000708077c11 */ /* 0x000fca00080f0c07 */
[----:B------:R-:W2:Y:S01]  /*55f0*/  LDG.E.128 R8, desc[UR36][R6.64] ;  /* 0x0000002406087981 */ /* 0x000ea2000c1e1d00 */
[----:B-1----:R-:W-:Y:S02]  /*5600*/  HADD2.F32 R5, -RZ, R38.H0_H0 ;  /* 0x20000026ff057230 */ /* 0x002fe40000004100 */
[----:B--2---:R-:W-:Y:S02]  /*5610*/  HADD2.F32 R4, -RZ, R8.H0_H0 ;  /* 0x20000008ff047230 */ /* 0x004fe40000004100 */
[----:B------:R-:W-:Y:S02]  /*5620*/  HADD2.F32 R40, -RZ, R9.H0_H0 ;  /* 0x20000009ff287230 */ /* 0x000fe40000004100 */
        /* <DEDUP_REMOVED lines=9> */
[----:B------:R-:W-:Y:S01]  /*56c0*/  FFMA.FTZ R33, R5, R8, R33 ;  /* 0x0000000805217223 */ /* 0x000fe20000010021 */
[----:B------:R-:W-:-:S02]  /*56d0*/  HADD2.F32 R11, -RZ, R11.H1_H1 ;  /* 0x3000000bff0b7230 */ /* 0x000fc40000004100 */
[C---:B------:R-:W-:Y:S01]  /*56e0*/  FFMA.FTZ R32, R5.reuse, R9, R32 ;  /* 0x0000000905207223 */ /* 0x040fe20000010020 */
[C---:B------:R-:W-:Y:S02]  /*56f0*/  FFMA.FTZ R37, R5.reuse, R10, R37 ;  /* 0x0000000a05257223 */ /* 0x040fe40000010025 */
[----:B------:R-:W-:-:S07]  /*5700*/  FFMA.FTZ R0, R5, R11, R0 ;  /* 0x0000000b05007223 */ /* 0x000fce0000010000 */
.L_x_2253:
[----:B------:R-:W-:Y:S05]  /*5710*/  BSYNC B2 ;  /* 0x0000000000027941 */ /* 0x000fea0003800000 */
.L_x_2252:
[----:B------:R-:W-:-:S07]  /*5720*/  VIADD R34, R34, 0x10 ;  /* 0x0000001022227836 */ /* 0x000fce0000000000 */
.L_x_2251:
[----:B------:R-:W-:Y:S05]  /*5730*/  BSYNC B1 ;  /* 0x0000000000017941 */ /* 0x000fea0003800000 */
.L_x_2250:
[----:B------:R-:W-:-:S13]  /*5740*/  LOP3.LUT P0, RZ, R41, 0xfffffff0, RZ, 0xc0, !PT ;  /* 0xfffffff029ff7812 */ /* 0x000fda000780c0ff */
[----:B------:R-:W-:Y:S05]  /*5750*/  @!P0 BRA `(.L_x_2244) ;  /* 0x0000000800248947 */ /* 0x000fea0003800000 */
[----:B------:R-:W-:Y:S01]  /*5760*/  LEA R39, R34, R39, 0x1 ;  /* 0x0000002722277211 */ /* 0x000fe200078e08ff */
[----:B------:R-:W-:-:S04]  /*5770*/  IMAD.MOV.U32 R8, RZ, RZ, RZ ;  /* 0x000000ffff087224 */ /* 0x000fc800078e00ff */
[----:B------:R-:W-:-:S05]  /*5780*/  IMAD R39, R24, -0x2, R39 ;  /* 0xfffffffe18277824 */ /* 0x000fca00078e0227 */
[----:B------:R-:W-:-:S07]  /*5790*/  IADD3 R39, R39, UR4, RZ ;  /* 0x0000000427277c10 */ /* 0x000fce000fffe0ff */
.L_x_2258:
[----:B------:R-:W0:Y:S01]  /*57a0*/  LDC R45, c[0x0][0x284] ;  /* 0x0000a100ff2d7b82 */ /* 0x000e220000000800 */
[C---:B------:R-:W-:Y:S01]  /*57b0*/  VIADD R15, R34.reuse, 0x10 ;  /* 0x00000010220f7836 */ /* 0x040fe20000000000 */
[----:B------:R-:W-:Y:S01]  /*57c0*/  BSSY B1, `(.L_x_2254) ;  /* 0x0000040000017945 */ /* 0x000fe20003800000 */
[----:B------:R-:W-:Y:S02]  /*57d0*/  IADD3 R11, R39, R8, RZ ;  /* 0x00000008270b7210 */ /* 0x000fe40007ffe0ff */
[-C--:B0-----:R-:W-:Y:S02]  /*57e0*/  ISETP.GE.AND P2, PT, R34, R45.reuse, PT ;  /* 0x0000002d2200720c */ /* 0x081fe40003f46270 */
[----:B------:R-:W-:-:S11]  /*57f0*/  ISETP.GE.AND P0, PT, R15, R45, PT ;  /* 0x0000002d0f00720c */ /* 0x000fd60003f06270 */
[----:B------:R-:W-:Y:S05]  /*5800*/  @!P2 BRA `(.L_x_2255) ;  /* 0x0000000000eca947 */ /* 0x000fea0003800000 */
[----:B------:R-:W-:Y:S01]  /*5810*/  IABS R7, R45 ;  /* 0x0000002d00077213 */ /* 0x000fe20000000000 */
[----:B------:R-:W-:Y:S01]  /*5820*/  ULDC.64 UR6, c[0x0][0x258] ;  /* 0x0000960000067ab9 */ /* 0x000fe20000000a00 */
[----:B------:R-:W-:Y:S01]  /*5830*/  IABS R10, R34 ;  /* 0x00000022000a7213 */ /* 0x000fe20000000000 */
[----:B------:R-:W-:Y:S01]  /*5840*/  ULDC UR5, c[0x0][0x288] ;  /* 0x0000a20000057ab9 */ /* 0x000fe20000000800 */
[----:B------:R-:W0:Y:S01]  /*5850*/  I2F.RP R6, R7 ;  /* 0x0000000700067306 */ /* 0x000e220000209400 */
[----:B------:R-:W-:Y:S02]  /*5860*/  ISETP.GE.AND P3, PT, R34, RZ, PT ;  /* 0x000000ff2200720c */ /* 0x000fe40003f66270 */
[----:B------:R-:W-:-:S05]  /*5870*/  ISETP.NE.AND P4, PT, R45, RZ, PT ;  /* 0x000000ff2d00720c */ /* 0x000fca0003f85270 */
[----:B0-----:R-:W0:Y:S02]  /*5880*/  MUFU.RCP R6, R6 ;  /* 0x0000000600067308 */ /* 0x001e240000001000 */
[----:B0-----:R-:W-:-:S06]  /*5890*/  VIADD R9, R6, 0xffffffe ;  /* 0x0ffffffe06097836 */ /* 0x001fcc0000000000 */
[----:B------:R-:W0:Y:S02]  /*58a0*/  F2I.FTZ.U32.TRUNC.NTZ R5, R9 ;  /* 0x0000000900057305 */ /* 0x000e24000021f000 */
[----:B0-----:R-:W-:-:S05]  /*58b0*/  IADD3 R4, RZ, -R5, RZ ;  /* 0x80000005ff047210 */ /* 0x001fca0007ffe0ff */
        /* <DEDUP_REMOVED lines=12> */
[----:B------:R-:W-:-:S04]  /*5980*/  MOV R6, R4 ;  /* 0x0000000400067202 */ /* 0x000fc80000000f00 */
        /* <DEDUP_REMOVED lines=9> */
[----:B--2---:R-:W-:Y:S02]  /*5a20*/  IMAD R7, R4, UR5, RZ ;  /* 0x0000000504077c24 */ /* 0x004fe4000f8e02ff */
[----:B------:R-:W0:Y:S02]  /*5a30*/  LDS.U16 R4, [R11] ;  /* 0x000000000b047984 */ /* 0x000e240000000400 */
[----:B------:R-:W-:-:S04]  /*5a40*/  IMAD R7, R7, R45, R6 ;  /* 0x0000002d07077224 */ /* 0x000fc800078e0206 */
[----:B------:R-:W-:-:S05]  /*5a50*/  IMAD R7, R7, 0x70, RZ ;  /* 0x0000007007077824 */ /* 0x000fca00078e02ff */
[----:B------:R-:W-:-:S04]  /*5a60*/  IADD3 R9, P2, R20, R7, RZ ;  /* 0x0000000714097210 */ /* 0x000fc80007f5e0ff */
[----:B------:R-:W-:Y:S02]  /*5a70*/  LEA.HI.X.SX32 R10, R7, R35, 0x1, P2 ;  /* 0x00000023070a7211 */ /* 0x000fe400010f0eff */
[----:B------:R-:W-:-:S04]  /*5a80*/  LEA R6, P2, R9, UR6, 0x1 ;  /* 0x0000000609067c11 */ /* 0x000fc8000f8408ff */
[----:B------:R-:W-:-:S05]  /*5a90*/  LEA.HI.X R7, R9, UR7, R10, 0x1, P2 ;  /* 0x0000000709077c11 */ /* 0x000fca00090f0c0a */
[----:B------:R-:W2:Y:S01]  /*5aa0*/  LDG.E.128 R40, desc[UR36][R6.64] ;  /* 0x0000002406287981 */ /* 0x000ea2000c1e1d00 */
[----:B0-----:R-:W-:Y:S02]  /*5ab0*/  HADD2.F32 R5, -RZ, R4.H0_H0 ;  /* 0x20000004ff057230 */ /* 0x001fe40000004100 */
        /* <DEDUP_REMOVED lines=16> */
.L_x_2255:
[----:B------:R-:W-:Y:S05]  /*5bc0*/  BSYNC B1 ;  /* 0x0000000000017941 */ /* 0x000fea0003800000 */
.L_x_2254:
[----:B------:R-:W-:Y:S04]  /*5bd0*/  BSSY B1, `(.L_x_2256) ;  /* 0x000003d000017945 */ /* 0x000fe80003800000 */
        /* <DEDUP_REMOVED lines=35> */
[----:B------:R-:W0:Y:S02]  /*5e10*/  LDS.U16 R4, [R11+0x20] ;  /* 0x000020000b047984 */ /* 0x000e240000000400 */
        /* <DEDUP_REMOVED lines=24> */
.L_x_2257:
[----:B------:R-:W-:Y:S05]  /*5fa0*/  BSYNC B1 ;  /* 0x0000000000017941 */ /* 0x000fea0003800000 */
.L_x_2256:
[----:B------:R-:W-:Y:S01]  /*5fb0*/  VIADD R34, R34, 0x20 ;  /* 0x0000002022227836 */ /* 0x000fe20000000000 */
[----:B------:R-:W-:-:S04]  /*5fc0*/  IADD3 R8, R8, 0x40, RZ ;  /* 0x0000004008087810 */ /* 0x000fc80007ffe0ff */
[----:B------:R-:W-:-:S13]  /*5fd0*/  ISETP.GE.AND P0, PT, R34, R17, PT ;  /* 0x000000112200720c */ /* 0x000fda0003f06270 */
[----:B------:R-:W-:Y:S05]  /*5fe0*/  @!P0 BRA `(.L_x_2258) ;  /* 0xfffffff400ec8947 */ /* 0x000fea000383ffff */
.L_x_2244:
[----:B------:R-:W-:Y:S05]  /*5ff0*/  BSYNC B0 ;  /* 0x0000000000007941 */ /* 0x000fea0003800000 */
.L_x_2243:
[----:B------:R-:W-:Y:S04]  /*6000*/  BSSY B0, `(.L_x_2259) ;  /* 0x000005a000007945 */ /* 0x000fe80003800000 */
[----:B------:R-:W-:Y:S05]  /*6010*/  @P1 BRA `(.L_x_2260) ;  /* 0x0000000400601947 */ /* 0x000fea0003800000 */
[----:B------:R-:W1:Y:S01]  /*6020*/  LDC R6, c[0x0][0x308] ;  /* 0x0000c200ff067b82 */ /* 0x000e620000000800 */
[----:B------:R-:W-:Y:S02]  /*6030*/  ULDC.64 UR6, c[0x0][0x2f0] ;  /* 0x0000bc0000067ab9 */ /* 0x000fe40000000a00 */
[----:B------:R-:W-:-:S04]  /*6040*/  ISETP.NE.U32.AND P0, PT, RZ, UR6, PT ;  /* 0x00000006ff007c0c */ /* 0x000fc8000bf05070 */
[----:B------:R-:W-:Y:S02]  /*6050*/  ISETP.NE.AND.EX P0, PT, RZ, UR7, PT, P0 ;  /* 0x00000007ff007c0c */ /* 0x000fe4000bf05300 */
[----:B------:R-:W-:Y:S01]  /*6060*/  IADD3 R23, R23, R25, RZ ;  /* 0x0000001917177210 */ /* 0x000fe20007ffe0ff */
[----:B------:R-:W-:Y:S01]  /*6070*/  IMAD.IADD R17, R17, 0x1, -R24 ;  /* 0x0000000111117824 */ /* 0x000fe200078e0a18 */
[----:B------:R-:W-:-:S09]  /*6080*/  ULDC.64 UR6, c[0x0][0x250] ;  /* 0x0000940000067ab9 */ /* 0x000fd20000000a00 */
[----:B------:R-:W2:Y:S01]  /*6090*/  @P0 LDC R2, c[0x0][0x288] ;  /* 0x0000a200ff020b82 */ /* 0x000ea20000000800 */
[----:B-1----:R-:W-:-:S07]  /*60a0*/  ISETP.NE.AND P2, PT, R6, 0x2, PT ;  /* 0x000000020600780c */ /* 0x002fce0003f45270 */
[----:B0-----:R-:W0:Y:S08]  /*60b0*/  @P0 LDC.64 R4, c[0x0][0x2e8] ;  /* 0x0000ba00ff040b82 */ /* 0x001e300000000a00 */
[----:B------:R-:W1:Y:S01]  /*60c0*/  @P2 LDC.64 R8, c[0x0][0x238] ;  /* 0x00008e00ff082b82 */ /* 0x000e620000000a00 */
[----:B--2---:R-:W-:-:S04]  /*60d0*/  @P0 IMAD R2, R16, R2, R19 ;  /* 0x0000000210020224 */ /* 0x004fc800078e0213 */
[----:B------:R-:W-:-:S04]  /*60e0*/  @P0 IMAD R7, R2, 0x70, R25 ;  /* 0x0000007002070824 */ /* 0x000fc800078e0219 */
[----:B0-----:R-:W-:-:S06]  /*60f0*/  @P0 IMAD.WIDE R4, R7, 0x2, R4 ;  /* 0x0000000207040825 */ /* 0x001fcc00078e0204 */
[----:B------:R-:W5:Y:S01]  /*6100*/  @P0 LDG.E.128 R4, desc[UR36][R4.64] ;  /* 0x0000002404040981 */ /* 0x000f62000c1e1d00 */
[----:B-1----:R-:W-:-:S05]  /*6110*/  @P2 IMAD.WIDE R8, R23, 0x2, R8 ;  /* 0x0000000217082825 */ /* 0x002fca00078e0208 */
[----:B------:R0:W5:Y:S01]  /*6120*/  @P2 LDG.E.128 R40, desc[UR36][R8.64] ;  /* 0x0000002408282981 */ /* 0x000162000c1e1d00 */
[----:B------:R-:W-:Y:S01]  /*6130*/  LEA R12, R17, R12, 0x1 ;  /* 0x0000000c110c7211 */ /* 0x000fe200078e08ff */
[----:B------:R-:W-:Y:S02]  /*6140*/  IMAD R11, R14, 0x70, R25 ;  /* 0x000000700e0b7824 */ /* 0x000fe400078e0219 */
[----:B------:R-:W-:Y:S02]  /*6150*/  IMAD R22, R22, 0x70, RZ ;  /* 0x0000007016167824 */ /* 0x000fe400078e02ff */
[----:B------:R0:W1:Y:S01]  /*6160*/  LDS.U16 R24, [R12] ;  /* 0x000000000c187984 */ /* 0x0000620000000400 */
[----:B------:R-:W-:Y:S02]  /*6170*/  SHF.R.S32.HI R15, RZ, 0x1f, R11 ;  /* 0x0000001fff0f7819 */ /* 0x000fe4000001140b */
[----:B------:R-:W-:-:S04]  /*6180*/  IADD3 R11, P1, R22, R11, RZ ;  /* 0x0000000b160b7210 */ /* 0x000fc80007f3e0ff */
[----:B------:R-:W-:Y:S02]  /*6190*/  LEA.HI.X.SX32 R22, R22, R15, 0x1, P1 ;  /* 0x0000000f16167211 */ /* 0x000fe400008f0eff */
[----:B------:R-:W-:-:S04]  /*61a0*/  LEA R10, P1, R11, UR6, 0x1 ;  /* 0x000000060b0a7c11 */ /* 0x000fc8000f8208ff */
[----:B------:R-:W-:Y:S01]  /*61b0*/  LEA.HI.X R11, R11, UR7, R22, 0x1, P1 ;  /* 0x000000070b0b7c11 */ /* 0x000fe200088f0c16 */
[----:B0-----:R-:W-:Y:S08]  /*61c0*/  @P2 BRA `(.L_x_2261) ;  /* 0x00000000008c2947 */ /* 0x001ff00003800000 */
[----:B------:R-:W-:Y:S02]  /*61d0*/  ULDC.64 UR6, c[0x0][0x238] ;  /* 0x00008e0000067ab9 */ /* 0x000fe40000000a00 */
[----:B------:R-:W-:-:S04]  /*61e0*/  IADD3 R8, P1, R23, UR6, RZ ;  /* 0x0000000617087c10 */ /* 0x000fc8000ff3e0ff */
[----:B------:R-:W-:Y:S01]  /*61f0*/  LEA.HI.X.SX32 R9, R23, UR7, 0x1, P1 ;  /* 0x0000000717097c11 */ /* 0x000fe200088f0eff */
[----:B------:R-:W0:Y:S04]  /*6200*/  LDC.64 R14, c[0x0][0x2f8] ;  /* 0x0000be00ff0e7b82 */ /* 0x000e280000000a00 */
[----:B------:R-:W2:Y:S04]  /*6210*/  LDG.E.64 R22, desc[UR36][R8.64] ;  /* 0x0000002408167981 */ /* 0x000ea8000c1e1b00 */
[----:B0-----:R0:W3:Y:S01]  /*6220*/  LDG.E R15, desc[UR36][R14.64+0x8] ;  /* 0x000008240e0f7981 */ /* 0x0010e2000c1e1900 */
[C---:B--2---:R-:W-:Y:S01]  /*6230*/  SHF.R.U64 R20, R22.reuse, 0x10, R23 ;  /* 0x0000001016147819 */ /* 0x044fe20000001217 */
[----:B------:R-:W3:Y:S01]  /*6240*/  I2F.S8 R16, R23 ;  /* 0x0000001700107306 */ /* 0x000ee20000001400 */
[----:B------:R-:W-:-:S02]  /*6250*/  PRMT R2, R22, 0x9910, RZ ;  /* 0x0000991016027816 */ /* 0x000fc400000000ff */
[----:B0-----:R-:W-:Y:S02]  /*6260*/  PRMT R14, R23, 0x9910, RZ ;  /* 0x00009910170e7816 */ /* 0x001fe400000000ff */
[----:B------:R-:W-:Y:S02]  /*6270*/  PRMT R8, R20, 0x9910, RZ ;  /* 0x0000991014087816 */ /* 0x000fe400000000ff */
[--C-:B------:R-:W-:Y:S01]  /*6280*/  SHF.R.U32.HI R17, RZ, 0x10, R23.reuse ;  /* 0x00000010ff117819 */ /* 0x100fe20000011617 */
[----:B------:R3:W0:Y:S01]  /*6290*/  I2F.S8 R9, R20 ;  /* 0x0000001400097306 */ /* 0x0006220000001400 */
[----:B------:R-:W-:Y:S02]  /*62a0*/  SHF.R.S32.HI R19, RZ, 0x18, R23 ;  /* 0x00000018ff137819 */ /* 0x000fe40000011417 */
[----:B------:R-:W-:Y:S02]  /*62b0*/  SHF.R.S32.HI R2, RZ, 0x8, R2 ;  /* 0x00000008ff027819 */ /* 0x000fe40000011402 */
[----:B------:R-:W-:-:S02]  /*62c0*/  SHF.R.S32.HI R14, RZ, 0x8, R14 ;  /* 0x00000008ff0e7819 */ /* 0x000fc4000001140e */
[----:B------:R-:W-:Y:S01]  /*62d0*/  SHF.R.S32.HI R8, RZ, 0x8, R8 ;  /* 0x00000008ff087819 */ /* 0x000fe20000011408 */
[----:B------:R-:W2:Y:S01]  /*62e0*/  I2F.S8 R17, R17 ;  /* 0x0000001100117306 */ /* 0x000ea20000001400 */
[-C--:B---3--:R-:W-:Y:S01]  /*62f0*/  FMUL.FTZ R20, R16, R15.reuse ;  /* 0x0000000f10147220 */ /* 0x088fe20000410000 */
[----:B0-----:R-:W-:-:S06]  /*6300*/  FMUL.FTZ R16, R9, R15 ;  /* 0x0000000f09107220 */ /* 0x001fcc0000410000 */
[----:B------:R2:W0:Y:S08]  /*6310*/  I2F.S8 R12, R22 ;  /* 0x00000016000c7306 */ /* 0x0004300000001400 */
[----:B------:R-:W3:Y:S01]  /*6320*/  I2F.S16 R19, R19 ;  /* 0x0000001300137306 */ /* 0x000ee20000101400 */
[-C--:B--2---:R-:W-:Y:S01]  /*6330*/  FMUL.FTZ R22, R17, R15.reuse ;  /* 0x0000000f11167220 */ /* 0x084fe20000410000 */
[----:B0-----:R-:W-:-:S06]  /*6340*/  FMUL.FTZ R12, R12, R15 ;  /* 0x0000000f0c0c7220 */ /* 0x001fcc0000410000 */
[----:B------:R-:W0:Y:S01]  /*6350*/  I2F.S16 R2, R2 ;  /* 0x0000000200027306 */ /* 0x000e220000101400 */
[----:B---3--:R-:W-:-:S07]  /*6360*/  FMUL.FTZ R19, R19, R15 ;  /* 0x0000000f13137220 */ /* 0x008fce0000410000 */
[----:B------:R-:W2:Y:S01]  /*6370*/  I2F.S16 R14, R14 ;  /* 0x0000000e000e7306 */ /* 0x000ea20000101400 */
[----:B-----5:R-:W-:Y:S01]  /*6380*/  F2FP.F16.F32.PACK_AB R43, R19, R22 ;  /* 0x00000016132b723e */ /* 0x020fe200000000ff */
[----:B0-----:R-:W-:-:S06]  /*6390*/  FMUL.FTZ R9, R2, R15 ;  /* 0x0000000f02097220 */ /* 0x001fcc0000410000 */
[----:B------:R-:W0:Y:S01]  /*63a0*/  I2F.S16 R8, R8 ;  /* 0x0000000800087306 */ /* 0x000e220000101400 */
[----:B------:R-:W-:Y:S01]  /*63b0*/  F2FP.F16.F32.PACK_AB R40, R9, R12 ;  /* 0x0000000c0928723e */ /* 0x000fe200000000ff */
[----:B--2---:R-:W-:-:S05]  /*63c0*/  FMUL.FTZ R17, R14, R15 ;  /* 0x0000000f0e117220 */ /* 0x004fca0000410000 */
[----:B------:R-:W-:Y:S01]  /*63d0*/  F2FP.F16.F32.PACK_AB R42, R17, R20 ;  /* 0x00000014112a723e */ /* 0x000fe200000000ff */
[----:B0-----:R-:W-:-:S05]  /*63e0*/  FMUL.FTZ R15, R8, R15 ;  /* 0x0000000f080f7220 */ /* 0x001fca0000410000 */
[----:B------:R-:W-:-:S07]  /*63f0*/  F2FP.F16.F32.PACK_AB R41, R15, R16 ;  /* 0x000000100f29723e */ /* 0x000fce00000000ff */
.L_x_2261:
[----:B-----5:R-:W-:Y:S01]  /*6400*/  HFMA2.MMA R28, R40, 1, 1, R28 ;  /* 0x3c003c00281c7835 */ /* 0x020fe2000000001c */
[----:B------:R-:W-:Y:S01]  /*6410*/  HADD2 R29, R41, R29 ;  /* 0x0000001d291d7230 */ /* 0x000fe20000000000 */
[----:B------:R-:W-:Y:S01]  /*6420*/  HFMA2.MMA R30, R42, 1, 1, R30 ;  /* 0x3c003c002a1e7835 */ /* 0x000fe2000000001e */
[----:B------:R-:W-:-:S04]  /*6430*/  HADD2 R31, R43, R31 ;  /* 0x0000001f2b1f7230 */ /* 0x000fc80000000000 */
[----:B------:R-:W-:Y:S01]  /*6440*/  @P0 HFMA2.MMA R29, R29, R5, -RZ ;  /* 0x000000051d1d0235 */ /* 0x000fe200001000ff */
[----:B-1----:R-:W-:Y:S01]  /*6450*/  HADD2.F32 R5, -RZ, R24.H0_H0 ;  /* 0x20000018ff057230 */ /* 0x002fe20000004100 */
[----:B------:R-:W-:Y:S01]  /*6460*/  @P0 HFMA2.MMA R31, R31, R7, -RZ ;  /* 0x000000071f1f0235 */ /* 0x000fe200001000ff */
[----:B------:R-:W-:Y:S02]  /*6470*/  @P0 HMUL2 R28, R28, R4 ;  /* 0x000000041c1c0232 */ /* 0x000fe40000000000 */
[----:B------:R-:W-:-:S03]  /*6480*/  @P0 HMUL2 R30, R30, R6 ;  /* 0x000000061e1e0232 */ /* 0x000fc60000000000 */
[--C-:B------:R-:W-:Y:S02]  /*6490*/  HADD2.F32 R2, -RZ, R28.reuse.H0_H0 ;  /* 0x2000001cff027230 */ /* 0x100fe40000004100 */
[----:B------:R1:W-:Y:S01]  /*64a0*/  STG.E.128 desc[UR36][R10.64], R28 ;  /* 0x0000001c0a007986 */ /* 0x0003e2000c101d24 */
[----:B------:R-:W-:Y:S02]  /*64b0*/  HADD2.F32 R4, -RZ, R28.H1_H1 ;  /* 0x3000001cff047230 */ /* 0x000fe40000004100 */
[--C-:B------:R-:W-:Y:S02]  /*64c0*/  HADD2.F32 R6, -RZ, R29.reuse.H0_H0 ;  /* 0x2000001dff067230 */ /* 0x100fe40000004100 */
[C---:B------:R-:W-:Y:S01]  /*64d0*/  FFMA.FTZ R26, R5.reuse, R2, R26 ;  /* 0x00000002051a7223 */ /* 0x040fe2000001001a */
[----:B------:R-:W-:Y:S02]  /*64e0*/  HADD2.F32 R7, -RZ, R29.H1_H1 ;  /* 0x3000001dff077230 */ /* 0x000fe40000004100 */
[----:B------:R-:W-:Y:S01]  /*64f0*/  FFMA.FTZ R33, R5, R4, R33 ;  /* 0x0000000405217223 */ /* 0x000fe20000010021 */
[----:B------:R-:W-:-:S02]  /*6500*/  HADD2.F32 R9, -RZ, R30.H0_H0 ;  /* 0x2000001eff097230 */ /* 0x000fc40000004100 */
        /* <DEDUP_REMOVED lines=8> */
[----:B-1----:R-:W-:-:S07]  /*6590*/  FFMA.FTZ R0, R5, R15, R0 ;  /* 0x0000000f05007223 */ /* 0x002fce0000010000 */
.L_x_2260:
[----:B------:R-:W-:Y:S05]  /*65a0*/  BSYNC B0 ;  /* 0x0000000000007941 */ /* 0x000fea0003800000 */
.L_x_2259:
[----:B------:R-:W-:Y:S06]  /*65b0*/  BAR.SYNC.DEFER_BLOCKING 0x0 ;  /* 0x0000000000007b1d */ /* 0x000fec0000010000 */
[----:B------:R-:W-:Y:S05]  /*65c0*/  @P5 BRA `(.L_x_2262) ;  /* 0x00000008001c5947 */ /* 0x000fea0003800000 */
[----:B------:R-:W-:Y:S01]  /*65d0*/  LOP3.LUT R2, R21, 0xffffff80, RZ, 0xc0, !PT ;  /* 0xffffff8015027812 */ /* 0x000fe200078ec0ff */
[----:B------:R-:W-:Y:S01]  /*65e0*/  IMAD R27, R27, 0x70, R25 ;  /* 0x000000701b1b7824 */ /* 0x000fe200078e0219 */
[C---:B------:R-:W-:Y:S02]  /*65f0*/  ISETP.GT.AND P0, PT, R21.reuse, 0x3f, PT ;  /* 0x0000003f1500780c */ /* 0x040fe40003f04270 */
[----:B------:R-:W-:Y:S02]  /*6600*/  ISETP.NE.AND P6, PT, R2, 0x80, PT ;  /* 0x000000800200780c */ /* 0x000fe40003fc5270 */
[C---:B------:R-:W-:Y:S02]  /*6610*/  LOP3.LUT R2, R21.reuse, 0xfffffff0, RZ, 0xc0, !PT ;  /* 0xfffffff015027812 */ /* 0x040fe400078ec0ff */
[C---:B0-----:R-:W-:Y:S02]  /*6620*/  LOP3.LUT R4, R21.reuse, 0xffffffc0, RZ, 0xc0, !PT ;  /* 0xffffffc015047812 */ /* 0x041fe400078ec0ff */
        /* <DEDUP_REMOVED lines=14> */
.L_x_2263:
[----:B------:R-:W-:Y:S05]  /*6710*/  WARPSYNC.ALL ;  /* 0x0000000000007948 */ /* 0x000fea0003800000 */
[----:B------:R-:W-:Y:S01]  /*6720*/  BAR.SYNC.DEFER_BLOCKING 0x0 ;  /* 0x0000000000007b1d */ /* 0x000fe20000010000 */
[----:B------:R-:W-:-:S05]  /*6730*/  ISETP.GT.AND P6, PT, R21, 0xf, PT ;  /* 0x0000000f1500780c */ /* 0x000fca0003fc4270 */
[----:B------:R-:W-:Y:S04]  /*6740*/  BSSY B0, `(.L_x_2264) ;  /* 0x0000013000007945 */ /* 0x000fe80003800000 */
[----:B------:R-:W-:Y:S05]  /*6750*/  @P1 BRA `(.L_x_2265) ;  /* 0x0000000000441947 */ /* 0x000fea0003800000 */
[----:B0-----:R-:W0:Y:S02]  /*6760*/  LDS.128 R4, [R27] ;  /* 0x000000001b047984 */ /* 0x001e240000000c00 */
[----:B0-----:R-:W-:Y:S02]  /*6770*/  HADD2.F32 R9, -RZ, R4.H0_H0 ;  /* 0x20000004ff097230 */ /* 0x001fe40000004100 */
[----:B------:R-:W-:Y:S02]  /*6780*/  HADD2.F32 R2, -RZ, R5.H0_H0 ;  /* 0x20000005ff027230 */ /* 0x000fe40000004100 */
        /* <DEDUP_REMOVED lines=8> */
[----:B------:R-:W-:Y:S02]  /*6810*/  HADD2.F32 R6, -RZ, R6.H1_H1 ;  /* 0x30000006ff067230 */ /* 0x000fe40000004100 */
[----:B------:R-:W-:Y:S01]  /*6820*/  FADD.FTZ R33, R33, R4 ;  /* 0x0000000421217221 */ /* 0x000fe20000010000 */
[----:B------:R-:W-:Y:S02]  /*6830*/  HADD2.F32 R7, -RZ, R7.H1_H1 ;  /* 0x30000007ff077230 */ /* 0x000fe40000004100 */
[----:B------:R-:W-:Y:S01]  /*6840*/  FADD.FTZ R32, R32, R5 ;  /* 0x0000000520207221 */ /* 0x000fe20000010000 */
[----:B------:R-:W-:-:S02]  /*6850*/  FADD.FTZ R37, R37, R6 ;  /* 0x0000000625257221 */ /* 0x000fc40000010000 */
[----:B------:R-:W-:-:S07]  /*6860*/  FADD.FTZ R0, R0, R7 ;  /* 0x0000000700007221 */ /* 0x000fce0000010000 */
.L_x_2265:
[----:B------:R-:W-:Y:S05]  /*6870*/  BSYNC B0 ;  /* 0x0000000000007941 */ /* 0x000fea0003800000 */
.L_x_2264:
[----:B------:R-:W-:Y:S06]  /*6880*/  BAR.SYNC.DEFER_BLOCKING 0x0 ;  /* 0x0000000000007b1d */ /* 0x000fec0000010000 */
[----:B------:R-:W-:Y:S04]  /*6890*/  BSSY B0, `(.L_x_2266) ;  /* 0x0000007000007945 */ /* 0x000fe80003800000 */
[----:B------:R-:W-:Y:S05]  /*68a0*/  @P4 BRA `(.L_x_2267) ;  /* 0x0000000000144947 */ /* 0x000fea0003800000 */
[----:B0-----:R-:W-:Y:S02]  /*68b0*/  F2FP.F16.F32.PACK_AB R4, R33, R26 ;  /* 0x0000001a2104723e */ /* 0x001fe400000000ff */
[----:B------:R-:W-:Y:S02]  /*68c0*/  F2FP.F16.F32.PACK_AB R5, R32, R3 ;  /* 0x000000032005723e */ /* 0x000fe400000000ff */
[----:B------:R-:W-:Y:S02]  /*68d0*/  F2FP.F16.F32.PACK_AB R6, R37, R36 ;  /* 0x000000242506723e */ /* 0x000fe400000000ff */
[----:B------:R-:W-:-:S05]  /*68e0*/  F2FP.F16.F32.PACK_AB R7, R0, R13 ;  /* 0x0000000d0007723e */ /* 0x000fca00000000ff */
[----:B------:R1:W-:Y:S02]  /*68f0*/  STS.128 [R27+-0x380], R4 ;  /* 0xfffc80041b007388 */ /* 0x0003e40000000c00 */
.L_x_2267:
[----:B------:R-:W-:Y:S05]  /*6900*/  BSYNC B0 ;  /* 0x0000000000007941 */ /* 0x000fea0003800000 */
.L_x_2266:
[----:B------:R-:W-:Y:S01]  /*6910*/  BAR.SYNC.DEFER_BLOCKING 0x0 ;  /* 0x0000000000007b1d */ /* 0x000fe20000010000 */
[----:B------:R-:W-:-:S05]  /*6920*/  ISETP.GT.AND P1, PT, R21, 0x3f, PT ;  /* 0x0000003f1500780c */ /* 0x000fca0003f24270 */
[----:B------:R-:W-:Y:S08]  /*6930*/  BSSY B0, `(.L_x_2268) ;  /* 0x0000013000007945 */ /* 0x000ff00003800000 */
[----:B------:R-:W-:Y:S05]  /*6940*/  @P1 BRA `(.L_x_2269) ;  /* 0x0000000000441947 */ /* 0x000fea0003800000 */
[----:B01----:R-:W0:Y:S02]  /*6950*/  LDS.128 R4, [R27] ;  /* 0x000000001b047984 */ /* 0x003e240000000c00 */
        /* <DEDUP_REMOVED lines=16> */
.L_x_2269:
[----:B------:R-:W-:Y:S05]  /*6a60*/  BSYNC B0 ;  /* 0x0000000000007941 */ /* 0x000fea0003800000 */
.L_x_2268:
[----:B------:R-:W-:Y:S06]  /*6a70*/  BAR.SYNC.DEFER_BLOCKING 0x0 ;  /* 0x0000000000007b1d */ /* 0x000fec0000010000 */
[----:B------:R-:W-:Y:S04]  /*6a80*/  BSSY B0, `(.L_x_2270) ;  /* 0x0000007000007945 */ /* 0x000fe80003800000 */
[----:B------:R-:W-:Y:S05]  /*6a90*/  @P3 BRA `(.L_x_2271) ;  /* 0x0000000000143947 */ /* 0x000fea0003800000 */
[----:B01----:R-:W-:Y:S02]  /*6aa0*/  F2FP.F16.F32.PACK_AB R4, R33, R26 ;  /* 0x0000001a2104723e */ /* 0x003fe400000000ff */
[----:B------:R-:W-:Y:S02]  /*6ab0*/  F2FP.F16.F32.PACK_AB R5, R32, R3 ;  /* 0x000000032005723e */ /* 0x000fe400000000ff */
[----:B------:R-:W-:Y:S02]  /*6ac0*/  F2FP.F16.F32.PACK_AB R6, R37, R36 ;  /* 0x000000242506723e */ /* 0x000fe400000000ff */
[----:B------:R-:W-:-:S05]  /*6ad0*/  F2FP.F16.F32.PACK_AB R7, R0, R13 ;  /* 0x0000000d0007723e */ /* 0x000fca00000000ff */
[----:B------:R2:W-:Y:S02]  /*6ae0*/  STS.128 [R27+-0x1c0], R4 ;  /* 0xfffe40041b007388 */ /* 0x0005e40000000c00 */
.L_x_2271:
[----:B------:R-:W-:Y:S05]  /*6af0*/  BSYNC B0 ;  /* 0x0000000000007941 */ /* 0x000fea0003800000 */
.L_x_2270:
[----:B------:R-:W-:Y:S06]  /*6b00*/  BAR.SYNC.DEFER_BLOCKING 0x0 ;  /* 0x0000000000007b1d */ /* 0x000fec0000010000 */
[----:B------:R-:W-:Y:S04]  /*6b10*/  BSSY B0, `(.L_x_2272) ;  /* 0x0000013000007945 */ /* 0x000fe80003800000 */
[----:B------:R-:W-:Y:S05]  /*6b20*/  @P0 BRA `(.L_x_2273) ;  /* 0x0000000000440947 */ /* 0x000fea0003800000 */
[----:B012---:R-:W0:Y:S02]  /*6b30*/  LDS.128 R4, [R27] ;  /* 0x000000001b047984 */ /* 0x007e240000000c00 */
        /* <DEDUP_REMOVED lines=16> */
.L_x_2273:
[----:B------:R-:W-:Y:S05]  /*6c40*/  BSYNC B0 ;  /* 0x0000000000007941 */ /* 0x000fea0003800000 */
.L_x_2272:
[----:B------:R-:W-:Y:S06]  /*6c50*/  BAR.SYNC.DEFER_BLOCKING 0x0 ;  /* 0x0000000000007b1d */ /* 0x000fec0000010000 */
[----:B------:R-:W-:Y:S04]  /*6c60*/  BSSY B0, `(.L_x_2274) ;  /* 0x0000007000007945 */ /* 0x000fe80003800000 */
[----:B------:R-:W-:Y:S05]  /*6c70*/  @P2 BRA `(.L_x_2275) ;  /* 0x0000000000142947 */ /* 0x000fea0003800000 */
[----:B012---:R-:W-:Y:S02]  /*6c80*/  F2FP.F16.F32.PACK_AB R4, R33, R26 ;  /* 0x0000001a2104723e */ /* 0x007fe400000000ff */
[----:B------:R-:W-:Y:S02]  /*6c90*/  F2FP.F16.F32.PACK_AB R5, R32, R3 ;  /* 0x000000032005723e */ /* 0x000fe400000000ff */
[----:B------:R-:W-:Y:S02]  /*6ca0*/  F2FP.F16.F32.PACK_AB R6, R37, R36 ;  /* 0x000000242506723e */ /* 0x000fe400000000ff */
[----:B------:R-:W-:-:S05]  /*6cb0*/  F2FP.F16.F32.PACK_AB R7, R0, R13 ;  /* 0x0000000d0007723e */ /* 0x000fca00000000ff */
[----:B------:R3:W-:Y:S02]  /*6cc0*/  STS.128 [R27+-0xe0], R4 ;  /* 0xffff20041b007388 */ /* 0x0007e40000000c00 */
.L_x_2275:
[----:B------:R-:W-:Y:S05]  /*6cd0*/  BSYNC B0 ;  /* 0x0000000000007941 */ /* 0x000fea0003800000 */
.L_x_2274:
[----:B------:R-:W-:Y:S06]  /*6ce0*/  BAR.SYNC.DEFER_BLOCKING 0x0 ;  /* 0x0000000000007b1d */ /* 0x000fec0000010000 */
[----:B------:R-:W-:Y:S04]  /*6cf0*/  BSSY B0, `(.L_x_2276) ;  /* 0x0000013000007945 */ /* 0x000fe80003800000 */
[----:B------:R-:W-:Y:S05]  /*6d00*/  @P6 BRA `(.L_x_2277) ;  /* 0x0000000000446947 */ /* 0x000fea0003800000 */
[----:B0123--:R-:W0:Y:S02]  /*6d10*/  LDS.128 R4, [R27] ;  /* 0x000000001b047984 */ /* 0x00fe240000000c00 */
        /* <DEDUP_REMOVED lines=16> */
.L_x_2277:
[----:B------:R-:W-:Y:S05]  /*6e20*/  BSYNC B0 ;  /* 0x0000000000007941 */ /* 0x000fea0003800000 */
.L_x_2276:
[----:B------:R-:W-:Y:S06]  /*6e30*/  BAR.SYNC.DEFER_BLOCKING 0x0 ;  /* 0x0000000000007b1d */ /* 0x000fec0000010000 */
.L_x_2262:
[----:B------:R-:W-:-:S04]  /*6e40*/  IADD3 R21, R21, 0xf, RZ ;  /* 0x0000000f15157810 */ /* 0x000fc80007ffe0ff */
[----:B------:R-:W-:-:S13]  /*6e50*/  ISETP.GT.U32.OR P5, PT, R21, 0x1e, P5 ;  /* 0x0000001e1500780c */ /* 0x000fda0002fa4470 */
[----:B------:R-:W-:Y:S05]  /*6e60*/  @P5 EXIT ;  /* 0x000000000000594d */ /* 0x000fea0003800000 */
[----:B------:R-:W4:Y:S02]  /*6e70*/  LDC R2, c[0x0][0x308] ;  /* 0x0000c200ff027b82 */ /* 0x000f240000000800 */
[----:B----4-:R-:W-:-:S13]  /*6e80*/  ISETP.NE.AND P0, PT, R2, 0x2, PT ;  /* 0x000000020200780c */ /* 0x010fda0003f05270 */
[----:B------:R-:W-:Y:S05]  /*6e90*/  @!P0 BRA `(.L_x_2278) ;  /* 0x0000000000308947 */ /* 0x000fea0003800000 */
[----:B0123--:R-:W0:Y:S01]  /*6ea0*/  LDC.64 R4, c[0x0][0x210] ;  /* 0x00008400ff047b82 */ /* 0x00fe220000000a00 */
[----:B------:R-:W-:Y:S01]  /*6eb0*/  IMAD R25, R18, 0x70, R25 ;  /* 0x0000007012197824 */ /* 0x000fe200078e0219 */
[----:B------:R-:W-:Y:S02]  /*6ec0*/  F2FP.F16.F32.PACK_AB R33, R33, R26 ;  /* 0x0000001a2121723e */ /* 0x000fe400000000ff */
[----:B------:R-:W-:Y:S02]  /*6ed0*/  F2FP.F16.F32.PACK_AB R3, R32, R3 ;  /* 0x000000032003723e */ /* 0x000fe400000000ff */
[----:B------:R-:W-:Y:S02]  /*6ee0*/  F2FP.F16.F32.PACK_AB R37, R37, R36 ;  /* 0x000000242525723e */ /* 0x000fe400000000ff */
[----:B------:R-:W-:Y:S01]  /*6ef0*/  F2FP.F16.F32.PACK_AB R13, R0, R13 ;  /* 0x0000000d000d723e */ /* 0x000fe200000000ff */
[----:B0-----:R-:W-:-:S05]  /*6f00*/  IMAD.WIDE R4, R25, 0x2, R4 ;  /* 0x0000000219047825 */ /* 0x001fca00078e0204 */
[----:B------:R-:W-:Y:S04]  /*6f10*/  STG.E desc[UR36][R4.64], R33 ;  /* 0x0000002104007986 */ /* 0x000fe8000c101924 */
[----:B------:R-:W-:Y:S04]  /*6f20*/  STG.E desc[UR36][R4.64+0x4], R3 ;  /* 0x0000040304007986 */ /* 0x000fe8000c101924 */
[----:B------:R-:W-:Y:S04]  /*6f30*/  STG.E desc[UR36][R4.64+0x8], R37 ;  /* 0x0000082504007986 */ /* 0x000fe8000c101924 */
[----:B------:R-:W-:Y:S01]  /*6f40*/  STG.E desc[UR36][R4.64+0xc], R13 ;  /* 0x00000c0d04007986 */ /* 0x000fe2000c101924 */
[----:B------:R-:W-:Y:S05]  /*6f50*/  EXIT ;  /* 0x000000000000794d */ /* 0x000fea0003800000 */
.L_x_2278:
[----:B0123--:R-:W0:Y:S01]  /*6f60*/  LDC.64 R4, c[0x0][0x300] ;  /* 0x0000c000ff047b82 */ /* 0x00fe220000000a00 */
[----:B------:R-:W-:Y:S01]  /*6f70*/  IMAD R18, R18, 0x70, R25 ;  /* 0x0000007012127824 */ /* 0x000fe200078e0219 */
[----:B------:R-:W-:Y:S01]  /*6f80*/  ULDC.64 UR6, c[0x0][0x210] ;  /* 0x0000840000067ab9 */ /* 0x000fe20000000a00 */
[----:B0-----:R-:W2:Y:S02]  /*6f90*/  LDG.E R4, desc[UR36][R4.64] ;  /* 0x0000002404047981 */ /* 0x001ea4000c1e1900 */
[C---:B--2---:R-:W-:Y:S01]  /*6fa0*/  FMUL.FTZ R33, R4.reuse, R33 ;  /* 0x0000002104217220 */ /* 0x044fe20000410000 */
[C---:B------:R-:W-:Y:S01]  /*6fb0*/  FMUL.FTZ R3, R4.reuse, R3 ;  /* 0x0000000304037220 */ /* 0x040fe20000410000 */
[C---:B------:R-:W-:Y:S01]  /*6fc0*/  FMUL.FTZ R32, R4.reuse, R32 ;  /* 0x0000002004207220 */ /* 0x040fe20000410000 */
[C---:B------:R-:W-:Y:S01]  /*6fd0*/  FMUL.FTZ R36, R4.reuse, R36 ;  /* 0x0000002404247220 */ /* 0x040fe20000410000 */
[C---:B------:R-:W-:Y:S01]  /*6fe0*/  FMUL.FTZ R26, R4.reuse, R26 ;  /* 0x0000001a041a7220 */ /* 0x040fe20000410000 */
[C---:B------:R-:W-:Y:S01]  /*6ff0*/  FMUL.FTZ R37, R4.reuse, R37 ;  /* 0x0000002504257220 */ /* 0x040fe20000410000 */
[----:B------:R-:W0:Y:S01]  /*7000*/  F2I.S8.NTZ R33, R33 ;  /* 0x0000002100217305 */ /* 0x000e220000202100 */
[C---:B------:R-:W-:Y:S01]  /*7010*/  FMUL.FTZ R13, R4.reuse, R13 ;  /* 0x0000000d040d7220 */ /* 0x040fe20000410000 */
[----:B------:R-:W-:-:S06]  /*7020*/  FMUL.FTZ R0, R4, R0 ;  /* 0x0000000004007220 */ /* 0x000fcc0000410000 */
[----:B------:R-:W1:Y:S01]  /*7030*/  F2I.S8.NTZ R3, R3 ;  /* 0x0000000300037305 */ /* 0x000e620000202100 */
[----:B0-----:R-:W-:-:S07]  /*7040*/  PRMT R2, R33, 0x8880, RZ ;  /* 0x0000888021027816 */ /* 0x001fce00000000ff */
[----:B------:R-:W0:Y:S01]  /*7050*/  F2I.S8.NTZ R32, R32 ;  /* 0x0000002000207305 */ /* 0x000e220000202100 */
[----:B------:R-:W-:Y:S02]  /*7060*/  PRMT R2, R2, 0x7710, RZ ;  /* 0x0000771002027816 */ /* 0x000fe400000000ff */
[----:B-1----:R-:W-:-:S05]  /*7070*/  PRMT R5, R3, 0x8880, RZ ;  /* 0x0000888003057816 */ /* 0x002fca00000000ff */
[----:B------:R-:W1:Y:S01]  /*7080*/  F2I.S8.NTZ R36, R36 ;  /* 0x0000002400247305 */ /* 0x000e620000202100 */
[----:B------:R-:W-:Y:S02]  /*7090*/  LOP3.LUT R9, R2, 0xff, RZ, 0xc0, !PT ;  /* 0x000000ff02097812 */ /* 0x000fe400078ec0ff */
[----:B------:R-:W-:Y:S02]  /*70a0*/  PRMT R3, R5, 0x7710, RZ ;  /* 0x0000771005037816 */ /* 0x000fe400000000ff */
[----:B------:R-:W-:Y:S02]  /*70b0*/  SHF.L.U64.HI R8, R9, 0x8, RZ ;  /* 0x0000000809087819 */ /* 0x000fe400000102ff */
[----:B0-----:R-:W-:Y:S01]  /*70c0*/  PRMT R6, R32, 0x8880, RZ ;  /* 0x0000888020067816 */ /* 0x001fe200000000ff */
[----:B------:R-:W0:Y:S01]  /*70d0*/  F2I.S8.NTZ R26, R26 ;  /* 0x0000001a001a7305 */ /* 0x000e220000202100 */
[----:B------:R-:W-:Y:S02]  /*70e0*/  LOP3.LUT R7, R3, 0xff, RZ, 0xc0, !PT ;  /* 0x000000ff03077812 */ /* 0x000fe400078ec0ff */
[----:B------:R-:W-:-:S02]  /*70f0*/  PRMT R4, R6, 0x7710, RZ ;  /* 0x0000771006047816 */ /* 0x000fc400000000ff */
[C---:B------:R-:W-:Y:S01]  /*7100*/  SHF.L.U64.HI R3, R7.reuse, 0x10, RZ ;  /* 0x0000001007037819 */ /* 0x040fe200000102ff */
[----:B------:R-:W-:Y:S01]  /*7110*/  IMAD.U32 R7, R7, 0x10000, RZ ;  /* 0x0001000007077824 */ /* 0x000fe200078e00ff */
[----:B------:R-:W-:Y:S01]  /*7120*/  LOP3.LUT R6, R4, 0xff, RZ, 0xc0, !PT ;  /* 0x000000ff04067812 */ /* 0x000fe200078ec0ff */
[----:B------:R-:W2:Y:S01]  /*7130*/  F2I.S8.NTZ R37, R37 ;  /* 0x0000002500257305 */ /* 0x000ea20000202100 */
[----:B-1----:R-:W-:Y:S02]  /*7140*/  PRMT R2, R36, 0x8880, RZ ;  /* 0x0000888024027816 */ /* 0x002fe400000000ff */
[----:B------:R-:W-:Y:S02]  /*7150*/  SHF.L.U64.HI R4, R6, 0x18, RZ ;  /* 0x0000001806047819 */ /* 0x000fe400000102ff */
[----:B------:R-:W-:Y:S02]  /*7160*/  PRMT R2, R2, 0x7710, RZ ;  /* 0x0000771002027816 */ /* 0x000fe400000000ff */
[----:B0-----:R-:W-:Y:S01]  /*7170*/  PRMT R26, R26, 0x8880, RZ ;  /* 0x000088801a1a7816 */ /* 0x001fe200000000ff */
[----:B------:R-:W0:Y:S01]  /*7180*/  F2I.S8.NTZ R13, R13 ;  /* 0x0000000d000d7305 */ /* 0x000e220000202100 */
[----:B------:R-:W-:-:S02]  /*7190*/  LOP3.LUT R4, R4, R3, R8, 0xfe, !PT ;  /* 0x0000000304047212 */ /* 0x000fc400078efe08 */
[----:B------:R-:W-:Y:S02]  /*71a0*/  LOP3.LUT R3, R2, 0xff, RZ, 0xc0, !PT ;  /* 0x000000ff02037812 */ /* 0x000fe400078ec0ff */
[----:B--2---:R-:W-:-:S03]  /*71b0*/  PRMT R37, R37, 0x8880, RZ ;  /* 0x0000888025257816 */ /* 0x004fc600000000ff */
[----:B------:R1:W2:Y:S01]  /*71c0*/  F2I.S8.NTZ R5, R0 ;  /* 0x0000000000057305 */ /* 0x0002a20000202100 */
[----:B------:R-:W-:Y:S02]  /*71d0*/  LOP3.LUT R3, R3, 0xffffff00, R4, 0xf8, !PT ;  /* 0xffffff0003037812 */ /* 0x000fe400078ef804 */
[----:B------:R-:W-:Y:S02]  /*71e0*/  PRMT R2, R37, 0x7710, RZ ;  /* 0x0000771025027816 */ /* 0x000fe400000000ff */
[----:B------:R-:W-:Y:S02]  /*71f0*/  IADD3 R4, P0, R18, UR6, RZ ;  /* 0x0000000612047c10 */ /* 0x000fe4000ff1e0ff */
[----:B0-----:R-:W-:Y:S02]  /*7200*/  PRMT R13, R13, 0x8880, RZ ;  /* 0x000088800d0d7816 */ /* 0x001fe400000000ff */
[----:B-1----:R-:W-:Y:S02]  /*7210*/  PRMT R0, R26, 0x7710, RZ ;  /* 0x000077101a007816 */ /* 0x002fe400000000ff */
[----:B------:R-:W-:-:S02]  /*7220*/  PRMT R2, R2, 0x7604, RZ ;  /* 0x0000760402027816 */ /* 0x000fc400000000ff */
[----:B------:R-:W-:Y:S02]  /*7230*/  PRMT R8, R0, 0x6540, R9 ;  /* 0x0000654000087816 */ /* 0x000fe40000000009 */
[----:B------:R-:W-:Y:S02]  /*7240*/  PRMT R0, R13, 0x7710, RZ ;  /* 0x000077100d007816 */ /* 0x000fe400000000ff */
[----:B------:R-:W-:Y:S02]  /*7250*/  LOP3.LUT R3, R2, 0xffff00ff, R3, 0xf8, !PT ;  /* 0xffff00ff02037812 */ /* 0x000fe400078ef803 */
[----:B------:R-:W-:Y:S02]  /*7260*/  PRMT R0, R0, 0x7054, RZ ;  /* 0x0000705400007816 */ /* 0x000fe400000000ff */
[----:B--2---:R-:W-:Y:S02]  /*7270*/  PRMT R5, R5, 0x8880, RZ ;  /* 0x0000888005057816 */ /* 0x004fe400000000ff */
        /* <DEDUP_REMOVED lines=8> */
.L_x_2194:
[----:B------:R-:W-:Y:S01]  /*7300*/  HFMA2.MMA R12, -RZ, RZ, 0, 9.5367431640625e-07 ;  /* 0x00000010ff0c7435 */ /* 0x000fe200000001ff */
[----:B------:R-:W-:Y:S01]  /*7310*/  MOV R11, 0x1f ;  /* 0x0000001f000b7802 */ /* 0x000fe20000000f00 */
[----:B------:R-:W-:-:S09]  /*7320*/  IMAD.MOV.U32 R15, RZ, RZ, -0x1 ;  /* 0xffffffffff0f7424 */ /* 0x000fd200078e00ff */
[----:B01---5:R-:W-:Y:S05]  /*7330*/  WARPSYNC.COLLECTIVE R15, `(.L_x_2279) ;  /* 0x000000000f087348 */ /* 0x023fea0003c00000 */
[----:B------:R2:W3:Y:S02]  /*7340*/  SHFL.BFLY P6, R14, R13, R12, R11 ;  /* 0x0c00000c0d0e7389 */ /* 0x0004e400000c000b */
[----:B0123-5:R-:W-:Y:S01]  /*7350*/  ENDCOLLECTIVE ;  /* 0x000000000000791b */ /* 0x02ffe20003800000 */
.L_x_2279:
[----:B------:R-:W-:Y:S01]  /*7360*/  HFMA2.MMA R12, -RZ, RZ, 0, 4.76837158203125e-07 ;  /* 0x00000008ff0c7435 */ /* 0x000fe200000001ff */
[----:B------:R-:W-:-:S05]  /*7370*/  FADD.FTZ R0, R13, R14 ;  /* 0x0000000e0d007221 */ /* 0x000fca0000010000 */
[----:B------:R-:W-:-:S07]  /*7380*/  MOV R13, R0 ;  /* 0x00000000000d7202 */ /* 0x000fce0000000f00 */
[----:B------:R-:W-:Y:S05]  /*7390*/  WARPSYNC.COLLECTIVE R15, `(.L_x_2280) ;  /* 0x000000000f087348 */ /* 0x000fea0003c00000 */
[----:B------:R0:W1:Y:S02]  /*73a0*/  SHFL.BFLY P6, R14, R13, R12, R11 ;  /* 0x0c00000c0d0e7389 */ /* 0x00006400000c000b */
[----:B01----:R-:W-:Y:S01]  /*73b0*/  ENDCOLLECTIVE ;  /* 0x000000000000791b */ /* 0x003fe20003800000 */
.L_x_2280:
[----:B------:R-:W-:Y:S01]  /*73c0*/  MOV R12, 0x4 ;  /* 0x00000004000c7802 */ /* 0x000fe20000000f00 */
[----:B------:R-:W-:-:S04]  /*73d0*/  FADD.FTZ R3, R0, R14 ;  /* 0x0000000e00037221 */ /* 0x000fc80000010000 */
[----:B------:R-:W-:-:S07]  /*73e0*/  IMAD.MOV.U32 R13, RZ, RZ, R3 ;  /* 0x000000ffff0d7224 */ /* 0x000fce00078e0003 */
[----:B------:R-:W-:Y:S05]  /*73f0*/  WARPSYNC.COLLECTIVE R15, `(.L_x_2281) ;  /* 0x000000000f087348 */ /* 0x000fea0003c00000 */
[----:B------:R0:W1:Y:S02]  /*7400*/  SHFL.BFLY P6, R14, R13, R12, R11 ;  /* 0x0c00000c0d0e7389 */ /* 0x00006400000c000b */
[----:B01----:R-:W-:Y:S01]  /*7410*/  ENDCOLLECTIVE ;  /* 0x000000000000791b */ /* 0x003fe20003800000 */
.L_x_2281:
[----:B------:R-:W-:Y:S02]  /*7420*/  IMAD.MOV.U32 R12, RZ, RZ, 0x2 ;  /* 0x00000002ff0c7424 */ /* 0x000fe400078e00ff */
[----:B------:R-:W-:-:S05]  /*7430*/  FADD.FTZ R4, R3, R14 ;  /* 0x0000000e03047221 */ /* 0x000fca0000010000 */
[----:B------:R-:W-:-:S07]  /*7440*/  MOV R13, R4 ;  /* 0x00000004000d7202 */ /* 0x000fce0000000f00 */
[----:B------:R-:W-:Y:S05]  /*7450*/  WARPSYNC.COLLECTIVE R15, `(.L_x_2282) ;  /* 0x000000000f087348 */ /* 0x000fea0003c00000 */
[----:B------:R0:W1:Y:S02]  /*7460*/  SHFL.BFLY P6, R14, R13, R12, R11 ;  /* 0x0c00000c0d0e7389 */ /* 0x00006400000c000b */
[----:B01----:R-:W-:Y:S01]  /*7470*/  ENDCOLLECTIVE ;  /* 0x000000000000791b */ /* 0x003fe20003800000 */
.L_x_2282:
[----:B------:R-:W-:Y:S01]  /*7480*/  HFMA2.MMA R12, -RZ, RZ, 0, 5.9604644775390625e-08 ;  /* 0x00000001ff0c7435 */ /* 0x000fe200000001ff */
[----:B------:R-:W-:-:S05]  /*7490*/  FADD.FTZ R5, R4, R14 ;  /* 0x0000000e04057221 */ /* 0x000fca0000010000 */
[----:B------:R-:W-:-:S07]  /*74a0*/  MOV R13, R5 ;  /* 0x00000005000d7202 */ /* 0x000fce0000000f00 */
[----:B------:R-:W-:Y:S05]  /*74b0*/  WARPSYNC.COLLECTIVE R15, `(.L_x_2283) ;  /* 0x000000000f087348 */ /* 0x000fea0003c00000 */
[----:B------:R0:W1:Y:S02]  /*74c0*/  SHFL.BFLY P6, R14, R13, R12, R11 ;  /* 0x0c00000c0d0e7389 */ /* 0x00006400000c000b */
[----:B01----:R-:W-:Y:S01]  /*74d0*/  ENDCOLLECTIVE ;  /* 0x000000000000791b */ /* 0x003fe20003800000 */
.L_x_2283:
[----:B------:R-:W-:Y:S05]  /*74e0*/  BRA `(.L_x_2284) ;  /* 0xffffffa400d07947 */ /* 0x000fea000383ffff */
.L_x_2285:
        /* <DEDUP_REMOVED lines=9> */
.L_x_3331:


//--------------------- .text._ZN4mmha33masked_multihead_attention_kernelItLi112ELi128ELi2ELi16ELi128ELb0ELb1EEEv26Multihead_attention_paramsIT_XT5_EE --------------------------
	.section	.text._ZN4mmha33masked_multihead_attention_kernelItLi112ELi128ELi2ELi16ELi128ELb0ELb1EEEv26Multihead_attention_paramsIT_XT5_EE,"ax",@progbits
	.align	128
        .global         _ZN4mmha33masked_multihead_attention_kernelItLi112ELi128ELi2ELi16ELi128ELb0ELb1EEEv26Multihead_attention_paramsIT_XT5_EE
        .type           _ZN4mmha33masked_multihead_attention_kernelItLi112ELi128ELi2ELi16ELi128ELb0ELb1EEEv26Multihead_attention_paramsIT_XT5_EE,@function
        .size           _ZN4mmha33masked_multihead_attention_kernelItLi112ELi128ELi2ELi16ELi128ELb0ELb1EEEv26Multihead_attention_paramsIT_XT5_EE,(.L_x_3332 - _ZN4mmha33masked_multihead_attention_kernelItLi112ELi128ELi2ELi16ELi128ELb0ELb1EEEv26Multihead_attention_paramsIT_XT5_EE)
        .other          _ZN4mmha33masked_multihead_attention_kernelItLi112ELi128ELi2ELi16ELi128ELb0ELb1EEEv26Multihead_attention_paramsIT_XT5_EE,@"STO_CUDA_ENTRY STV_DEFAULT"
_ZN4mmha33masked_multihead_attention_kernelItLi112ELi128ELi2ELi16ELi128ELb0ELb1EEEv26Multihead_attention_paramsIT_XT5_EE:
.text._ZN4mmha33masked_multihead_attention_kernelItLi112ELi128ELi2ELi16ELi128ELb0ELb1EEEv26Multihead_attention_paramsIT_XT5_EE:
[----:B------:R-:W0:Y:S01]  /*0000*/  LDC R1, c[0x0][0x28] ;  /* 0x00000a00ff017b82 */ /* 0x000e220000000800 */
[----:B------:R-:W-:Y:S01]  /*0010*/  ULDC.64 UR4, c[0x0][0x320] ;  /* 0x0000c80000047ab9 */ /* 0x000fe20000000a00 */
[----:B------:R-:W-:Y:S01]  /*0020*/  ULDC.64 UR36, c[0x0][0x208] ;  /* 0x0000820000247ab9 */ /* 0x000fe20000000a00 */
[----:B------:R-:W-:-:S05]  /*0030*/  ISETP.NE.U32.AND P0, PT, RZ, UR4, PT ;  /* 0x00000004ff007c0c */ /* 0x000fca000bf05070 */
[----:B------:R-:W1:Y:S01]  /*0040*/  S2UR UR6, SR_CTAID.Y ;  /* 0x00000000000679c3 */ /* 0x000e620000002600 */
[----:B------:R-:W-:-:S13]  /*0050*/  ISETP.NE.AND.EX P0, PT, RZ, UR5, PT, P0 ;  /* 0x00000005ff007c0c */ /* 0x000fda000bf05300 */
[----:B------:R-:W-:Y:S05]  /*0060*/  @!P0 BRA `(.L_x_2286) ;  /* 0x00000000001c8947 */ /* 0x000fea0003800000 */
[----:B-1----:R-:W-:-:S04]  /*0070*/  UIADD3 UR4, UP0, UR6, UR4, URZ ;  /* 0x0000000406047290 */ /* 0x002fc8000ff1e03f */
[----:B------:R-:W-:Y:S02]  /*0080*/  ULEA.HI.X.SX32 UR5, UR6, UR5, 0x1, UP0 ;  /* 0x0000000506057291 */ /* 0x000fe400080f0e3f */
[----:B------:R-:W-:-:S04]  /*0090*/  IMAD.U32 R2, RZ, RZ, UR4 ;  /* 0x00000004ff027e24 */ /* 0x000fc8000f8e00ff */
[----:B------:R-:W-:-:S05]  /*00a0*/  IMAD.U32 R3, RZ, RZ, UR5 ;  /* 0x00000005ff037e24 */ /* 0x000fca000f8e00ff */
[----:B------:R-:W2:Y:S02]  /*00b0*/  LDG.E.U8 R2, desc[UR36][R2.64] ;  /* 0x0000002402027981 */ /* 0x000ea4000c1e1100 */
[----:B--2---:R-:W-:-:S13]  /*00c0*/  ISETP.NE.AND P0, PT, R2, 0x1, PT ;  /* 0x000000010200780c */ /* 0x004fda0003f05270 */
[----:B------:R-:W-:Y:S05]  /*00d0*/  @!P0 EXIT ;  /* 0x000000000000894d */ /* 0x000fea0003800000 */
.L_x_2286:
[----:B------:R-:W2:Y:S01]  /*00e0*/  LDC R11, c[0x0][0x280] ;  /* 0x0000a000ff0b7b82 */ /* 0x000ea20000000800 */
[----:B------:R-:W-:Y:S01]  /*00f0*/  ULDC.64 UR4, c[0x0][0x330] ;  /* 0x0000cc0000047ab9 */ /* 0x000fe20000000a00 */
[----:B------:R-:W3:Y:S01]  /*0100*/  S2R R6, SR_CTAID.Y ;  /* 0x0000000000067919 */ /* 0x000ee20000002600 */
[----:B------:R-:W-:Y:S01]  /*0110*/  UISETP.NE.U32.AND UP0, UPT, UR4, URZ, UPT ;  /* 0x0000003f0400728c */ /* 0x000fe2000bf05070 */
[----:B------:R-:W-:Y:S01]  /*0120*/  ULDC UR7, c[0x0][0x288] ;  /* 0x0000a20000077ab9 */ /* 0x000fe20000000800 */
[----:B------:R-:W4:Y:S02]  /*0130*/  S2R R16, SR_TID.X ;  /* 0x0000000000107919 */ /* 0x000f240000002100 */
[----:B------:R-:W-:Y:S01]  /*0140*/  UISETP.NE.AND.EX UP0, UPT, UR5, URZ, UPT, UP0 ;  /* 0x0000003f0500728c */ /* 0x000fe2000bf05300 */
[----:B------:R-:W5:Y:S01]  /*0150*/  S2UR UR46, SR_CTAID.X ;  /* 0x00000000002e79c3 */ /* 0x000f620000002500 */
[----:B------:R-:W-:Y:S01]  /*0160*/  UMOV UR38, URZ ;  /* 0x0000003f00267c82 */ /* 0x000fe20008000000 */
[----:B------:R-:W-:-:S03]  /*0170*/  ULDC UR41, c[0x0][0x278] ;  /* 0x00009e0000297ab9 */ /* 0x000fc60000000800 */
[----:B------:R-:W-:-:S05]  /*0180*/  PLOP3.LUT P4, PT, PT, PT, UP0, 0x80, 0x0 ;  /* 0x000000000000781c */ /* 0x000fca0003f8f008 */
[----:B------:R-:W-:Y:S02]  /*0190*/  @UP0 ULDC.64 UR4, c[0x0][0x330] ;  /* 0x0000cc0000040ab9 */ /* 0x000fe40000000a00 */
[----:B-1----:R-:W-:Y:S01]  /*01a0*/  @UP0 UIMAD.WIDE UR4, UR6, 0x4, UR4 ;  /* 0x00000004060408a5 */ /* 0x002fe2000f8e0204 */
[----:B--2---:R-:W-:-:S05]  /*01b0*/  IABS R7, R11 ;  /* 0x0000000b00077213 */ /* 0x004fca0000000000 */
[----:B------:R-:W-:Y:S01]  /*01c0*/  IMAD.U32 R2, RZ, RZ, UR4 ;  /* 0x00000004ff027e24 */ /* 0x000fe2000f8e00ff */
[----:B------:R-:W-:Y:S01]  /*01d0*/  @UP0 ULDC UR4, c[0x0][0x2c0] ;  /* 0x0000b00000040ab9 */ /* 0x000fe20000000800 */
[----:B------:R-:W1:Y:S01]  /*01e0*/  I2F.RP R0, R7 ;  /* 0x0000000700007306 */ /* 0x000e620000209400 */
[----:B------:R-:W-:Y:S01]  /*01f0*/  IMAD.U32 R3, RZ, RZ, UR5 ;  /* 0x00000005ff037e24 */ /* 0x000fe2000f8e00ff */
[----:B------:R-:W-:-:S04]  /*0200*/  ULDC UR5, c[0x0][0x284] ;  /* 0x0000a10000057ab9 */ /* 0x000fc80000000800 */
[----:B------:R2:W4:Y:S02]  /*0210*/  @P4 LDG.E R10, desc[UR36][R2.64] ;  /* 0x00000024020a4981 */ /* 0x000524000c1e1900 */
[----:B-1----:R-:W1:Y:S02]  /*0220*/  MUFU.RCP R0, R0 ;  /* 0x0000000000007308 */ /* 0x002e640000001000 */
[----:B-1----:R-:W-:-:S06]  /*0230*/  IADD3 R4, R0, 0xffffffe, RZ ;  /* 0x0ffffffe00047810 */ /* 0x002fcc0007ffe0ff */
[----:B------:R1:W0:Y:S01]  /*0240*/  F2I.FTZ.U32.TRUNC.NTZ R5, R4 ;  /* 0x0000000400057305 */ /* 0x000222000021f000 */
[----:B---3--:R-:W-:Y:S01]  /*0250*/  IABS R6, R6 ;  /* 0x0000000600067213 */ /* 0x008fe20000000000 */
[----:B-1----:R-:W-:Y:S01]  /*0260*/  IMAD.MOV.U32 R4, RZ, RZ, RZ ;  /* 0x000000ffff047224 */ /* 0x002fe200078e00ff */
[----:B0-----:R-:W-:-:S05]  /*0270*/  IADD3 R0, RZ, -R5, RZ ;  /* 0x80000005ff007210 */ /* 0x001fca0007ffe0ff */
[----:B------:R-:W-:-:S04]  /*0280*/  IMAD R9, R0, R7, RZ ;  /* 0x0000000700097224 */ /* 0x000fc800078e02ff */
[----:B------:R-:W-:Y:S02]  /*0290*/  IMAD.HI.U32 R0, R5, R9, R4 ;  /* 0x0000000905007227 */ /* 0x000fe400078e0004 */
[----:B------:R-:W0:Y:S04]  /*02a0*/  LDC.64 R4, c[0x0][0x2f0] ;  /* 0x0000bc00ff047b82 */ /* 0x000e280000000a00 */
[----:B------:R-:W-:-:S04]  /*02b0*/  IMAD.HI.U32 R0, R0, R6, RZ ;  /* 0x0000000600007227 */ /* 0x000fc800078e00ff */
[----:B------:R-:W-:-:S04]  /*02c0*/  IMAD.MOV R8, RZ, RZ, -R0 ;  /* 0x000000ffff087224 */ /* 0x000fc800078e0a00 */
[----:B--2---:R-:W-:-:S05]  /*02d0*/  IMAD R2, R7, R8, R6 ;  /* 0x0000000807027224 */ /* 0x004fca00078e0206 */
[----:B------:R-:W-:Y:S02]  /*02e0*/  ISETP.GT.U32.AND P2, PT, R7, R2, PT ;  /* 0x000000020700720c */ /* 0x000fe40003f44070 */
[----:B0-----:R-:W-:-:S04]  /*02f0*/  ISETP.NE.U32.AND P0, PT, R4, RZ, PT ;  /* 0x000000ff0400720c */ /* 0x001fc80003f05070 */
[----:B------:R-:W-:-:S07]  /*0300*/  ISETP.NE.AND.EX P0, PT, R5, RZ, PT, P0 ;  /* 0x000000ff0500720c */ /* 0x000fce0003f05300 */
[----:B------:R-:W-:-:S04]  /*0310*/  @!P2 IADD3 R2, R2, -R7, RZ ;  /* 0x800000070202a210 */ /* 0x000fc80007ffe0ff */
[----:B------:R-:W-:Y:S02]  /*0320*/  ISETP.GE.U32.AND P1, PT, R2, R7, PT ;  /* 0x000000070200720c */ /* 0x000fe40003f26070 */
[C---:B------:R-:W-:Y:S01]  /*0330*/  LOP3.LUT R6, R11.reuse, UR6, RZ, 0x3c, !PT ;  /* 0x000000060b067c12 */ /* 0x040fe2000f8e3cff */
[----:B------:R-:W-:Y:S01]  /*0340*/  @!P2 VIADD R0, R0, 0x1 ;  /* 0x000000010000a836 */ /* 0x000fe20000000000 */
[----:B------:R-:W0:Y:S02]  /*0350*/  @P0 LDC.64 R2, c[0x0][0x2f0] ;  /* 0x0000bc00ff020b82 */ /* 0x000e240000000a00 */
[----:B------:R-:W-:Y:S02]  /*0360*/  ISETP.GE.AND P3, PT, R6, RZ, PT ;  /* 0x000000ff0600720c */ /* 0x000fe40003f66270 */
[----:B------:R-:W-:-:S05]  /*0370*/  ISETP.NE.AND P2, PT, R11, RZ, PT ;  /* 0x000000ff0b00720c */ /* 0x000fca0003f45270 */
[----:B------:R-:W-:-:S05]  /*0380*/  @P1 VIADD R0, R0, 0x1 ;  /* 0x0000000100001836 */ /* 0x000fca0000000000 */
[----:B------:R-:W-:-:S05]  /*0390*/  MOV R17, R0 ;  /* 0x0000000000117202 */ /* 0x000fca0000000f00 */
[----:B------:R-:W-:Y:S01]  /*03a0*/  @!P3 IMAD.MOV R17, RZ, RZ, -R17 ;  /* 0x000000ffff11b224 */ /* 0x000fe200078e0a11 */
[----:B------:R-:W-:-:S05]  /*03b0*/  @!P2 LOP3.LUT R17, RZ, R11, RZ, 0x33, !PT ;  /* 0x0000000bff11a212 */ /* 0x000fca00078e33ff */
[----:B0-----:R-:W-:-:S06]  /*03c0*/  @P0 IMAD.WIDE R2, R17, 0x4, R2 ;  /* 0x0000000411020825 */ /* 0x001fcc00078e0202 */
[----:B------:R0:W2:Y:S01]  /*03d0*/  @P0 LDG.E R3, desc[UR36][R2.64] ;  /* 0x0000002402030981 */ /* 0x0000a2000c1e1900 */
[----:B------:R-:W-:-:S05]  /*03e0*/  IMAD.U32 R0, RZ, RZ, UR5 ;  /* 0x00000005ff007e24 */ /* 0x000fca000f8e00ff */
[----:B------:R-:W-:-:S04]  /*03f0*/  IABS R9, R0 ;  /* 0x0000000000097213 */ /* 0x000fc80000000000 */
[----:B------:R-:W1:Y:S08]  /*0400*/  I2F.RP R0, R9 ;  /* 0x0000000900007306 */ /* 0x000e700000209400 */
[----:B-1----:R-:W1:Y:S02]  /*0410*/  MUFU.RCP R0, R0 ;  /* 0x0000000000007308 */ /* 0x002e640000001000 */
[----:B-1----:R-:W-:-:S06]  /*0420*/  IADD3 R6, R0, 0xffffffe, RZ ;  /* 0x0ffffffe00067810 */ /* 0x002fcc0007ffe0ff */
[----:B------:R1:W0:Y:S02]  /*0430*/  F2I.FTZ.U32.TRUNC.NTZ R7, R6 ;  /* 0x0000000600077305 */ /* 0x000224000021f000 */
[----:B-1----:R-:W-:Y:S02]  /*0440*/  IMAD.MOV.U32 R6, RZ, RZ, RZ ;  /* 0x000000ffff067224 */ /* 0x002fe400078e00ff */
[----:B0-----:R-:W-:-:S04]  /*0450*/  IMAD.MOV R2, RZ, RZ, -R7 ;  /* 0x000000ffff027224 */ /* 0x001fc800078e0a07 */
[----:B------:R-:W-:-:S04]  /*0460*/  IMAD R11, R2, R9, RZ ;  /* 0x00000009020b7224 */ /* 0x000fc800078e02ff */
[----:B------:R-:W-:Y:S02]  /*0470*/  IMAD.HI.U32 R7, R7, R11, R6 ;  /* 0x0000000b07077227 */ /* 0x000fe400078e0006 */
[----:B------:R-:W0:Y:S01]  /*0480*/  LDC R6, c[0x0][0x308] ;  /* 0x0000c200ff067b82 */ /* 0x000e220000000800 */
[----:B-----5:R-:W-:Y:S01]  /*0490*/  UIMAD UR43, UR6, UR7, UR46 ;  /* 0x00000007062b72a4 */ /* 0x020fe2000f8e022e */
[----:B----4-:R-:W-:-:S03]  /*04a0*/  ISETP.GE.AND P2, PT, R16, 0x1c, PT ;  /* 0x0000001c1000780c */ /* 0x010fc60003f46270 */
[----:B------:R-:W-:Y:S01]  /*04b0*/  UIMAD UR47, UR43, 0x70, URZ ;  /* 0x000000702b2f78a4 */ /* 0x000fe2000f8e023f */
[----:B------:R-:W-:Y:S01]  /*04c0*/  SHF.L.U32 R0, R16, 0x2, RZ ;  /* 0x0000000210007819 */ /* 0x000fe200000006ff */
[----:B------:R-:W-:Y:S01]  /*04d0*/  UIMAD UR44, UR6, UR5, URZ ;  /* 0x00000005062c72a4 */ /* 0x000fe2000f8e023f */
[----:B------:R-:W-:Y:S03]  /*04e0*/  BSSY B0, `(.L_x_2287) ;  /* 0x0000038000007945 */ /* 0x000fe60003800000 */
[----:B------:R-:W-:Y:S01]  /*04f0*/  USHF.R.S32.HI UR45, URZ, 0x1f, UR44 ;  /* 0x0000001f3f2d7899 */ /* 0x000fe2000801142c */
[----:B------:R-:W-:-:S13]  /*0500*/  @P4 R2UR UR40, R10 ;  /* 0x000000000a2842ca */ /* 0x000fda00000e0000 */
[----:B------:R-:W-:-:S07]  /*0510*/  @UP0 UIADD3 UR40, UR40, UR4, URZ ;  /* 0x0000000428280290 */ /* 0x000fce000fffe03f */
[----:B------:R-:W-:Y:S02]  /*0520*/  @!UP0 ULDC UR40, c[0x0][0x29c] ;  /* 0x0000a70000288ab9 */ /* 0x000fe40000000800 */
[----:B------:R-:W-:-:S05]  /*0530*/  IABS R2, UR40 ;  /* 0x0000002800027c13 */ /* 0x000fca0008000000 */
[----:B------:R-:W-:-:S05]  /*0540*/  IMAD.HI.U32 R7, R7, R2, RZ ;  /* 0x0000000207077227 */ /* 0x000fca00078e00ff */
[----:B------:R-:W-:-:S05]  /*0550*/  IADD3 R7, -R7, RZ, RZ ;  /* 0x000000ff07077210 */ /* 0x000fca0007ffe1ff */
[----:B------:R-:W-:-:S05]  /*0560*/  IMAD R2, R9, R7, R2 ;  /* 0x0000000709027224 */ /* 0x000fca00078e0202 */
[----:B------:R-:W-:-:S13]  /*0570*/  ISETP.GT.U32.AND P1, PT, R9, R2, PT ;  /* 0x000000020900720c */ /* 0x000fda0003f24070 */
[----:B------:R-:W-:-:S05]  /*0580*/  @!P1 IMAD.IADD R2, R2, 0x1, -R9 ;  /* 0x0000000102029824 */ /* 0x000fca00078e0a09 */
[----:B------:R-:W-:Y:S01]  /*0590*/  ISETP.GT.U32.AND P1, PT, R9, R2, PT ;  /* 0x000000020900720c */ /* 0x000fe20003f24070 */
[----:B------:R-:W-:Y:S02]  /*05a0*/  UIMAD UR4, UR46, 0x70, URZ ;  /* 0x000000702e0478a4 */ /* 0x000fe4000f8e023f */
[----:B------:R-:W-:Y:S02]  /*05b0*/  UISETP.NE.AND UP0, UPT, UR41, URZ, UPT ;  /* 0x0000003f2900728c */ /* 0x000fe4000bf05270 */
[----:B------:R-:W-:-:S08]  /*05c0*/  UIMAD UR41, UR6, UR41, UR4 ;  /* 0x00000029062972a4 */ /* 0x000fd0000f8e0204 */
[----:B------:R-:W-:Y:S01]  /*05d0*/  @!P1 IMAD.IADD R2, R2, 0x1, -R9 ;  /* 0x0000000102029824 */ /* 0x000fe200078e0a09 */
[----:B------:R-:W-:Y:S01]  /*05e0*/  ISETP.LE.AND P1, PT, RZ, UR40, PT ;  /* 0x00000028ff007c0c */ /* 0x000fe2000bf23270 */
[----:B------:R-:W-:Y:S02]  /*05f0*/  UIADD3 UR42, UR40, 0x1, -UR5 ;  /* 0x00000001282a7890 */ /* 0x000fe4000fffe805 */
[----:B------:R-:W-:Y:S02]  /*0600*/  USEL UR41, UR47, UR41, !UP0 ;  /* 0x000000292f297287 */ /* 0x000fe4000c000000 */
[----:B------:R-:W-:Y:S01]  /*0610*/  UISETP.LT.AND UP0, UPT, URZ, UR42, UPT ;  /* 0x0000002a3f00728c */ /* 0x000fe2000bf01270 */
[----:B------:R-:W-:-:S03]  /*0620*/  VIADD R13, R0, UR4 ;  /* 0x00000004000d7c36 */ /* 0x000fc60008000000 */
[----:B------:R-:W-:-:S04]  /*0630*/  USEL UR42, URZ, UR42, !UP0 ;  /* 0x0000002a3f2a7287 */ /* 0x000fc8000c000000 */
[----:B------:R-:W-:Y:S01]  /*0640*/  @!P1 IMAD.MOV R2, RZ, RZ, -R2 ;  /* 0x000000ffff029224 */ /* 0x000fe200078e0a02 */
[----:B0-----:R-:W-:Y:S02]  /*0650*/  ISETP.NE.AND P3, PT, R6, 0x2, PT ;  /* 0x000000020600780c */ /* 0x001fe40003f65270 */
[----:B------:R-:W-:Y:S02]  /*0660*/  @P2 CS2R R22, SRZ ;  /* 0x0000000000162805 */ /* 0x000fe4000001ff00 */
[----:B--2---:R-:W-:Y:S02]  /*0670*/  @P0 R2UR UR38, R3 ;  /* 0x00000000032602ca */ /* 0x004fe400000e0000 */
[----:B------:R-:W-:Y:S02]  /*0680*/  ISETP.NE.AND P0, PT, RZ, UR5, PT ;  /* 0x00000005ff007c0c */ /* 0x000fe4000bf05270 */
[----:B------:R-:W-:-:S11]  /*0690*/  IADD3 R3, R0, UR41, RZ ;  /* 0x0000002900037c10 */ /* 0x000fd6000fffe0ff */
[----:B------:R-:W-:Y:S01]  /*06a0*/  @!P0 LOP3.LUT R2, RZ, UR5, RZ, 0x33, !PT ;  /* 0x00000005ff028c12 */ /* 0x000fe2000f8e33ff */
[----:B------:R-:W-:Y:S06]  /*06b0*/  @P2 BRA `(.L_x_2288) ;  /* 0x0000000000682947 */ /* 0x000fec0003800000 */
[----:B------:R-:W0:Y:S02]  /*06c0*/  LDC R6, c[0x0][0x308] ;  /* 0x0000c200ff067b82 */ /* 0x000e240000000800 */
        /* <DEDUP_REMOVED lines=25> */
.L_x_2288:
[----:B------:R-:W-:Y:S05]  /*0860*/  BSYNC B0 ;  /* 0x0000000000007941 */ /* 0x000fea0003800000 */
.L_x_2287:
[----:B------:R-:W-:Y:S01]  /*0870*/  BSSY B0, `(.L_x_2289) ;  /* 0x000001e000007945 */ /* 0x000fe20003800000 */
[----:B------:R-:W-:-:S03]  /*0880*/  IMAD R17, R17, UR7, RZ ;  /* 0x0000000711117c24 */ /* 0x000fc6000f8e02ff */
[----:B------:R-:W-:Y:S05]  /*0890*/  @!P3 BRA `(.L_x_2290) ;  /* 0x00000000001cb947 */ /* 0x000fea0003800000 */
[----:B------:R-:W-:Y:S02]  /*08a0*/  ISETP.GT.AND P0, PT, R16, 0x1b, PT ;  /* 0x0000001b1000780c */ /* 0x000fe40003f04270 */
[----:B------:R-:W-:-:S11]  /*08b0*/  CS2R R18, SRZ ;  /* 0x0000000000127805 */ /* 0x000fd6000001ff00 */
[----:B------:R-:W-:Y:S05]  /*08c0*/  @P0 BRA `(.L_x_2291) ;  /* 0x0000000000600947 */ /* 0x000fea0003800000 */
[----:B------:R-:W0:Y:S02]  /*08d0*/  LDC.64 R6, c[0x0][0x228] ;  /* 0x00008a00ff067b82 */ /* 0x000e240000000a00 */
[----:B0-----:R-:W-:-:S05]  /*08e0*/  IMAD.WIDE R6, R3, 0x2, R6 ;  /* 0x0000000203067825 */ /* 0x001fca00078e0206 */
[----:B------:R0:W5:Y:S01]  /*08f0*/  LDG.E.64 R18, desc[UR36][R6.64] ;  /* 0x0000002406127981 */ /* 0x000162000c1e1b00 */
[----:B------:R-:W-:Y:S05]  /*0900*/  BRA `(.L_x_2291) ;  /* 0x0000000000507947 */ /* 0x000fea0003800000 */
.L_x_2290:
        /* <DEDUP_REMOVED lines=20> */
.L_x_2291:
[----:B------:R-:W-:Y:S05]  /*0a50*/  BSYNC B0 ;  /* 0x0000000000007941 */ /* 0x000fea0003800000 */
.L_x_2289:
[----:B------:R-:W-:Y:S01]  /*0a60*/  ULDC.64 UR4, c[0x0][0x220] ;  /* 0x0000880000047ab9 */ /* 0x000fe20000000a00 */
[----:B------:R-:W-:Y:S01]  /*0a70*/  ULDC.64 UR8, c[0x0][0x230] ;  /* 0x00008c0000087ab9 */ /* 0x000fe20000000a00 */
[----:B------:R-:W-:Y:S02]  /*0a80*/  ISETP.GT.AND P3, PT, R16, 0x1b, PT ;  /* 0x0000001b1000780c */ /* 0x000fe40003f64270 */
[----:B------:R-:W-:Y:S02]  /*0a90*/  ISETP.EQ.U32.AND P0, PT, RZ, UR4, PT ;  /* 0x00000004ff007c0c */ /* 0x000fe4000bf02070 */
[----:B------:R-:W-:Y:S02]  /*0aa0*/  ISETP.EQ.U32.AND P2, PT, RZ, UR8, PT ;  /* 0x00000008ff007c0c */ /* 0x000fe4000bf42070 */
[----:B------:R-:W-:Y:S01]  /*0ab0*/  ISETP.EQ.OR.EX P0, PT, RZ, UR5, P3, P0 ;  /* 0x00000005ff007c0c */ /* 0x000fe20009f02700 */
[----:B------:R-:W-:Y:S01]  /*0ac0*/  ULDC.64 UR4, c[0x0][0x2a8] ;  /* 0x0000aa0000047ab9 */ /* 0x000fe20000000a00 */
[----:B------:R-:W-:Y:S01]  /*0ad0*/  ISETP.EQ.OR.EX P2, PT, RZ, UR9, P3, P2 ;  /* 0x00000009ff007c0c */ /* 0x000fe20009f42720 */
[----:B------:R-:W-:Y:S01]  /*0ae0*/  UISETP.NE.U32.AND UP0, UPT, UR4, URZ, UPT ;  /* 0x0000003f0400728c */ /* 0x000fe2000bf05070 */
[----:B------:R-:W-:-:S02]  /*0af0*/  P2R R3, PR, RZ, 0x8 ;  /* 0x00000008ff037803 */ /* 0x000fc40000000000 */
[----:B------:R-:W-:Y:S01]  /*0b00*/  ISETP.EQ.U32.AND P1, PT, R4, RZ, PT ;  /* 0x000000ff0400720c */ /* 0x000fe20003f22070 */
[----:B------:R-:W-:Y:S01]  /*0b10*/  UISETP.NE.AND.EX UP0, UPT, UR5, URZ, UPT, UP0 ;  /* 0x0000003f0500728c */ /* 0x000fe2000bf05300 */
[----:B------:R-:W-:-:S04]  /*0b20*/  ISETP.GT.AND P3, PT, R16, 0x1f, PT ;  /* 0x0000001f1000780c */ /* 0x000fc80003f64270 */
[----:B------:R-:W-:Y:S02]  /*0b30*/  ISETP.EQ.OR.EX P1, PT, R5, RZ, P3, P1 ;  /* 0x000000ff0500720c */ /* 0x000fe40001f22710 */
[----:B------:R-:W1:Y:S01]  /*0b40*/  @!P0 LDC.64 R4, c[0x0][0x220] ;  /* 0x00008800ff048b82 */ /* 0x000e620000000a00 */
[----:B------:R-:W-:Y:S02]  /*0b50*/  P2R R3, PR, RZ, 0x8 ;  /* 0x00000008ff037803 */ /* 0x000fe40000000000 */
[----:B------:R-:W-:Y:S01]  /*0b60*/  PLOP3.LUT P3, PT, PT, PT, UP0, 0x80, 0x0 ;  /* 0x000000000000781c */ /* 0x000fe20003f6f008 */
[----:B------:R-:W-:Y:S02]  /*0b70*/  @UP0 ULDC.64 UR4, c[0x0][0x2a8] ;  /* 0x0000aa0000040ab9 */ /* 0x000fe40000000a00 */
[----:B------:R-:W-:Y:S02]  /*0b80*/  @UP0 UIMAD.WIDE UR4, UR6, 0x4, UR4 ;  /* 0x00000004060408a5 */ /* 0x000fe4000f8e0204 */
[----:B0-----:R-:W0:Y:S03]  /*0b90*/  @!P2 LDC.64 R6, c[0x0][0x230] ;  /* 0x00008c00ff06ab82 */ /* 0x001e260000000a00 */
[----:B------:R-:W-:Y:S01]  /*0ba0*/  VOTEU.ALL UP1, P1 ;  /* 0x00000000003f7886 */ /* 0x000fe20000820000 */
[----:B------:R-:W-:Y:S01]  /*0bb0*/  IMAD.U32 R10, RZ, RZ, UR4 ;  /* 0x00000004ff0a7e24 */ /* 0x000fe2000f8e00ff */
[----:B------:R-:W-:Y:S01]  /*0bc0*/  CS2R R14, SRZ ;  /* 0x00000000000e7805 */ /* 0x000fe2000001ff00 */
[----:B------:R-:W-:Y:S01]  /*0bd0*/  IMAD.U32 R11, RZ, RZ, UR5 ;  /* 0x00000005ff0b7e24 */ /* 0x000fe2000f8e00ff */
[----:B------:R-:W-:Y:S01]  /*0be0*/  UMOV UR39, URZ ;  /* 0x0000003f00277c82 */ /* 0x000fe20008000000 */
[----:B------:R-:W2:Y:S01]  /*0bf0*/  @!P1 LDC.64 R8, c[0x0][0x2e0] ;  /* 0x0000b800ff089b82 */ /* 0x000ea20000000a00 */
[----:B------:R-:W-:-:S02]  /*0c00*/  @!UP1 UIMAD UR6, UR38, UR7, UR46 ;  /* 0x00000007260692a4 */ /* 0x000fc4000f8e022e */
[----:B------:R3:W4:Y:S01]  /*0c10*/  @P3 LDG.E R10, desc[UR36][R10.64] ;  /* 0x000000240a0a3981 */ /* 0x000722000c1e1900 */
[----:B------:R-:W-:-:S03]  /*0c20*/  ULDC.U8 UR4, c[0x0][0x294] ;  /* 0x0000a50000047ab9 */ /* 0x000fc60000000000 */
[----:B------:R-:W-:Y:S01]  /*0c30*/  MOV R3, UR6 ;  /* 0x0000000600037c02 */ /* 0x000fe20008000f00 */
[----:B-1----:R-:W-:-:S04]  /*0c40*/  @!P0 IMAD.WIDE R4, R13, 0x2, R4 ;  /* 0x000000020d048825 */ /* 0x002fc800078e0204 */
[----:B------:R-:W-:Y:S01]  /*0c50*/  @!P1 IMAD R3, R3, 0x70, R0 ;  /* 0x0000007003039824 */ /* 0x000fe200078e0200 */
[----:B------:R-:W4:Y:S01]  /*0c60*/  @!P0 LDG.E.64 R14, desc[UR36][R4.64] ;  /* 0x00000024040e8981 */ /* 0x000f22000c1e1b00 */
[----:B---3--:R-:W1:Y:S01]  /*0c70*/  LDC R11, c[0x0][0x290] ;  /* 0x0000a400ff0b7b82 */ /* 0x008e620000000800 */
[----:B0-----:R-:W-:Y:S01]  /*0c80*/  @!P2 IMAD.WIDE R6, R13, 0x2, R6 ;  /* 0x000000020d06a825 */ /* 0x001fe200078e0206 */
[----:B------:R-:W-:-:S06]  /*0c90*/  CS2R R12, SRZ ;  /* 0x00000000000c7805 */ /* 0x000fcc000001ff00 */
[----:B------:R-:W3:Y:S01]  /*0ca0*/  @!P2 LDG.E.64 R12, desc[UR36][R6.64] ;  /* 0x00000024060ca981 */ /* 0x000ee2000c1e1b00 */
[----:B--2---:R-:W-:-:S06]  /*0cb0*/  @!P1 IMAD.WIDE R8, R3, 0x2, R8 ;  /* 0x0000000203089825 */ /* 0x004fcc00078e0208 */
[----:B------:R-:W2:Y:S01]  /*0cc0*/  @!P1 LDG.E.64 R8, desc[UR36][R8.64] ;  /* 0x0000002408089981 */ /* 0x000ea2000c1e1b00 */
[----:B------:R-:W-:Y:S02]  /*0cd0*/  ISETP.NE.AND P2, PT, RZ, UR4, PT ;  /* 0x00000004ff007c0c */ /* 0x000fe4000bf45270 */
[----:B------:R-:W-:Y:S02]  /*0ce0*/  ISETP.GE.AND P0, PT, R16, 0x20, PT ;  /* 0x000000201000780c */ /* 0x000fe40003f06270 */
[----:B----4-:R-:W-:Y:S02]  /*0cf0*/  @P3 R2UR UR39, R10 ;  /* 0x000000000a2732ca */ /* 0x010fe400000e0000 */
[----:B-1----:R-:W-:Y:S01]  /*0d00*/  ISETP.GT.AND P3, PT, R11, RZ, PT ;  /* 0x000000ff0b00720c */ /* 0x002fe20003f64270 */
[----:B-----5:R-:W-:Y:S02]  /*0d10*/  HFMA2.MMA R22, R22, 1, 1, R14 ;  /* 0x3c003c0016167835 */ /* 0x020fe4000000000e */
[----:B---3--:R-:W-:Y:S01]  /*0d20*/  HFMA2.MMA R18, R18, 1, 1, R12 ;  /* 0x3c003c0012127835 */ /* 0x008fe2000000000c */
[----:B------:R-:W-:-:S02]  /*0d30*/  HADD2 R19, R19, R13 ;  /* 0x0000000d13137230 */ /* 0x000fc40000000000 */
[----:B------:R-:W-:-:S04]  /*0d40*/  HADD2 R23, R23, R15 ;  /* 0x0000000f17177230 */ /* 0x000fc80000000000 */
[----:B--2---:R-:W-:-:S03]  /*0d50*/  @!P1 HFMA2.MMA R19, R19, R9, -RZ ;  /* 0x0000000913139235 */ /* 0x004fc600001000ff */
[----:B------:R-:W-:Y:S01]  /*0d60*/  @!P1 HMUL2 R18, R18, R8 ;  /* 0x0000000812129232 */ /* 0x000fe20000000000 */
        /* <DEDUP_REMOVED lines=52> */
.L_x_2294:
        /* <DEDUP_REMOVED lines=22> */
[C---:B------:R-:W-:Y:S01]  /*1210*/  IMAD R14, R0.reuse, 0x2, R3 ;  /* 0x00000002000e7824 */ /* 0x040fe200078e0203 */
[----:B------:R-:W-:Y:S01]  /*1220*/  LEA.HI R0, R0, R0, RZ, 0x1 ;  /* 0x0000000000007211 */ /* 0x000fe200078f08ff */
[----:B------:R-:W-:Y:S02]  /*1230*/  BSSY B1, `(.L_x_2297) ;  /* 0x0000042000017945 */ /* 0x000fe40003800000 */
[----:B------:R-:W-:Y:S01]  /*1240*/  IMAD R15, R7, 0x2, R14 ;  /* 0x00000002070f7824 */ /* 0x000fe200078e020e */
[----:B------:R-:W-:Y:S01]  /*1250*/  LEA R25, R25, R14, 0x1 ;  /* 0x0000000e19197211 */ /* 0x000fe200078e08ff */
[----:B------:R-:W-:Y:S01]  /*1260*/  LDS R4, [R14] ;  /* 0x000000000e047984 */ /* 0x000fe20000000800 */
[----:B------:R-:W-:-:S03]  /*1270*/  SHF.L.U32 R0, R0, 0x1, RZ ;  /* 0x0000000100007819 */ /* 0x000fc600000006ff */
        /* <DEDUP_REMOVED lines=14> */
[--C-:B------:R-:W-:Y:S01]  /*1360*/  HADD2.F32 R7, -RZ, R23.reuse.H1_H1 ;  /* 0x30000017ff077230 */ /* 0x100fe20000004100 */
[----:B------:R-:W-:Y:S01]  /*1370*/  UIADD3 UR4, -UR39, UR4, URZ ;  /* 0x0000000427047290 */ /* 0x000fe2000fffe13f */
[----:B------:R-:W-:Y:S01]  /*1380*/  HADD2.F32 R23, -RZ, R23.H0_H0 ;  /* 0x20000017ff177230 */ /* 0x000fe20000004100 */
[----:B------:R-:W0:Y:S01]  /*1390*/  MUFU.RCP R0, R0 ;  /* 0x0000000000007308 */ /* 0x000e220000001000 */
[----:B------:R-:W-:Y:S01]  /*13a0*/  I2FP.F32.S32 R3, R3 ;  /* 0x0000000300037245 */ /* 0x000fe20000201400 */
[----:B------:R-:W-:-:S04]  /*13b0*/  HADD2.F32 R11, -RZ, R18.H1_H1 ;  /* 0x30000012ff0b7230 */ /* 0x000fc80000004100 */
[----:B0-----:R-:W-:-:S04]  /*13c0*/  FMUL.FTZ R3, R3, R0 ;  /* 0x0000000003037220 */ /* 0x001fc80000410000 */
[----:B------:R-:W-:Y:S01]  /*13d0*/  FMUL.FTZ R4, R3, 13.28771209716796875 ;  /* 0x41549a7803047820 */ /* 0x000fe20000410000 */
[----:B------:R-:W-:-:S03]  /*13e0*/  I2FP.F32.S32 R3, R5 ;  /* 0x0000000500037245 */ /* 0x000fc60000201400 */
[----:B------:R-:W0:Y:S02]  /*13f0*/  MUFU.EX2 R5, -R4 ;  /* 0x8000000400057308 */ /* 0x000e240000000800 */
[----:B------:R-:W-:Y:S01]  /*1400*/  FMUL.FTZ R3, R3, R0 ;  /* 0x0000000003037220 */ /* 0x000fe20000410000 */
[----:B------:R-:W-:-:S03]  /*1410*/  I2FP.F32.S32 R0, UR4 ;  /* 0x0000000400007c45 */ /* 0x000fc60008201400 */
[----:B------:R-:W-:-:S06]  /*1420*/  FMUL.FTZ R3, R3, 13.28771209716796875 ;  /* 0x41549a7803037820 */ /* 0x000fcc0000410000 */
[----:B------:R-:W1:Y:S01]  /*1430*/  MUFU.EX2 R3, -R3 ;  /* 0x8000000300037308 */ /* 0x000e620000000800 */
[----:B0-----:R-:W-:-:S04]  /*1440*/  FMUL.FTZ R5, R0, R5 ;  /* 0x0000000500057220 */ /* 0x001fc80000410000 */
[----:B------:R-:W-:-:S04]  /*1450*/  FMUL.RZ R10, R5, 0.15915493667125701904 ;  /* 0x3e22f983050a7820 */ /* 0x000fc8000040c000 */
[----:B------:R-:W0:Y:S01]  /*1460*/  MUFU.SIN R6, R10 ;  /* 0x0000000a00067308 */ /* 0x000e220000000400 */
[----:B-1----:R-:W-:Y:S01]  /*1470*/  FMUL.FTZ R0, R0, R3 ;  /* 0x0000000300007220 */ /* 0x002fe20000410000 */
[--C-:B------:R-:W-:Y:S02]  /*1480*/  HADD2.F32 R3, -RZ, R19.reuse.H1_H1 ;  /* 0x30000013ff037230 */ /* 0x100fe40000004100 */
[----:B------:R-:W-:-:S04]  /*1490*/  HADD2.F32 R19, -RZ, R19.H0_H0 ;  /* 0x20000013ff137230 */ /* 0x000fc80000004100 */
[----:B------:R1:W2:Y:S01]  /*14a0*/  MUFU.COS R5, R10 ;  /* 0x0000000a00057308 */ /* 0x0002a20000000000 */
[----:B------:R-:W-:-:S07]  /*14b0*/  FMUL.RZ R9, R0, 0.15915493667125701904 ;  /* 0x3e22f98300097820 */ /* 0x000fce000040c000 */
[----:B------:R-:W3:Y:S01]  /*14c0*/  MUFU.SIN R4, R9 ;  /* 0x0000000900047308 */ /* 0x000ee20000000400 */
[C---:B0-----:R-:W-:Y:S01]  /*14d0*/  FMUL.FTZ R8, R6.reuse, R7 ;  /* 0x0000000706087220 */ /* 0x041fe20000410000 */
[----:B-1----:R-:W-:-:S06]  /*14e0*/  FMUL.FTZ R10, R6, R3 ;  /* 0x00000003060a7220 */ /* 0x002fcc0000410000 */
[----:B------:R0:W1:Y:S01]  /*14f0*/  MUFU.COS R0, R9 ;  /* 0x0000000900007308 */ /* 0x0000620000000000 */
[C---:B--2---:R-:W-:Y:S01]  /*1500*/  FMUL.FTZ R7, R5.reuse, R7 ;  /* 0x0000000705077220 */ /* 0x044fe20000410000 */
[C---:B------:R-:W-:Y:S01]  /*1510*/  FMUL.FTZ R3, R5.reuse, R3 ;  /* 0x0000000305037220 */ /* 0x040fe20000410000 */
[C---:B------:R-:W-:Y:S01]  /*1520*/  FFMA.FTZ R8, R5.reuse, R23, -R8 ;  /* 0x0000001705087223 */ /* 0x040fe20000010808 */
[----:B------:R-:W-:Y:S01]  /*1530*/  FFMA.FTZ R10, R5, R19, -R10 ;  /* 0x00000013050a7223 */ /* 0x000fe2000001080a */
[--C-:B------:R-:W-:Y:S02]  /*1540*/  HADD2.F32 R5, -RZ, R22.reuse.H1_H1 ;  /* 0x30000016ff057230 */ /* 0x100fe40000004100 */
[C---:B------:R-:W-:Y:S01]  /*1550*/  FFMA.FTZ R23, R6.reuse, R23, R7 ;  /* 0x0000001706177223 */ /* 0x040fe20000010007 */
[----:B------:R-:W-:Y:S01]  /*1560*/  FFMA.FTZ R19, R6, R19, R3 ;  /* 0x0000001306137223 */ /* 0x000fe20000010003 */
[----:B------:R-:W-:Y:S02]  /*1570*/  HADD2.F32 R3, -RZ, R22.H0_H0 ;  /* 0x20000016ff037230 */ /* 0x000fe40000004100 */
[----:B---3--:R-:W-:Y:S01]  /*1580*/  FMUL.FTZ R6, R4, R11 ;  /* 0x0000000b04067220 */ /* 0x008fe20000410000 */
[----:B0-----:R-:W-:-:S02]  /*1590*/  HADD2.F32 R9, -RZ, R18.H0_H0 ;  /* 0x20000012ff097230 */ /* 0x001fc40000004100 */
[-C--:B------:R-:W-:Y:S01]  /*15a0*/  FMUL.FTZ R7, R4, R5.reuse ;  /* 0x0000000504077220 */ /* 0x080fe20000410000 */
[----:B------:R-:W-:Y:S02]  /*15b0*/  F2FP.F16.F32.PACK_AB R23, R23, R8 ;  /* 0x000000081717723e */ /* 0x000fe400000000ff */
[----:B------:R-:W-:Y:S01]  /*15c0*/  F2FP.F16.F32.PACK_AB R19, R19, R10 ;  /* 0x0000000a1313723e */ /* 0x000fe200000000ff */
[C---:B-1----:R-:W-:Y:S01]  /*15d0*/  FMUL.FTZ R5, R0.reuse, R5 ;  /* 0x0000000500057220 */ /* 0x042fe20000410000 */
[C---:B------:R-:W-:Y:S01]  /*15e0*/  FMUL.FTZ R11, R0.reuse, R11 ;  /* 0x0000000b000b7220 */ /* 0x040fe20000410000 */
[C---:B------:R-:W-:Y:S01]  /*15f0*/  FFMA.FTZ R7, R0.reuse, R3, -R7 ;  /* 0x0000000300077223 */ /* 0x040fe20000010807 */
[----:B------:R-:W-:Y:S01]  /*1600*/  FFMA.FTZ R6, R0, R9, -R6 ;  /* 0x0000000900067223 */ /* 0x000fe20000010806 */
[C---:B------:R-:W-:Y:S01]  /*1610*/  FFMA.FTZ R22, R4.reuse, R3, R5 ;  /* 0x0000000304167223 */ /* 0x040fe20000010005 */
[----:B------:R-:W-:-:S04]  /*1620*/  FFMA.FTZ R11, R4, R9, R11 ;  /* 0x00000009040b7223 */ /* 0x000fc8000001000b */
[----:B------:R-:W-:Y:S02]  /*1630*/  F2FP.F16.F32.PACK_AB R22, R22, R7 ;  /* 0x000000071616723e */ /* 0x000fe400000000ff */
[----:B------:R-:W-:-:S07]  /*1640*/  F2FP.F16.F32.PACK_AB R18, R11, R6 ;  /* 0x000000060b12723e */ /* 0x000fce00000000ff */
.L_x_2298:
[----:B------:R-:W-:Y:S05]  /*1650*/  BSYNC B1 ;  /* 0x0000000000017941 */ /* 0x000fea0003800000 */
.L_x_2297:
        /* <DEDUP_REMOVED lines=8> */
.L_x_2296:
[----:B------:R-:W-:Y:S05]  /*16e0*/  BSYNC B0 ;  /* 0x0000000000007941 */ /* 0x000fea0003800000 */
.L_x_2295:
[----:B------:R-:W-:Y:S06]  /*16f0*/  BAR.SYNC.DEFER_BLOCKING 0x0 ;  /* 0x0000000000007b1d */ /* 0x000fec0000010000 */
[----:B0-----:R0:W2:Y:S04]  /*1700*/  @P6 LDS.64 R22, [R12] ;  /* 0x000000000c166984 */ /* 0x0010a80000000a00 */
[----:B------:R0:W3:Y:S01]  /*1710*/  @P6 LDS.64 R18, [R13] ;  /* 0x000000000d126984 */ /* 0x0000e20000000a00 */
[----:B------:R-:W-:Y:S06]  /*1720*/  BAR.SYNC.DEFER_BLOCKING 0x0 ;  /* 0x0000000000007b1d */ /* 0x000fec0000010000 */
[----:B------:R-:W-:Y:S05]  /*1730*/  BRA `(.L_x_2293) ;  /* 0x0000000000d87947 */ /* 0x000fea0003800000 */
.L_x_2292:
[----:B------:R-:W-:Y:S01]  /*1740*/  ISETP.GE.AND P0, PT, R0, R11, PT ;  /* 0x0000000b0000720c */ /* 0x000fe20003f06270 */
[----:B------:R-:W-:-:S12]  /*1750*/  BSSY B0, `(.L_x_2293) ;  /* 0x0000034000007945 */ /* 0x000fd80003800000 */
[----:B------:R-:W-:Y:S05]  /*1760*/  @P0 BRA `(.L_x_2299) ;  /* 0x0000000000c80947 */ /* 0x000fea0003800000 */
[----:B------:R-:W-:Y:S01]  /*1770*/  I2FP.F32.S32 R11, R11 ;  /* 0x0000000b000b7245 */ /* 0x000fe20000201400 */
[----:B------:R-:W-:Y:S01]  /*1780*/  VIADD R3, R0, 0x2 ;  /* 0x0000000200037836 */ /* 0x000fe20000000000 */
[----:B------:R-:W-:Y:S01]  /*1790*/  I2FP.F32.S32 R0, R0 ;  /* 0x0000000000007245 */ /* 0x000fe20000201400 */
[----:B------:R-:W-:Y:S01]  /*17a0*/  ULDC UR4, c[0x0][0x29c] ;  /* 0x0000a70000047ab9 */ /* 0x000fe20000000800 */
[----:B------:R-:W-:Y:S01]  /*17b0*/  HADD2.F32 R9, -RZ, R19.H1_H1 ;  /* 0x30000013ff097230 */ /* 0x000fe20000004100 */
[----:B------:R-:W-:Y:S01]  /*17c0*/  UIADD3 UR4, -UR39, UR4, URZ ;  /* 0x0000000427047290 */ /* 0x000fe2000fffe13f */
[----:B------:R-:W0:Y:S01]  /*17d0*/  MUFU.RCP R11, R11 ;  /* 0x0000000b000b7308 */ /* 0x000e220000001000 */
[----:B------:R-:W-:Y:S01]  /*17e0*/  I2FP.F32.S32 R3, R3 ;  /* 0x0000000300037245 */ /* 0x000fe20000201400 */
[----:B------:R-:W-:Y:S02]  /*17f0*/  HADD2.F32 R12, -RZ, R23.H0_H0 ;  /* 0x20000017ff0c7230 */ /* 0x000fe40000004100 */
[----:B------:R-:W-:Y:S01]  /*1800*/  HADD2.F32 R19, -RZ, R19.H0_H0 ;  /* 0x20000013ff137230 */ /* 0x000fe20000004100 */
[----:B------:R-:W-:Y:S01]  /*1810*/  I2FP.F32.S32 R7, UR4 ;  /* 0x0000000400077c45 */ /* 0x000fe20008201400 */
        /* <DEDUP_REMOVED lines=39> */
.L_x_2299:
[----:B------:R-:W-:Y:S05]  /*1a90*/  BSYNC B0 ;  /* 0x0000000000007941 */ /* 0x000fea0003800000 */
.L_x_2293:
[----:B------:R-:W-:Y:S01]  /*1aa0*/  ISETP.GT.AND P0, PT, R16, 0x1f, PT ;  /* 0x0000001f1000780c */ /* 0x000fe20003f04270 */
[----:B------:R-:W-:Y:S01]  /*1ab0*/  BSSY B0, `(.L_x_2300) ;  /* 0x000002b000007945 */ /* 0x000fe20003800000 */
[----:B-1----:R-:W-:-:S11]  /*1ac0*/  MOV R14, RZ ;  /* 0x000000ff000e7202 */ /* 0x002fd60000000f00 */
[----:B------:R-:W-:Y:S05]  /*1ad0*/  @P0 BRA `(.L_x_2301) ;  /* 0x0000000000a00947 */ /* 0x000fea0003800000 */
[----:B------:R-:W1:Y:S01]  /*1ae0*/  S2UR UR5, SR_CgaCtaId ;  /* 0x00000000000579c3 */ /* 0x000e620000008800 */
[----:B------:R-:W-:Y:S01]  /*1af0*/  UMOV UR4, 0x400 ;  /* 0x0000040000047882 */ /* 0x000fe20000000000 */
[----:B--23--:R-:W-:Y:S01]  /*1b00*/  HMUL2 R9, R23, R19 ;  /* 0x0000001317097232 */ /* 0x00cfe20000000000 */
[----:B------:R-:W-:Y:S01]  /*1b10*/  UIADD3 UR4, UR4, 0x20, URZ ;  /* 0x0000002004047890 */ /* 0x000fe2000fffe03f */
[----:B------:R-:W-:Y:S01]  /*1b20*/  ISETP.GT.AND P0, PT, R16, 0x1b, PT ;  /* 0x0000001b1000780c */ /* 0x000fe20003f04270 */
[----:B------:R-:W-:Y:S03]  /*1b30*/  BSSY B1, `(.L_x_2302) ;  /* 0x0000015000017945 */ /* 0x000fe60003800000 */
[----:B------:R-:W-:-:S10]  /*1b40*/  HFMA2.MMA R9, R22, R18, R9 ;  /* 0x0000001216097235 */ /* 0x000fd40000000009 */
[--C-:B0-----:R-:W-:Y:S02]  /*1b50*/  HADD2.F32 R13, -RZ, R9.reuse.H0_H0 ;  /* 0x20000009ff0d7230 */ /* 0x101fe40000004100 */
[----:B------:R-:W-:Y:S01]  /*1b60*/  HADD2.F32 R6, -RZ, R9.H1_H1 ;  /* 0x30000009ff067230 */ /* 0x000fe20000004100 */
[----:B-1----:R-:W-:-:S06]  /*1b70*/  ULEA UR4, UR5, UR4, 0x18 ;  /* 0x0000000405047291 */ /* 0x002fcc000f8ec03f */
[----:B------:R-:W-:-:S05]  /*1b80*/  LEA R0, R16, UR4, 0x3 ;  /* 0x0000000410007c11 */ /* 0x000fca000f8e18ff */
[----:B------:R0:W-:Y:S01]  /*1b90*/  STS.64 [R0], R22 ;  /* 0x0000001600007388 */ /* 0x0001e20000000a00 */
[----:B------:R-:W-:Y:S05]  /*1ba0*/  @P0 BRA `(.L_x_2303) ;  /* 0x0000000000340947 */ /* 0x000fea0003800000 */
[----:B0-----:R-:W-:Y:S01]  /*1bb0*/  LEA.HI R0, R16, R16, RZ, 0x1 ;  /* 0x0000001010007211 */ /* 0x001fe200078f08ff */
[----:B------:R-:W0:Y:S01]  /*1bc0*/  LDC.64 R4, c[0x0][0x248] ;  /* 0x00009200ff047b82 */ /* 0x000e220000000a00 */
[----:B------:R-:W-:Y:S02]  /*1bd0*/  ULDC UR4, c[0x0][0x284] ;  /* 0x0000a10000047ab9 */ /* 0x000fe40000000800 */
[C---:B------:R-:W-:Y:S01]  /*1be0*/  LOP3.LUT R3, R0.reuse, 0x3ffffffe, RZ, 0xc0, !PT ;  /* 0x3ffffffe00037812 */ /* 0x040fe200078ec0ff */
[----:B------:R-:W-:-:S04]  /*1bf0*/  IMAD.SHL.U32 R0, R0, 0x4, RZ ;  /* 0x0000000400007824 */ /* 0x000fc800078e00ff */
[----:B------:R-:W-:Y:S01]  /*1c00*/  IMAD.IADD R3, R16, 0x1, -R3 ;  /* 0x0000000110037824 */ /* 0x000fe200078e0a03 */
[----:B------:R-:W-:-:S04]  /*1c10*/  LOP3.LUT R0, R0, 0xfffffff8, RZ, 0xc0, !PT ;  /* 0xfffffff800007812 */ /* 0x000fc800078ec0ff */
[----:B------:R-:W-:Y:S01]  /*1c20*/  LEA R7, R2, R3, 0x1 ;  /* 0x0000000302077211 */ /* 0x000fe200078e08ff */
[----:B------:R-:W-:-:S04]  /*1c30*/  VIADD R3, R0, UR47 ;  /* 0x0000002f00037c36 */ /* 0x000fc80008000000 */
[----:B------:R-:W-:-:S04]  /*1c40*/  IMAD.SHL.U32 R0, R7, 0x4, RZ ;  /* 0x0000000407007824 */ /* 0x000fc800078e00ff */
[----:B------:R-:W-:-:S04]  /*1c50*/  IMAD R3, R3, UR4, R0 ;  /* 0x0000000403037c24 */ /* 0x000fc8000f8e0200 */
[----:B0-----:R-:W-:-:S05]  /*1c60*/  IMAD.WIDE R4, R3, 0x2, R4 ;  /* 0x0000000203047825 */ /* 0x001fca00078e0204 */
[----:B------:R1:W-:Y:S02]  /*1c70*/  STG.E.64 desc[UR36][R4.64], R18 ;  /* 0x0000001204007986 */ /* 0x0003e4000c101b24 */
.L_x_2303:
[----:B------:R-:W-:Y:S05]  /*1c80*/  BSYNC B1 ;  /* 0x0000000000017941 */ /* 0x000fea0003800000 */
.L_x_2302:
        /* <DEDUP_REMOVED lines=12> */
.L_x_2360:
[----:B-1----:R-:W-:-:S07]  /*1d50*/  FADD.FTZ R14, R5, R14 ;  /* 0x0000000e050e7221 */ /* 0x002fce0000010000 */
.L_x_2301:
[----:B------:R-:W-:Y:S05]  /*1d60*/  BSYNC B0 ;  /* 0x0000000000007941 */ /* 0x000fea0003800000 */
.L_x_2300:
[----:B------:R-:W-:-:S13]  /*1d70*/  ISETP.NE.AND P0, PT, R16, RZ, PT ;  /* 0x000000ff1000720c */ /* 0x000fda0003f05270 */
[----:B------:R-:W-:Y:S01]  /*1d80*/  @P0 MOV R0, 0xff7fffff ;  /* 0xff7fffff00000802 */ /* 0x000fe20000000f00 */
[----:B------:R-:W-:Y:S06]  /*1d90*/  @P0 BRA `(.L_x_2305) ;  /* 0x0000000000600947 */ /* 0x000fec0003800000 */
[----:B------:R-:W-:Y:S01]  /*1da0*/  ULDC.64 UR4, c[0x0][0x2c8] ;  /* 0x0000b20000047ab9 */ /* 0x000fe20000000a00 */
[----:B------:R-:W-:Y:S01]  /*1db0*/  ULDC UR7, c[0x0][0x2a0] ;  /* 0x0000a80000077ab9 */ /* 0x000fe20000000800 */
[----:B------:R-:W-:-:S04]  /*1dc0*/  UISETP.NE.U32.AND UP0, UPT, UR4, URZ, UPT ;  /* 0x0000003f0400728c */ /* 0x000fc8000bf05070 */
[----:B------:R-:W-:-:S06]  /*1dd0*/  UISETP.NE.AND.EX UP0, UPT, UR5, URZ, UPT, UP0 ;  /* 0x0000003f0500728c */ /* 0x000fcc000bf05300 */
[----:B------:R-:W-:-:S05]  /*1de0*/  PLOP3.LUT P0, PT, PT, PT, UP0, 0x80, 0x0 ;  /* 0x000000000000781c */ /* 0x000fca0003f0f008 */
[----:B------:R-:W-:Y:S01]  /*1df0*/  @UP0 UIADD3 UR4, -UR39, UR40, URZ ;  /* 0x0000002827040290 */ /* 0x000fe2000fffe13f */
[----:B------:R-:W-:-:S03]  /*1e00*/  @UP0 ULDC UR6, c[0x0][0x2d0] ;  /* 0x0000b40000060ab9 */ /* 0x000fc60000000800 */
[----:B------:R-:W-:-:S04]  /*1e10*/  @UP0 UIMAD UR5, UR46, UR6, UR4 ;  /* 0x000000062e0502a4 */ /* 0x000fc8000f8e0204 */
[----:B------:R-:W-:-:S03]  /*1e20*/  @UP0 UIMAD UR6, UR5, UR6, UR4 ;  /* 0x00000006050602a4 */ /* 0x000fc6000f8e0204 */
[----:B------:R-:W-:Y:S02]  /*1e30*/  @UP0 ULDC.64 UR4, c[0x0][0x2c8] ;  /* 0x0000b20000040ab9 */ /* 0x000fe40000000a00 */
[----:B------:R-:W-:-:S06]  /*1e40*/  @UP0 UIMAD.WIDE UR4, UR6, 0x2, UR4 ;  /* 0x00000002060408a5 */ /* 0x000fcc000f8e0204 */
[----:B------:R-:W-:Y:S02]  /*1e50*/  IMAD.U32 R4, RZ, RZ, UR4 ;  /* 0x00000004ff047e24 */ /* 0x000fe4000f8e00ff */
[----:B0-----:R-:W-:-:S05]  /*1e60*/  IMAD.U32 R5, RZ, RZ, UR5 ;  /* 0x00000005ff057e24 */ /* 0x001fca000f8e00ff */
[----:B------:R-:W4:Y:S01]  /*1e70*/  @P0 LDG.E.U16 R4, desc[UR36][R4.64] ;  /* 0x0000002404040981 */ /* 0x000f22000c1e1500 */
[----:B------:R-:W0:Y:S01]  /*1e80*/  S2UR UR6, SR_CgaCtaId ;  /* 0x00000000000679c3 */ /* 0x000e220000008800 */
[----:B------:R-:W-:Y:S01]  /*1e90*/  UMOV UR4, 0x400 ;  /* 0x0000040000047882 */ /* 0x000fe20000000000 */
[----:B------:R-:W-:Y:S01]  /*1ea0*/  FMUL.FTZ R0, R14, UR7 ;  /* 0x000000070e007c20 */ /* 0x000fe20008410000 */
[----:B------:R-:W-:Y:S02]  /*1eb0*/  UIADD3 UR5, UR4, 0x120, URZ ;  /* 0x0000012004057890 */ /* 0x000fe4000fffe03f */
[----:B------:R-:W-:Y:S02]  /*1ec0*/  UIADD3 UR4, -UR42, UR40, URZ ;  /* 0x000000282a047290 */ /* 0x000fe4000fffe13f */
[----:B0-----:R-:W-:-:S04]  /*1ed0*/  ULEA UR5, UR6, UR5, 0x18 ;  /* 0x0000000506057291 */ /* 0x001fc8000f8ec03f */
[----:B------:R-:W-:Y:S01]  /*1ee0*/  ULEA UR4, UR4, UR5, 0x2 ;  /* 0x0000000504047291 */ /* 0x000fe2000f8e103f */
[----:B----4-:R-:W-:-:S05]  /*1ef0*/  @P0 HADD2.F32 R3, -RZ, R4.H0_H0 ;  /* 0x20000004ff030230 */ /* 0x010fca0000004100 */
[----:B------:R-:W-:-:S05]  /*1f00*/  @P0 FADD.FTZ R0, R0, R3 ;  /* 0x0000000300000221 */ /* 0x000fca0000010000 */
[----:B------:R1:W-:Y:S02]  /*1f10*/  STS [UR4], R0 ;  /* 0x00000000ff007988 */ /* 0x0003e40008000804 */
.L_x_2305:
[----:B------:R-:W-:Y:S05]  /*1f20*/  WARPSYNC.ALL ;  /* 0x0000000000007948 */ /* 0x000fea0003800000 */
[----:B------:R-:W-:Y:S01]  /*1f30*/  UIADD3 UR4, UR40, 0xf, -UR42 ;  /* 0x0000000f28047890 */ /* 0x000fe2000fffe82a */
[----:B------:R-:W4:Y:S01]  /*1f40*/  LDC.64 R10, c[0x0][0x280] ;  /* 0x0000a000ff0a7b82 */ /* 0x000f220000000a00 */
[----:B0-----:R-:W-:Y:S01]  /*1f50*/  LEA.HI R5, R16, R16, RZ, 0x1 ;  /* 0x0000001010057211 */ /* 0x001fe200078f08ff */
[----:B------:R-:W-:Y:S01]  /*1f60*/  ULDC UR7, c[0x0][0x284] ;  /* 0x0000a10000077ab9 */ /* 0x000fe20000000800 */
[----:B------:R-:W-:Y:S01]  /*1f70*/  USHF.R.S32.HI UR5, URZ, 0x1f, UR4 ;  /* 0x0000001f3f057899 */ /* 0x000fe20008011404 */
[----:B------:R-:W-:Y:S01]  /*1f80*/  BSSY B0, `(.L_x_2306) ;  /* 0x00001a6000007945 */ /* 0x000fe20003800000 */
[----:B------:R-:W-:Y:S01]  /*1f90*/  LEA.HI.SX32 R9, R5, UR42, 0x1f ;  /* 0x0000002a05097c11 */ /* 0x000fe2000f8ffaff */
[----:B------:R-:W-:Y:S01]  /*1fa0*/  ULDC UR14, c[0x0][0x2a0] ;  /* 0x0000a800000e7ab9 */ /* 0x000fe20000000800 */
[----:B------:R-:W-:Y:S01]  /*1fb0*/  ULEA.HI UR5, UR5, UR4, URZ, 0x4 ;  /* 0x0000000405057291 */ /* 0x000fe2000f8f203f */
[----:B------:R-:W-:Y:S01]  /*1fc0*/  ULDC.64 UR10, c[0x0][0x258] ;  /* 0x00009600000a7ab9 */ /* 0x000fe20000000a00 */
[----:B------:R-:W-:-:S02]  /*1fd0*/  ULDC.64 UR8, c[0x0][0x2b0] ;  /* 0x0000ac0000087ab9 */ /* 0x000fc40000000a00 */
[----:B------:R-:W-:Y:S01]  /*1fe0*/  ULOP3.LUT UR5, UR5, 0xfffffff0, URZ, 0xc0, !UPT ;  /* 0xfffffff005057892 */ /* 0x000fe2000f8ec03f */
[----:B------:R-:W-:Y:S01]  /*1ff0*/  ULDC.64 UR16, c[0x0][0x2c8] ;  /* 0x0000b20000107ab9 */ /* 0x000fe20000000a00 */
[----:B------:R-:W-:Y:S02]  /*2000*/  ULDC.64 UR12, c[0x0][0x2d8] ;  /* 0x0000b600000c7ab9 */ /* 0x000fe40000000a00 */
[----:B------:R-:W-:Y:S01]  /*2010*/  UIADD3 UR5, UR42, UR5, URZ ;  /* 0x000000052a057290 */ /* 0x000fe2000fffe03f */
[----:B------:R-:W-:Y:S05]  /*2020*/  BAR.SYNC.DEFER_BLOCKING 0x0 ;  /* 0x0000000000007b1d */ /* 0x000fea0000010000 */
[----:B------:R-:W-:Y:S01]  /*2030*/  ISETP.GE.AND P0, PT, R9, UR5, PT ;  /* 0x0000000509007c0c */ /* 0x000fe2000bf06270 */
[----:B----4-:R-:W-:-:S04]  /*2040*/  IMAD R4, R17, R10, UR46 ;  /* 0x0000002e11047e24 */ /* 0x010fc8000f8e020a */
[----:B------:R-:W-:-:S08]  /*2050*/  IMAD R4, R4, 0x70, RZ ;  /* 0x0000007004047824 */ /* 0x000fd000078e02ff */
[----:B------:R-:W-:Y:S05]  /*2060*/  @P0 BRA `(.L_x_2307) ;  /* 0x00000018005c0947 */ /* 0x000fea0003800000 */
[----:B------:R-:W-:Y:S01]  /*2070*/  IABS R3, R11 ;  /* 0x0000000b00037213 */ /* 0x000fe20000000000 */
[----:B------:R-:W0:Y:S01]  /*2080*/  S2UR UR6, SR_CgaCtaId ;  /* 0x00000000000679c3 */ /* 0x000e220000008800 */
[----:B------:R-:W4:Y:S01]  /*2090*/  S2R R15, SR_CTAID.X ;  /* 0x00000000000f7919 */ /* 0x000f220000002500 */
[----:B------:R-:W-:Y:S01]  /*20a0*/  UMOV UR4, 0x400 ;  /* 0x0000040000047882 */ /* 0x000fe20000000000 */
[----:B------:R-:W5:Y:S01]  /*20b0*/  I2F.RP R6, R3 ;  /* 0x0000000300067306 */ /* 0x000f620000209400 */
[----:B------:R-:W-:Y:S01]  /*20c0*/  UIADD3 UR4, UR4, 0x20, URZ ;  /* 0x0000002004047890 */ /* 0x000fe2000fffe03f */
[----:B------:R-:W-:-:S03]  /*20d0*/  LOP3.LUT R5, R5, 0x3ffffffe, RZ, 0xc0, !PT ;  /* 0x3ffffffe05057812 */ /* 0x000fc600078ec0ff */
[----:B------:R-:W4:Y:S01]  /*20e0*/  LDC.64 R82, c[0x0][0x2d8] ;  /* 0x0000b600ff527b82 */ /* 0x000f220000000a00 */
[----:B------:R-:W-:-:S05]  /*20f0*/  IADD3 R5, -R5, R16, RZ ;  /* 0x0000001005057210 */ /* 0x000fca0007ffe1ff */
[----:B------:R-:W-:Y:S02]  /*2100*/  IMAD.SHL.U32 R8, R5, 0x4, RZ ;  /* 0x0000000405087824 */ /* 0x000fe400078e00ff */
[----:B------:R-:W1:Y:S01]  /*2110*/  LDC R12, c[0x0][0x2c0] ;  /* 0x0000b000ff0c7b82 */ /* 0x000e620000000800 */
[----:B-----5:R-:W5:Y:S01]  /*2120*/  MUFU.RCP R6, R6 ;  /* 0x0000000600067308 */ /* 0x020f620000001000 */
[----:B0-----:R-:W-:-:S06]  /*2130*/  ULEA UR4, UR6, UR4, 0x18 ;  /* 0x0000000406047291 */ /* 0x001fcc000f8ec03f */
[----:B------:R-:W-:Y:S01]  /*2140*/  LEA R10, R5, UR4, 0x3 ;  /* 0x00000004050a7c11 */ /* 0x000fe2000f8e18ff */
[----:B------:R-:W-:Y:S02]  /*2150*/  ULDC UR4, c[0x0][0x2d0] ;  /* 0x0000b40000047ab9 */ /* 0x000fe40000000800 */
[----:B------:R-:W-:Y:S01]  /*2160*/  MOV R14, UR4 ;  /* 0x00000004000e7c02 */ /* 0x000fe20008000f00 */
[----:B------:R-:W-:Y:S01]  /*2170*/  ULDC UR4, c[0x0][0x298] ;  /* 0x0000a60000047ab9 */ /* 0x000fe20000000800 */
[----:B-----5:R-:W-:Y:S01]  /*2180*/  VIADD R7, R6, 0xffffffe ;  /* 0x0ffffffe06077836 */ /* 0x020fe20000000000 */
[----:B------:R-:W0:Y:S01]  /*2190*/  LDS.64 R48, [R10] ;  /* 0x000000000a307984 */ /* 0x000e220000000a00 */
[----:B----4-:R-:W-:-:S03]  /*21a0*/  IMAD.WIDE R82, R15, 0x2, R82 ;  /* 0x000000020f527825 */ /* 0x010fc600078e0252 */
[----:B------:R-:W4:Y:S01]  /*21b0*/  LDS.64 R46, [R10+0x10] ;  /* 0x000010000a2e7984 */ /* 0x000f220000000a00 */
[----:B------:R-:W5:Y:S03]  /*21c0*/  F2I.FTZ.U32.TRUNC.NTZ R7, R7 ;  /* 0x0000000700077305 */ /* 0x000f66000021f000 */
[----:B------:R-:W0:Y:S04]  /*21d0*/  LDS.64 R44, [R10+0x20] ;  /* 0x000020000a2c7984 */ /* 0x000e280000000a00 */
[----:B------:R-:W0:Y:S04]  /*21e0*/  LDS.64 R42, [R10+0x30] ;  /* 0x000030000a2a7984 */ /* 0x000e280000000a00 */
[----:B------:R-:W0:Y:S01]  /*21f0*/  LDS.64 R40, [R10+0x40] ;  /* 0x000040000a287984 */ /* 0x000e220000000a00 */
[----:B-----5:R-:W-:-:S03]  /*2200*/  IMAD.MOV R6, RZ, RZ, -R7 ;  /* 0x000000ffff067224 */ /* 0x020fc600078e0a07 */
[----:B------:R-:W0:Y:S01]  /*2210*/  LDS.64 R38, [R10+0x50] ;  /* 0x000050000a267984 */ /* 0x000e220000000a00 */
[----:B------:R-:W-:-:S03]  /*2220*/  IMAD R13, R6, R3, RZ ;  /* 0x00000003060d7224 */ /* 0x000fc600078e02ff */
[----:B------:R-:W0:Y:S01]  /*2230*/  LDS.64 R36, [R10+0x60] ;  /* 0x000060000a247984 */ /* 0x000e220000000a00 */
[----:B------:R-:W-:-:S03]  /*2240*/  IMAD.MOV.U32 R6, RZ, RZ, RZ ;  /* 0x000000ffff067224 */ /* 0x000fc600078e00ff */
[----:B------:R-:W0:Y:S01]  /*2250*/  LDS.64 R34, [R10+0x70] ;  /* 0x000070000a227984 */ /* 0x000e220000000a00 */
[----:B------:R-:W-:-:S03]  /*2260*/  IMAD.HI.U32 R5, R7, R13, R6 ;  /* 0x0000000d07057227 */ /* 0x000fc600078e0006 */
[----:B------:R-:W0:Y:S01]  /*2270*/  LDS.64 R32, [R10+0x80] ;  /* 0x000080000a207984 */ /* 0x000e220000000a00 */
[----:B------:R-:W-:Y:S02]  /*2280*/  IMAD R7, R4, R11, R8 ;  /* 0x0000000b04077224 */ /* 0x000fe400078e0208 */
[----:B------:R-:W-:Y:S01]  /*2290*/  IMAD R6, R15, R14, UR40 ;  /* 0x000000280f067e24 */ /* 0x000fe2000f8e020e */
[----:B------:R-:W0:Y:S01]  /*22a0*/  LDS.64 R30, [R10+0x90] ;  /* 0x000090000a1e7984 */ /* 0x000e220000000a00 */
[----:B------:R-:W-:Y:S01]  /*22b0*/  IMAD R8, R11, 0x70, RZ ;  /* 0x000000700b087824 */ /* 0x000fe200078e02ff */
[----:B------:R-:W-:Y:S02]  /*22c0*/  SHF.R.S32.HI R17, RZ, 0x1f, R7 ;  /* 0x0000001fff117819 */ /* 0x000fe40000011407 */
[----:B------:R-:W0:Y:S04]  /*22d0*/  LDS.64 R28, [R10+0xa0] ;  /* 0x0000a0000a1c7984 */ /* 0x000e280000000a00 */
[----:B------:R-:W0:Y:S04]  /*22e0*/  LDS.64 R26, [R10+0xb0] ;  /* 0x0000b0000a1a7984 */ /* 0x000e280000000a00 */
[----:B------:R-:W0:Y:S04]  /*22f0*/  LDS.64 R24, [R10+0xc0] ;  /* 0x0000c0000a187984 */ /* 0x000e280000000a00 */
[----:B--2---:R-:W2:Y:S04]  /*2300*/  LDS.64 R22, [R10+0xd0] ;  /* 0x0000d0000a167984 */ /* 0x004ea80000000a00 */
[----:B------:R-:W0:Y:S04]  /*2310*/  LDS.64 R20, [R10+0xe0] ;  /* 0x0000e0000a147984 */ /* 0x000e280000000a00 */
[----:B---3--:R1:W3:Y:S02]  /*2320*/  LDS.64 R18, [R10+0xf0] ;  /* 0x0000f0000a127984 */ /* 0x0082e40000000a00 */
[----:B-1--4-:R-:W-:-:S07]  /*2330*/  IADD3 R10, R12, UR4, RZ ;  /* 0x000000040c0a7c10 */ /* 0x012fce000fffe0ff */
.L_x_2311:
[----:B------:R-:W-:Y:S02]  /*2340*/  IABS R12, R9 ;  /* 0x00000009000c7213 */ /* 0x000fe40000000000 */
[----:B-1----:R-:W-:Y:S02]  /*2350*/  IABS R14, UR7 ;  /* 0x00000007000e7c13 */ /* 0x002fe40008000000 */
[----:B------:R-:W-:Y:S01]  /*2360*/  ISETP.GE.AND P1, PT, R9, RZ, PT ;  /* 0x000000ff0900720c */ /* 0x000fe20003f26270 */
[----:B------:R-:W-:Y:S01]  /*2370*/  IMAD.HI.U32 R11, R5, R12, RZ ;  /* 0x0000000c050b7227 */ /* 0x000fe200078e00ff */
[----:B------:R-:W-:-:S03]  /*2380*/  ISETP.NE.AND P2, PT, RZ, UR7, PT ;  /* 0x00000007ff007c0c */ /* 0x000fc6000bf45270 */
[----:B------:R-:W-:-:S04]  /*2390*/  IMAD.MOV R11, RZ, RZ, -R11 ;  /* 0x000000ffff0b7224 */ /* 0x000fc800078e0a0b */
[----:B------:R-:W-:-:S05]  /*23a0*/  IMAD R11, R14, R11, R12 ;  /* 0x0000000b0e0b7224 */ /* 0x000fca00078e020c */
[----:B------:R-:W-:-:S13]  /*23b0*/  ISETP.GT.U32.AND P0, PT, R3, R11, PT ;  /* 0x0000000b0300720c */ /* 0x000fda0003f04070 */
[----:B------:R-:W-:-:S05]  /*23c0*/  @!P0 IMAD.IADD R11, R11, 0x1, -R14 ;  /* 0x000000010b0b8824 */ /* 0x000fca00078e0a0e */
[----:B------:R-:W-:-:S13]  /*23d0*/  ISETP.GT.U32.AND P0, PT, R3, R11, PT ;  /* 0x0000000b0300720c */ /* 0x000fda0003f04070 */
[----:B------:R-:W-:Y:S02]  /*23e0*/  @!P0 IADD3 R11, R11, -R14, RZ ;  /* 0x8000000e0b0b8210 */ /* 0x000fe40007ffe0ff */
[----:B------:R-:W-:-:S03]  /*23f0*/  ISETP.GE.AND P0, PT, R9, UR40, PT ;  /* 0x0000002809007c0c */ /* 0x000fc6000bf06270 */
[----:B------:R-:W-:Y:S01]  /*2400*/  @!P1 IMAD.MOV R11, RZ, RZ, -R11 ;  /* 0x000000ffff0b9224 */ /* 0x000fe200078e0a0b */
[----:B------:R-:W-:-:S04]  /*2410*/  @!P2 LOP3.LUT R11, RZ, UR7, RZ, 0x33, !PT ;  /* 0x00000007ff0bac12 */ /* 0x000fc8000f8e33ff */
[C---:B------:R-:W-:Y:S01]  /*2420*/  IADD3 R12, P1, R11.reuse, UR44, RZ ;  /* 0x0000002c0b0c7c10 */ /* 0x040fe2000ff3e0ff */
[----:B------:R-:W-:-:S03]  /*2430*/  VIADD R84, R11, UR7 ;  /* 0x000000070b547c36 */ /* 0x000fc60008000000 */
[----:B0-----:R-:W-:Y:S02]  /*2440*/  LEA.HI.X.SX32 R13, R11, UR45, 0x1, P1 ;  /* 0x0000002d0b0d7c11 */ /* 0x001fe400088f0eff */
[----:B------:R-:W-:Y:S02]  /*2450*/  SHF.L.U32 R89, R84, 0x3, RZ ;  /* 0x0000000354597819 */ /* 0x000fe400000006ff */
[C---:B------:R-:W-:Y:S02]  /*2460*/  LEA R14, P1, R12.reuse, UR10, 0x2 ;  /* 0x0000000a0c0e7c11 */ /* 0x040fe4000f8210ff */
[----:B------:R-:W-:Y:S02]  /*2470*/  ISETP.GE.OR P4, PT, R89, R8, P0 ;  /* 0x000000085900720c */ /* 0x000fe40000786670 */
[----:B------:R-:W-:-:S11]  /*2480*/  LEA.HI.X R15, R12, UR11, R13, 0x2, P1 ;  /* 0x0000000b0c0f7c11 */ /* 0x000fd600088f140d */
[----:B------:R-:W4:Y:S01]  /*2490*/  @!P4 LDG.E R12, desc[UR36][R14.64] ;  /* 0x000000240e0cc981 */ /* 0x000f22000c1e1900 */
[----:B------:R-:W-:Y:S01]  /*24a0*/  VIADD R84, R84, UR7 ;  /* 0x0000000754547c36 */ /* 0x000fe20008000000 */
[----:B------:R-:W4:Y:S03]  /*24b0*/  @!P4 LDC R13, c[0x0][0x288] ;  /* 0x0000a200ff0dcb82 */ /* 0x000f260000000800 */
[----:B------:R-:W-:-:S05]  /*24c0*/  IMAD.SHL.U32 R87, R84, 0x8, RZ ;  /* 0x0000000854577824 */ /* 0x000fca00078e00ff */
[----:B------:R-:W-:-:S13]  /*24d0*/  ISETP.GE.OR P5, PT, R87, R8, P0 ;  /* 0x000000085700720c */ /* 0x000fda00007a6670 */
[----:B------:R-:W5:Y:S01]  /*24e0*/  @!P5 LDG.E R86, desc[UR36][R14.64] ;  /* 0x000000240e56d981 */ /* 0x000f62000c1e1900 */
[----:B------:R-:W-:-:S05]  /*24f0*/  IADD3 R85, R84, UR7, RZ ;  /* 0x0000000754557c10 */ /* 0x000fca000fffe0ff */
[----:B------:R-:W-:-:S05]  /*2500*/  IMAD.SHL.U32 R85, R85, 0x8, RZ ;  /* 0x0000000855557824 */ /* 0x000fca00078e00ff */
[----:B------:R-:W-:-:S13]  /*2510*/  ISETP.GE.OR P3, PT, R85, R8, P0 ;  /* 0x000000085500720c */ /* 0x000fda0000766670 */
[----:B------:R-:W2:Y:S01]  /*2520*/  @!P3 LDG.E R84, desc[UR36][R14.64] ;  /* 0x000000240e54b981 */ /* 0x000ea2000c1e1900 */
[----:B------:R-:W-:-:S04]  /*2530*/  ISETP.GE.AND P2, PT, R9, UR40, PT ;  /* 0x0000002809007c0c */ /* 0x000fc8000bf46270 */
[----:B------:R-:W-:Y:S02]  /*2540*/  SEL R51, R51, RZ, P2 ;  /* 0x000000ff33337207 */ /* 0x000fe40001000000 */
[----:B------:R-:W-:Y:S01]  /*2550*/  SEL R50, R50, RZ, P2 ;  /* 0x000000ff32327207 */ /* 0x000fe20001000000 */
[----:B----4-:R-:W-:Y:S02]  /*2560*/  @!P4 IMAD R88, R12, R13, RZ ;  /* 0x0000000d0c58c224 */ /* 0x010fe400078e02ff */
[----:B------:R-:W1:Y:S02]  /*2570*/  @!P4 LDC.64 R12, c[0x0][0x248] ;  /* 0x00009200ff0ccb82 */ /* 0x000e640000000a00 */
[----:B------:R-:W-:-:S04]  /*2580*/  @!P4 IMAD R88, R88, 0x70, RZ ;  /* 0x000000705858c824 */ /* 0x000fc800078e02ff */
[----:B------:R-:W-:-:S05]  /*2590*/  @!P4 IMAD R88, R88, UR7, R89 ;  /* 0x000000075858cc24 */ /* 0x000fca000f8e0259 */
[----:B------:R-:W-:-:S04]  /*25a0*/  @!P4 IADD3 R89, P1, R7, R88, RZ ;  /* 0x000000580759c210 */ /* 0x000fc80007f3e0ff */
[----:B------:R-:W-:Y:S02]  /*25b0*/  @!P4 LEA.HI.X.SX32 R88, R88, R17, 0x1, P1 ;  /* 0x000000115858c211 */ /* 0x000fe400008f0eff */
[----:B-1----:R-:W-:-:S04]  /*25c0*/  @!P4 LEA R92, P1, R89, R12, 0x1 ;  /* 0x0000000c595cc211 */ /* 0x002fc800078208ff */
[----:B------:R-:W-:Y:S01]  /*25d0*/  @!P4 LEA.HI.X R93, R89, R13, R88, 0x1, P1 ;  /* 0x0000000d595dc211 */ /* 0x000fe200008f0c58 */
[----:B------:R-:W-:Y:S01]  /*25e0*/  IMAD.U32 R88, RZ, RZ, UR7 ;  /* 0x00000007ff587e24 */ /* 0x000fe2000f8e00ff */
[----:B------:R-:W5:Y:S03]  /*25f0*/  @!P5 LDC R13, c[0x0][0x288] ;  /* 0x0000a200ff0ddb82 */ /* 0x000f660000000800 */
[----:B------:R1:W4:Y:S01]  /*2600*/  @!P4 LDG.E.64 R50, desc[UR36][R92.64] ;  /* 0x000000245c32c981 */ /* 0x000322000c1e1b00 */
[----:B------:R-:W-:-:S05]  /*2610*/  LEA R88, R88, R11, 0x2 ;  /* 0x0000000b58587211 */ /* 0x000fca00078e10ff */
[----:B------:R-:W-:-:S05]  /*2620*/  IMAD.SHL.U32 R89, R88, 0x8, RZ ;  /* 0x0000000858597824 */ /* 0x000fca00078e00ff */
[----:B------:R-:W-:-:S13]  /*2630*/  ISETP.GE.OR P1, PT, R89, R8, P0 ;  /* 0x000000085900720c */ /* 0x000fda0000726670 */
[----:B------:R-:W3:Y:S01]  /*2640*/  @!P1 LDG.E R90, desc[UR36][R14.64] ;  /* 0x000000240e5a9981 */ /* 0x000ee2000c1e1900 */
[----:B-----5:R-:W-:-:S04]  /*2650*/  @!P5 IMAD R13, R86, R13, RZ ;  /* 0x0000000d560dd224 */ /* 0x020fc800078e02ff */
[----:B------:R-:W-:Y:S02]  /*2660*/  @!P5 IMAD R86, R13, 0x70, RZ ;  /* 0x000000700d56d824 */ /* 0x000fe400078e02ff */
[----:B------:R-:W5:Y:S02]  /*2670*/  @!P5 LDC.64 R12, c[0x0][0x248] ;  /* 0x00009200ff0cdb82 */ /* 0x000f640000000a00 */
[----:B------:R-:W-:-:S05]  /*2680*/  @!P5 IMAD R86, R86, UR7, R87 ;  /* 0x000000075656dc24 */ /* 0x000fca000f8e0257 */
[----:B------:R-:W-:-:S04]  /*2690*/  @!P5 IADD3 R87, P4, R7, R86, RZ ;  /* 0x000000560757d210 */ /* 0x000fc80007f9e0ff */
[----:B------:R-:W-:Y:S02]  /*26a0*/  @!P5 LEA.HI.X.SX32 R91, R86, R17, 0x1, P4 ;  /* 0x00000011565bd211 */ /* 0x000fe400020f0eff */
[----:B-----5:R-:W-:-:S04]  /*26b0*/  @!P5 LEA R86, P4, R87, R12, 0x1 ;  /* 0x0000000c5756d211 */ /* 0x020fc800078808ff */
[----:B------:R-:W-:Y:S02]  /*26c0*/  @!P5 LEA.HI.X R87, R87, R13, R91, 0x1, P4 ;  /* 0x0000000d5757d211 */ /* 0x000fe400020f0c5b */
[----:B------:R-:W2:Y:S02]  /*26d0*/  @!P3 LDC R13, c[0x0][0x288] ;  /* 0x0000a200ff0dbb82 */ /* 0x000ea40000000800 */
[----:B--2---:R-:W-:-:S04]  /*26e0*/  @!P3 IMAD R13, R84, R13, RZ ;  /* 0x0000000d540db224 */ /* 0x004fc800078e02ff */
[----:B------:R-:W-:Y:S02]  /*26f0*/  @!P3 IMAD R84, R13, 0x70, RZ ;  /* 0x000000700d54b824 */ /* 0x000fe400078e02ff */
[----:B------:R-:W2:Y:S02]  /*2700*/  @!P3 LDC.64 R12, c[0x0][0x248] ;  /* 0x00009200ff0cbb82 */ /* 0x000ea40000000a00 */
[----:B------:R-:W-:-:S05]  /*2710*/  @!P3 IMAD R84, R84, UR7, R85 ;  /* 0x000000075454bc24 */ /* 0x000fca000f8e0255 */
[----:B------:R-:W-:-:S04]  /*2720*/  @!P3 IADD3 R85, P4, R7, R84, RZ ;  /* 0x000000540755b210 */ /* 0x000fc80007f9e0ff */
[----:B-1----:R-:W-:Y:S02]  /*2730*/  @!P3 LEA.HI.X.SX32 R92, R84, R17, 0x1, P4 ;  /* 0x00000011545cb211 */ /* 0x002fe400020f0eff */
[----:B--2---:R-:W-:-:S04]  /*2740*/  @!P3 LEA R84, P4, R85, R12, 0x1 ;  /* 0x0000000c5554b211 */ /* 0x004fc800078808ff */
[----:B------:R-:W-:Y:S02]  /*2750*/  @!P3 LEA.HI.X R85, R85, R13, R92, 0x1, P4 ;  /* 0x0000000d5555b211 */ /* 0x000fe400020f0c5c */
[----:B------:R-:W3:Y:S01]  /*2760*/  @!P1 LDC R13, c[0x0][0x288] ;  /* 0x0000a200ff0d9b82 */ /* 0x000ee20000000800 */
[----:B------:R-:W-:Y:S02]  /*2770*/  SEL R53, R53, RZ, P2 ;  /* 0x000000ff35357207 */ /* 0x000fe40001000000 */
[----:B------:R-:W-:-:S06]  /*2780*/  SEL R52, R52, RZ, P2 ;  /* 0x000000ff34347207 */ /* 0x000fcc0001000000 */
[----:B------:R1:W2:Y:S01]  /*2790*/  @!P5 LDG.E.64 R52, desc[UR36][R86.64] ;  /* 0x000000245634d981 */ /* 0x0002a2000c1e1b00 */
[----:B---3--:R-:W-:Y:S02]  /*27a0*/  @!P1 IMAD R90, R90, R13, RZ ;  /* 0x0000000d5a5a9224 */ /* 0x008fe400078e02ff */
[----:B------:R-:W3:Y:S02]  /*27b0*/  @!P1 LDC.64 R12, c[0x0][0x248] ;  /* 0x00009200ff0c9b82 */ /* 0x000ee40000000a00 */
[----:B------:R-:W-:Y:S02]  /*27c0*/  @!P1 IMAD R92, R90, 0x70, RZ ;  /* 0x000000705a5c9824 */ /* 0x000fe400078e02ff */
[----:B------:R-:W-:-:S05]  /*27d0*/  VIADD R90, R88, UR7 ;  /* 0x00000007585a7c36 */ /* 0x000fca0008000000 */
[----:B------:R-:W-:Y:S01]  /*27e0*/  SHF.L.U32 R91, R90, 0x3, RZ ;  /* 0x000000035a5b7819 */ /* 0x000fe200000006ff */
[----:B------:R-:W-:-:S03]  /*27f0*/  @!P1 IMAD R88, R92, UR7, R89 ;  /* 0x000000075c589c24 */ /* 0x000fc6000f8e0259 */
[----:B------:R-:W-:Y:S02]  /*2800*/  ISETP.GE.OR P6, PT, R91, R8, P0 ;  /* 0x000000085b00720c */ /* 0x000fe400007c6670 */
[----:B------:R-:W-:-:S04]  /*2810*/  @!P1 IADD3 R89, P4, R7, R88, RZ ;  /* 0x0000005807599210 */ /* 0x000fc80007f9e0ff */
[----:B------:R-:W-:Y:S02]  /*2820*/  @!P1 LEA.HI.X.SX32 R92, R88, R17, 0x1, P4 ;  /* 0x00000011585c9211 */ /* 0x000fe400020f0eff */
[----:B---3--:R-:W-:-:S05]  /*2830*/  @!P1 LEA R88, P4, R89, R12, 0x1 ;  /* 0x0000000c59589211 */ /* 0x008fca00078808ff */
[----:B------:R-:W3:Y:S01]  /*2840*/  @!P6 LDG.E R12, desc[UR36][R14.64] ;  /* 0x000000240e0ce981 */ /* 0x000ee2000c1e1900 */
[----:B-1----:R-:W-:-:S04]  /*2850*/  VIADD R87, R90, UR7 ;  /* 0x000000075a577c36 */ /* 0x002fc80008000000 */
[----:B------:R-:W-:Y:S01]  /*2860*/  IMAD.SHL.U32 R87, R87, 0x8, RZ ;  /* 0x0000000857577824 */ /* 0x000fe200078e00ff */
[----:B------:R-:W-:Y:S02]  /*2870*/  @!P1 LEA.HI.X R89, R89, R13, R92, 0x1, P4 ;  /* 0x0000000d59599211 */ /* 0x000fe400020f0c5c */
[----:B------:R-:W3:Y:S02]  /*2880*/  @!P6 LDC R13, c[0x0][0x288] ;  /* 0x0000a200ff0deb82 */ /* 0x000ee40000000800 */
[----:B------:R-:W-:-:S13]  /*2890*/  ISETP.GE.OR P4, PT, R87, R8, P0 ;  /* 0x000000085700720c */ /* 0x000fda0000786670 */
[----:B------:R-:W5:Y:S01]  /*28a0*/  @!P4 LDG.E R86, desc[UR36][R14.64] ;  /* 0x000000240e56c981 */ /* 0x000f62000c1e1900 */
[----:B------:R-:W-:Y:S02]  /*28b0*/  SEL R55, R55, RZ, P2 ;  /* 0x000000ff37377207 */ /* 0x000fe40001000000 */
[----:B------:R-:W-:-:S06]  /*28c0*/  SEL R54, R54, RZ, P2 ;  /* 0x000000ff36367207 */ /* 0x000fcc0001000000 */
[----:B------:R1:W2:Y:S01]  /*28d0*/  @!P3 LDG.E.64 R54, desc[UR36][R84.64] ;  /* 0x000000245436b981 */ /* 0x0002a2000c1e1b00 */
[----:B---3--:R-:W-:Y:S02]  /*28e0*/  @!P6 IMAD R90, R12, R13, RZ ;  /* 0x0000000d0c5ae224 */ /* 0x008fe400078e02ff */
[----:B------:R-:W3:Y:S02]  /*28f0*/  @!P6 LDC.64 R12, c[0x0][0x248] ;  /* 0x00009200ff0ceb82 */ /* 0x000ee40000000a00 */
[----:B------:R-:W-:-:S04]  /*2900*/  @!P6 IMAD R90, R90, 0x70, RZ ;  /* 0x000000705a5ae824 */ /* 0x000fc800078e02ff */
[----:B------:R-:W-:-:S05]  /*2910*/  @!P6 IMAD R90, R90, UR7, R91 ;  /* 0x000000075a5aec24 */ /* 0x000fca000f8e025b */
[----:B------:R-:W-:-:S04]  /*2920*/  @!P6 IADD3 R91, P3, R7, R90, RZ ;  /* 0x0000005a075be210 */ /* 0x000fc80007f7e0ff */
[----:B------:R-:W-:Y:S02]  /*2930*/  @!P6 LEA.HI.X.SX32 R92, R90, R17, 0x1, P3 ;  /* 0x000000115a5ce211 */ /* 0x000fe400018f0eff */
[----:B---3--:R-:W-:-:S04]  /*2940*/  @!P6 LEA R90, P3, R91, R12, 0x1 ;  /* 0x0000000c5b5ae211 */ /* 0x008fc800078608ff */
[----:B------:R-:W-:Y:S02]  /*2950*/  @!P6 LEA.HI.X R91, R91, R13, R92, 0x1, P3 ;  /* 0x0000000d5b5be211 */ /* 0x000fe400018f0c5c */
[----:B------:R-:W5:Y:S02]  /*2960*/  @!P4 LDC R13, c[0x0][0x288] ;  /* 0x0000a200ff0dcb82 */ /* 0x000f640000000800 */
[----:B-----5:R-:W-:-:S06]  /*2970*/  @!P4 IMAD R86, R86, R13, RZ ;  /* 0x0000000d5656c224 */ /* 0x020fcc00078e02ff */
[----:B------:R-:W3:Y:S01]  /*2980*/  @!P4 LDC.64 R12, c[0x0][0x248] ;  /* 0x00009200ff0ccb82 */ /* 0x000ee20000000a00 */
[----:B-1----:R-:W-:-:S04]  /*2990*/  @!P4 IMAD R84, R86, 0x70, RZ ;  /* 0x000000705654c824 */ /* 0x002fc800078e02ff */
[----:B------:R-:W-:-:S05]  /*29a0*/  @!P4 IMAD R84, R84, UR7, R87 ;  /* 0x000000075454cc24 */ /* 0x000fca000f8e0257 */
[----:B------:R-:W-:-:S04]  /*29b0*/  @!P4 IADD3 R85, P3, R7, R84, RZ ;  /* 0x000000540755c210 */ /* 0x000fc80007f7e0ff */
[----:B------:R-:W-:Y:S02]  /*29c0*/  @!P4 LEA.HI.X.SX32 R86, R84, R17, 0x1, P3 ;  /* 0x000000115456c211 */ /* 0x000fe400018f0eff */
[----:B---3--:R-:W-:-:S04]  /*29d0*/  @!P4 LEA R84, P3, R85, R12, 0x1 ;  /* 0x0000000c5554c211 */ /* 0x008fc800078608ff */
[----:B------:R-:W-:Y:S02]  /*29e0*/  @!P4 LEA.HI.X R85, R85, R13, R86, 0x1, P3 ;  /* 0x0000000d5555c211 */ /* 0x000fe400018f0c56 */
[----:B------:R-:W-:-:S05]  /*29f0*/  MOV R86, UR7 ;  /* 0x0000000700567c02 */ /* 0x000fca0008000f00 */
[----:B------:R-:W-:-:S04]  /*2a00*/  IMAD R86, R86, 0x7, R11 ;  /* 0x0000000756567824 */ /* 0x000fc800078e020b */
[----:B------:R-:W-:-:S05]  /*2a10*/  IMAD.SHL.U32 R87, R86, 0x8, RZ ;  /* 0x0000000856577824 */ /* 0x000fca00078e00ff */
[----:B------:R-:W-:-:S13]  /*2a20*/  ISETP.GE.OR P5, PT, R87, R8, P0 ;  /* 0x000000085700720c */ /* 0x000fda00007a6670 */
[----:B------:R-:W3:Y:S01]  /*2a30*/  @!P5 LDG.E R12, desc[UR36][R14.64] ;  /* 0x000000240e0cd981 */ /* 0x000ee2000c1e1900 */
[----:B------:R-:W3:Y:S01]  /*2a40*/  @!P5 LDC R13, c[0x0][0x288] ;  /* 0x0000a200ff0ddb82 */ /* 0x000ee20000000800 */
[----:B------:R-:W-:Y:S02]  /*2a50*/  SEL R57, R57, RZ, P2 ;  /* 0x000000ff39397207 */ /* 0x000fe40001000000 */
[----:B------:R-:W-:-:S06]  /*2a60*/  SEL R56, R56, RZ, P2 ;  /* 0x000000ff38387207 */ /* 0x000fcc0001000000 */
[----:B------:R1:W5:Y:S01]  /*2a70*/  @!P1 LDG.E.64 R56, desc[UR36][R88.64] ;  /* 0x0000002458389981 */ /* 0x000362000c1e1b00 */
[----:B---3--:R-:W-:Y:S02]  /*2a80*/  @!P5 IMAD R92, R12, R13, RZ ;  /* 0x0000000d0c5cd224 */ /* 0x008fe400078e02ff */
[----:B------:R-:W3:Y:S02]  /*2a90*/  @!P5 LDC.64 R12, c[0x0][0x248] ;  /* 0x00009200ff0cdb82 */ /* 0x000ee40000000a00 */
[----:B------:R-:W-:Y:S01]  /*2aa0*/  @!P5 IMAD R93, R92, 0x70, RZ ;  /* 0x000000705c5dd824 */ /* 0x000fe200078e02ff */
[----:B------:R-:W-:-:S03]  /*2ab0*/  IADD3 R92, R86, UR7, RZ ;  /* 0x00000007565c7c10 */ /* 0x000fc6000fffe0ff */
[----:B------:R-:W-:Y:S02]  /*2ac0*/  @!P5 IMAD R86, R93, UR7, R87 ;  /* 0x000000075d56dc24 */ /* 0x000fe4000f8e0257 */
[----:B------:R-:W-:-:S05]  /*2ad0*/  IMAD.SHL.U32 R93, R92, 0x8, RZ ;  /* 0x000000085c5d7824 */ /* 0x000fca00078e00ff */
[----:B------:R-:W-:Y:S02]  /*2ae0*/  ISETP.GE.OR P1, PT, R93, R8, P0 ;  /* 0x000000085d00720c */ /* 0x000fe40000726670 */
[----:B------:R-:W-:-:S04]  /*2af0*/  @!P5 IADD3 R87, P3, R7, R86, RZ ;  /* 0x000000560757d210 */ /* 0x000fc80007f7e0ff */
[----:B-1----:R-:W-:Y:S02]  /*2b00*/  @!P5 LEA.HI.X.SX32 R88, R86, R17, 0x1, P3 ;  /* 0x000000115658d211 */ /* 0x002fe400018f0eff */
[----:B---3--:R-:W-:-:S05]  /*2b10*/  @!P5 LEA R86, P3, R87, R12, 0x1 ;  /* 0x0000000c5756d211 */ /* 0x008fca00078608ff */
[----:B------:R-:W3:Y:S01]  /*2b20*/  @!P1 LDG.E R12, desc[UR36][R14.64] ;  /* 0x000000240e0c9981 */ /* 0x000ee2000c1e1900 */
[----:B------:R-:W-:-:S05]  /*2b30*/  IADD3 R89, R92, UR7, RZ ;  /* 0x000000075c597c10 */ /* 0x000fca000fffe0ff */
[----:B------:R-:W-:Y:S01]  /*2b40*/  IMAD.SHL.U32 R89, R89, 0x8, RZ ;  /* 0x0000000859597824 */ /* 0x000fe200078e00ff */
[----:B------:R-:W-:Y:S02]  /*2b50*/  @!P5 LEA.HI.X R87, R87, R13, R88, 0x1, P3 ;  /* 0x0000000d5757d211 */ /* 0x000fe400018f0c58 */
[----:B------:R-:W3:Y:S02]  /*2b60*/  @!P1 LDC R13, c[0x0][0x288] ;  /* 0x0000a200ff0d9b82 */ /* 0x000ee40000000800 */
[----:B------:R-:W-:-:S13]  /*2b70*/  ISETP.GE.OR P3, PT, R89, R8, P0 ;  /* 0x000000085900720c */ /* 0x000fda0000766670 */
[----:B------:R-:W4:Y:S01]  /*2b80*/  @!P3 LDG.E R88, desc[UR36][R14.64] ;  /* 0x000000240e58b981 */ /* 0x000f22000c1e1900 */
[----:B------:R-:W-:Y:S02]  /*2b90*/  SEL R59, R59, RZ, P2 ;  /* 0x000000ff3b3b7207 */ /* 0x000fe40001000000 */
[----:B------:R-:W-:-:S06]  /*2ba0*/  SEL R58, R58, RZ, P2 ;  /* 0x000000ff3a3a7207 */ /* 0x000fcc0001000000 */
[----:B------:R3:W5:Y:S01]  /*2bb0*/  @!P6 LDG.E.64 R58, desc[UR36][R90.64] ;  /* 0x000000245a3ae981 */ /* 0x000762000c1e1b00 */
[----:B------:R-:W-:Y:S02]  /*2bc0*/  SEL R61, R61, RZ, P2 ;  /* 0x000000ff3d3d7207 */ /* 0x000fe40001000000 */
[----:B------:R-:W-:-:S06]  /*2bd0*/  SEL R60, R60, RZ, P2 ;  /* 0x000000ff3c3c7207 */ /* 0x000fcc0001000000 */
[----:B------:R1:W5:Y:S01]  /*2be0*/  @!P4 LDG.E.64 R60, desc[UR36][R84.64] ;  /* 0x00000024543cc981 */ /* 0x000362000c1e1b00 */
        /* <DEDUP_REMOVED lines=8> */
[----:B------:R-:W4:Y:S02]  /*2c70*/  @!P3 LDC R13, c[0x0][0x288] ;  /* 0x0000a200ff0dbb82 */ /* 0x000f240000000800 */
[----:B----4-:R-:W-:-:S06]  /*2c80*/  @!P3 IMAD R88, R88, R13, RZ ;  /* 0x0000000d5858b224 */ /* 0x010fcc00078e02ff */
        /* <DEDUP_REMOVED lines=15> */
[----:B------:R1:W4:Y:S01]  /*2d80*/  @!P5 LDG.E.64 R62, desc[UR36][R86.64] ;  /* 0x00000024563ed981 */ /* 0x000322000c1e1b00 */
[----:B------:R-:W-:Y:S02]  /*2d90*/  SEL R65, R65, RZ, P2 ;  /* 0x000000ff41417207 */ /* 0x000fe40001000000 */
[----:B------:R-:W-:-:S06]  /*2da0*/  SEL R64, R64, RZ, P2 ;  /* 0x000000ff40407207 */ /* 0x000fcc0001000000 */
[----:B------:R0:W4:Y:S01]  /*2db0*/  @!P1 LDG.E.64 R64, desc[UR36][R90.64] ;  /* 0x000000245a409981 */ /* 0x000122000c1e1b00 */
[----:B---3--:R-:W-:Y:S02]  /*2dc0*/  @!P6 IMAD R92, R12, R13, RZ ;  /* 0x0000000d0c5ce224 */ /* 0x008fe400078e02ff */
[----:B------:R-:W3:Y:S02]  /*2dd0*/  @!P6 LDC.64 R12, c[0x0][0x248] ;  /* 0x00009200ff0ceb82 */ /* 0x000ee40000000a00 */
[----:B------:R-:W-:Y:S01]  /*2de0*/  @!P6 IMAD R93, R92, 0x70, RZ ;  /* 0x000000705c5de824 */ /* 0x000fe200078e02ff */
[----:B------:R-:W-:-:S05]  /*2df0*/  IADD3 R92, R88, UR7, RZ ;  /* 0x00000007585c7c10 */ /* 0x000fca000fffe0ff */
[----:B-1----:R-:W-:Y:S02]  /*2e00*/  IMAD.SHL.U32 R87, R92, 0x8, RZ ;  /* 0x000000085c577824 */ /* 0x002fe400078e00ff */
[----:B------:R-:W-:-:S03]  /*2e10*/  @!P6 IMAD R88, R93, UR7, R89 ;  /* 0x000000075d58ec24 */ /* 0x000fc6000f8e0259 */
[----:B------:R-:W-:Y:S02]  /*2e20*/  ISETP.GE.OR P4, PT, R87, R8, P0 ;  /* 0x000000085700720c */ /* 0x000fe40000786670 */
[----:B------:R-:W-:-:S04]  /*2e30*/  @!P6 IADD3 R86, P1, R7, R88, RZ ;  /* 0x000000580756e210 */ /* 0x000fc80007f3e0ff */
[----:B------:R-:W-:Y:S02]  /*2e40*/  @!P6 LEA.HI.X.SX32 R89, R88, R17, 0x1, P1 ;  /* 0x000000115859e211 */ /* 0x000fe400008f0eff */
[----:B---3--:R-:W-:-:S05]  /*2e50*/  @!P6 LEA R88, P1, R86, R12, 0x1 ;  /* 0x0000000c5658e211 */ /* 0x008fca00078208ff */
[----:B------:R-:W3:Y:S01]  /*2e60*/  @!P4 LDG.E R12, desc[UR36][R14.64] ;  /* 0x000000240e0cc981 */ /* 0x000ee2000c1e1900 */
[----:B0-----:R-:W-:-:S05]  /*2e70*/  IADD3 R91, R92, UR7, RZ ;  /* 0x000000075c5b7c10 */ /* 0x001fca000fffe0ff */
[----:B------:R-:W-:Y:S01]  /*2e80*/  IMAD.SHL.U32 R91, R91, 0x8, RZ ;  /* 0x000000085b5b7824 */ /* 0x000fe200078e00ff */
[----:B------:R-:W-:Y:S02]  /*2e90*/  @!P6 LEA.HI.X R89, R86, R13, R89, 0x1, P1 ;  /* 0x0000000d5659e211 */ /* 0x000fe400008f0c59 */
[----:B------:R-:W3:Y:S02]  /*2ea0*/  @!P4 LDC R13, c[0x0][0x288] ;  /* 0x0000a200ff0dcb82 */ /* 0x000ee40000000800 */
[----:B------:R-:W-:-:S13]  /*2eb0*/  ISETP.GE.OR P1, PT, R91, R8, P0 ;  /* 0x000000085b00720c */ /* 0x000fda0000726670 */
[----:B------:R-:W2:Y:S01]  /*2ec0*/  @!P1 LDG.E R90, desc[UR36][R14.64] ;  /* 0x000000240e5a9981 */ /* 0x000ea2000c1e1900 */
[----:B------:R-:W-:Y:S02]  /*2ed0*/  SEL R67, R67, RZ, P2 ;  /* 0x000000ff43437207 */ /* 0x000fe40001000000 */
[----:B------:R-:W-:-:S06]  /*2ee0*/  SEL R66, R66, RZ, P2 ;  /* 0x000000ff42427207 */ /* 0x000fcc0001000000 */
[----:B------:R0:W4:Y:S01]  /*2ef0*/  @!P3 LDG.E.64 R66, desc[UR36][R84.64] ;  /* 0x000000245442b981 */ /* 0x000122000c1e1b00 */
[----:B---3--:R-:W-:Y:S02]  /*2f00*/  @!P4 IMAD R86, R12, R13, RZ ;  /* 0x0000000d0c56c224 */ /* 0x008fe400078e02ff */
[----:B------:R-:W1:Y:S02]  /*2f10*/  @!P4 LDC.64 R12, c[0x0][0x248] ;  /* 0x00009200ff0ccb82 */ /* 0x000e640000000a00 */
[----:B------:R-:W-:-:S04]  /*2f20*/  @!P4 IMAD R86, R86, 0x70, RZ ;  /* 0x000000705656c824 */ /* 0x000fc800078e02ff */
[----:B------:R-:W-:-:S05]  /*2f30*/  @!P4 IMAD R86, R86, UR7, R87 ;  /* 0x000000075656cc24 */ /* 0x000fca000f8e0257 */
[----:B------:R-:W-:-:S04]  /*2f40*/  @!P4 IADD3 R87, P3, R7, R86, RZ ;  /* 0x000000560757c210 */ /* 0x000fc80007f7e0ff */
[----:B------:R-:W-:Y:S02]  /*2f50*/  @!P4 LEA.HI.X.SX32 R92, R86, R17, 0x1, P3 ;  /* 0x00000011565cc211 */ /* 0x000fe400018f0eff */
[----:B-1----:R-:W-:-:S04]  /*2f60*/  @!P4 LEA R86, P3, R87, R12, 0x1 ;  /* 0x0000000c5756c211 */ /* 0x002fc800078608ff */
[----:B------:R-:W-:Y:S02]  /*2f70*/  @!P4 LEA.HI.X R87, R87, R13, R92, 0x1, P3 ;  /* 0x0000000d5757c211 */ /* 0x000fe400018f0c5c */
[----:B------:R-:W2:Y:S02]  /*2f80*/  @!P1 LDC R13, c[0x0][0x288] ;  /* 0x0000a200ff0d9b82 */ /* 0x000ea40000000800 */
[----:B--2---:R-:W-:-:S06]  /*2f90*/  @!P1 IMAD R90, R90, R13, RZ ;  /* 0x0000000d5a5a9224 */ /* 0x004fcc00078e02ff */
[----:B------:R-:W1:Y:S01]  /*2fa0*/  @!P1 LDC.64 R12, c[0x0][0x248] ;  /* 0x00009200ff0c9b82 */ /* 0x000e620000000a00 */
[----:B0-----:R-:W-:-:S04]  /*2fb0*/  @!P1 IMAD R84, R90, 0x70, RZ ;  /* 0x000000705a549824 */ /* 0x001fc800078e02ff */
[----:B------:R-:W-:Y:S01]  /*2fc0*/  @!P1 IMAD R84, R84, UR7, R91 ;  /* 0x0000000754549c24 */ /* 0x000fe2000f8e025b */
[----:B------:R-:W-:-:S04]  /*2fd0*/  SHF.L.U32 R91, R11, 0x3, RZ ;  /* 0x000000030b5b7819 */ /* 0x000fc800000006ff */
[----:B------:R-:W-:Y:S02]  /*2fe0*/  ISETP.GE.OR P5, PT, R91, R8, P0 ;  /* 0x000000085b00720c */ /* 0x000fe400007a6670 */
[----:B------:R-:W-:-:S04]  /*2ff0*/  @!P1 IADD3 R85, P3, R7, R84, RZ ;  /* 0x0000005407559210 */ /* 0x000fc80007f7e0ff */
[----:B------:R-:W-:Y:S02]  /*3000*/  @!P1 LEA.HI.X.SX32 R90, R84, R17, 0x1, P3 ;  /* 0x00000011545a9211 */ /* 0x000fe400018f0eff */
[----:B-1----:R-:W-:-:S05]  /*3010*/  @!P1 LEA R84, P3, R85, R12, 0x1 ;  /* 0x0000000c55549211 */ /* 0x002fca00078608ff */
[----:B------:R-:W2:Y:S01]  /*3020*/  @!P5 LDG.E R12, desc[UR36][R14.64] ;  /* 0x000000240e0cd981 */ /* 0x000ea2000c1e1900 */
[----:B------:R-:W-:Y:S02]  /*3030*/  @!P1 LEA.HI.X R85, R85, R13, R90, 0x1, P3 ;  /* 0x0000000d55559211 */ /* 0x000fe400018f0c5a */
[----:B------:R-:W2:Y:S01]  /*3040*/  @!P5 LDC R13, c[0x0][0x288] ;  /* 0x0000a200ff0ddb82 */ /* 0x000ea20000000800 */
[----:B------:R-:W-:Y:S02]  /*3050*/  SEL R69, R69, RZ, P2 ;  /* 0x000000ff45457207 */ /* 0x000fe40001000000 */
[----:B------:R-:W-:-:S06]  /*3060*/  SEL R68, R68, RZ, P2 ;  /* 0x000000ff44447207 */ /* 0x000fcc0001000000 */
[----:B------:R0:W3:Y:S01]  /*3070*/  @!P6 LDG.E.64 R68, desc[UR36][R88.64] ;  /* 0x000000245844e981 */ /* 0x0000e2000c1e1b00 */
[----:B--2---:R-:W-:Y:S02]  /*3080*/  @!P5 IMAD R90, R12, R13, RZ ;  /* 0x0000000d0c5ad224 */ /* 0x004fe400078e02ff */
[----:B------:R-:W1:Y:S02]  /*3090*/  @!P5 LDC.64 R12, c[0x0][0x248] ;  /* 0x00009200ff0cdb82 */ /* 0x000e640000000a00 */
[----:B------:R-:W-:-:S04]  /*30a0*/  @!P5 IMAD R90, R90, 0x70, RZ ;  /* 0x000000705a5ad824 */ /* 0x000fc800078e02ff */
[----:B------:R-:W-:-:S05]  /*30b0*/  @!P5 IMAD R90, R90, UR7, R91 ;  /* 0x000000075a5adc24 */ /* 0x000fca000f8e025b */
[----:B------:R-:W-:-:S04]  /*30c0*/  @!P5 IADD3 R91, P3, R7, R90, RZ ;  /* 0x0000005a075bd210 */ /* 0x000fc80007f7e0ff */
[----:B------:R-:W-:Y:S02]  /*30d0*/  @!P5 LEA.HI.X.SX32 R92, R90, R17, 0x1, P3 ;  /* 0x000000115a5cd211 */ /* 0x000fe400018f0eff */
[----:B-1----:R-:W-:Y:S01]  /*30e0*/  @!P5 LEA R90, P3, R91, R12, 0x1 ;  /* 0x0000000c5b5ad211 */ /* 0x002fe200078608ff */
[----:B------:R-:W-:-:S04]  /*30f0*/  IMAD.U32 R12, RZ, RZ, UR7 ;  /* 0x00000007ff0c7e24 */ /* 0x000fc8000f8e00ff */
[----:B------:R-:W-:Y:S01]  /*3100*/  IMAD R11, R12, 0xd, R11 ;  /* 0x0000000d0c0b7824 */ /* 0x000fe200078e020b */
[----:B------:R-:W-:-:S04]  /*3110*/  @!P5 LEA.HI.X R91, R91, R13, R92, 0x1, P3 ;  /* 0x0000000d5b5bd211 */ /* 0x000fc800018f0c5c */
[----:B0-----:R-:W-:-:S04]  /*3120*/  SHF.L.U32 R89, R11, 0x3, RZ ;  /* 0x000000030b597819 */ /* 0x001fc800000006ff */
[----:B------:R-:W-:-:S13]  /*3130*/  ISETP.GE.OR P3, PT, R89, R8, P0 ;  /* 0x000000085900720c */ /* 0x000fda0000766670 */
[----:B------:R-:W2:Y:S01]  /*3140*/  @!P3 LDG.E R12, desc[UR36][R14.64] ;  /* 0x000000240e0cb981 */ /* 0x000ea2000c1e1900 */
[----:B------:R-:W2:Y:S01]  /*3150*/  @!P3 LDC R13, c[0x0][0x288] ;  /* 0x0000a200ff0dbb82 */ /* 0x000ea20000000800 */
[----:B------:R-:W-:Y:S02]  /*3160*/  SEL R71, R71, RZ, P2 ;  /* 0x000000ff47477207 */ /* 0x000fe40001000000 */
[----:B------:R-:W-:Y:S01]  /*3170*/  SEL R70, R70, RZ, P2 ;  /* 0x000000ff46467207 */ /* 0x000fe20001000000 */
[----:B------:R-:W-:-:S05]  /*3180*/  VIADD R11, R11, UR7 ;  /* 0x000000070b0b7c36 */ /* 0x000fca0008000000 */
[----:B------:R0:W3:Y:S02]  /*3190*/  @!P4 LDG.E.64 R70, desc[UR36][R86.64] ;  /* 0x000000245646c981 */ /* 0x0000e4000c1e1b00 */
[C---:B0-----:R-:W-:Y:S01]  /*31a0*/  SHF.L.U32 R87, R11.reuse, 0x3, RZ ;  /* 0x000000030b577819 */ /* 0x041fe200000006ff */
[----:B------:R-:W-:-:S05]  /*31b0*/  VIADD R11, R11, UR7 ;  /* 0x000000070b0b7c36 */ /* 0x000fca0008000000 */
[----:B------:R-:W-:Y:S02]  /*31c0*/  SHF.L.U32 R11, R11, 0x3, RZ ;  /* 0x000000030b0b7819 */ /* 0x000fe400000006ff */
[----:B------:R-:W-:Y:S02]  /*31d0*/  SEL R73, R73, RZ, P2 ;  /* 0x000000ff49497207 */ /* 0x000fe40001000000 */
[----:B------:R-:W-:-:S06]  /*31e0*/  SEL R72, R72, RZ, P2 ;  /* 0x000000ff48487207 */ /* 0x000fcc0001000000 */
[----:B------:R-:W5:Y:S01]  /*31f0*/  @!P5 LDG.E.64 R72, desc[UR36][R90.64] ;  /* 0x000000245a48d981 */ /* 0x000f62000c1e1b00 */
[----:B--2---:R-:W-:Y:S02]  /*3200*/  @!P3 IMAD R88, R12, R13, RZ ;  /* 0x0000000d0c58b224 */ /* 0x004fe400078e02ff */
[----:B------:R-:W0:Y:S02]  /*3210*/  @!P3 LDC.64 R12, c[0x0][0x248] ;  /* 0x00009200ff0cbb82 */ /* 0x000e240000000a00 */
[----:B------:R-:W-:-:S04]  /*3220*/  @!P3 IMAD R88, R88, 0x70, RZ ;  /* 0x000000705858b824 */ /* 0x000fc800078e02ff */
[----:B------:R-:W-:-:S05]  /*3230*/  @!P3 IMAD R88, R88, UR7, R89 ;  /* 0x000000075858bc24 */ /* 0x000fca000f8e0259 */
[----:B------:R-:W-:-:S04]  /*3240*/  @!P3 IADD3 R89, P4, R7, R88, RZ ;  /* 0x000000580759b210 */ /* 0x000fc80007f9e0ff */
[----:B------:R-:W-:Y:S02]  /*3250*/  @!P3 LEA.HI.X.SX32 R92, R88, R17, 0x1, P4 ;  /* 0x00000011585cb211 */ /* 0x000fe400020f0eff */
[----:B0-----:R-:W-:-:S04]  /*3260*/  @!P3 LEA R88, P4, R89, R12, 0x1 ;  /* 0x0000000c5958b211 */ /* 0x001fc800078808ff */
[----:B------:R-:W-:Y:S02]  /*3270*/  @!P3 LEA.HI.X R89, R89, R13, R92, 0x1, P4 ;  /* 0x0000000d5959b211 */ /* 0x000fe400020f0c5c */
[-C--:B------:R-:W-:Y:S02]  /*3280*/  ISETP.GE.OR P4, PT, R87, R8.reuse, P0 ;  /* 0x000000085700720c */ /* 0x080fe40000786670 */
[----:B------:R-:W-:-:S11]  /*3290*/  ISETP.GE.OR P0, PT, R11, R8, P0 ;  /* 0x000000080b00720c */ /* 0x000fd60000706670 */
[----:B------:R-:W2:Y:S01]  /*32a0*/  @!P4 LDG.E R12, desc[UR36][R14.64] ;  /* 0x000000240e0cc981 */ /* 0x000ea2000c1e1900 */
[----:B------:R-:W2:Y:S03]  /*32b0*/  @!P4 LDC R13, c[0x0][0x288] ;  /* 0x0000a200ff0dcb82 */ /* 0x000ea60000000800 */
[----:B------:R0:W4:Y:S05]  /*32c0*/  @!P0 LDG.E R86, desc[UR36][R14.64] ;  /* 0x000000240e568981 */ /* 0x00012a000c1e1900 */
[----:B------:R-:W4:Y:S01]  /*32d0*/  @!P0 LDC R93, c[0x0][0x288] ;  /* 0x0000a200ff5d8b82 */ /* 0x000f220000000800 */
[----:B------:R-:W-:-:S02]  /*32e0*/  SEL R75, R75, RZ, P2 ;  /* 0x000000ff4b4b7207 */ /* 0x000fc40001000000 */
[----:B------:R-:W-:-:S05]  /*32f0*/  SEL R74, R74, RZ, P2 ;  /* 0x000000ff4a4a7207 */ /* 0x000fca0001000000 */
[----:B0-----:R-:W0:Y:S01]  /*3300*/  @!P0 LDC.64 R14, c[0x0][0x248] ;  /* 0x00009200ff0e8b82 */ /* 0x001e220000000a00 */
[----:B------:R1:W3:Y:S01]  /*3310*/  @!P1 LDG.E.64 R74, desc[UR36][R84.64] ;  /* 0x00000024544a9981 */ /* 0x0002e2000c1e1b00 */
[----:B------:R-:W-:Y:S02]  /*3320*/  SEL R77, R77, RZ, P2 ;  /* 0x000000ff4d4d7207 */ /* 0x000fe40001000000 */
[----:B------:R-:W-:Y:S02]  /*3330*/  SEL R76, R76, RZ, P2 ;  /* 0x000000ff4c4c7207 */ /* 0x000fe40001000000 */
[----:B------:R-:W-:Y:S02]  /*3340*/  SEL R79, R79, RZ, P2 ;  /* 0x000000ff4f4f7207 */ /* 0x000fe40001000000 */
[----:B------:R-:W-:Y:S02]  /*3350*/  SEL R78, R78, RZ, P2 ;  /* 0x000000ff4e4e7207 */ /* 0x000fe40001000000 */
[----:B------:R-:W3:Y:S01]  /*3360*/  @!P3 LDG.E.64 R76, desc[UR36][R88.64] ;  /* 0x00000024584cb981 */ /* 0x000ee2000c1e1b00 */
[----:B------:R-:W-:-:S02]  /*3370*/  ISETP.NE.U32.AND P1, PT, RZ, UR8, PT ;  /* 0x00000008ff007c0c */ /* 0x000fc4000bf25070 */
[----:B------:R-:W-:Y:S02]  /*3380*/  SEL R81, R81, RZ, P2 ;  /* 0x000000ff51517207 */ /* 0x000fe40001000000 */
[----:B------:R-:W-:Y:S02]  /*3390*/  SEL R80, R80, RZ, P2 ;  /* 0x000000ff50507207 */ /* 0x000fe40001000000 */
[----:B------:R-:W-:Y:S02]  /*33a0*/  ISETP.NE.AND.EX P1, PT, RZ, UR9, PT, P1 ;  /* 0x00000009ff007c0c */ /* 0x000fe4000bf25310 */
[----:B------:R-:W-:Y:S01]  /*33b0*/  MOV R90, UR9 ;  /* 0x00000009005a7c02 */ /* 0x000fe20008000f00 */
[----:B--2---:R-:W-:Y:S02]  /*33c0*/  @!P4 IMAD R92, R12, R13, RZ ;  /* 0x0000000d0c5cc224 */ /* 0x004fe400078e02ff */
[----:B------:R-:W2:Y:S02]  /*33d0*/  @!P4 LDC.64 R12, c[0x0][0x248] ;  /* 0x00009200ff0ccb82 */ /* 0x000ea40000000a00 */
[----:B------:R-:W-:-:S02]  /*33e0*/  @!P4 IMAD R92, R92, 0x70, RZ ;  /* 0x000000705c5cc824 */ /* 0x000fc400078e02ff */
[----:B----4-:R-:W-:Y:S02]  /*33f0*/  @!P0 IMAD R86, R86, R93, RZ ;  /* 0x0000005d56568224 */ /* 0x010fe400078e02ff */
[----:B------:R-:W-:Y:S02]  /*3400*/  @!P4 IMAD R92, R92, UR7, R87 ;  /* 0x000000075c5ccc24 */ /* 0x000fe4000f8e0257 */
[----:B------:R-:W-:-:S04]  /*3410*/  @!P0 IMAD R86, R86, 0x70, RZ ;  /* 0x0000007056568824 */ /* 0x000fc800078e02ff */
[----:B------:R-:W-:Y:S01]  /*3420*/  @!P0 IMAD R86, R86, UR7, R11 ;  /* 0x0000000756568c24 */ /* 0x000fe2000f8e020b */
[----:B------:R-:W-:-:S04]  /*3430*/  @!P4 IADD3 R11, P5, R7, R92, RZ ;  /* 0x0000005c070bc210 */ /* 0x000fc80007fbe0ff */
[----:B------:R-:W-:Y:S02]  /*3440*/  @!P4 LEA.HI.X.SX32 R92, R92, R17, 0x1, P5 ;  /* 0x000000115c5cc211 */ /* 0x000fe400028f0eff */
[----:B--2---:R-:W-:-:S04]  /*3450*/  @!P4 LEA R12, P5, R11, R12, 0x1 ;  /* 0x0000000c0b0cc211 */ /* 0x004fc800078a08ff */
[----:B------:R-:W-:Y:S02]  /*3460*/  @!P4 LEA.HI.X R13, R11, R13, R92, 0x1, P5 ;  /* 0x0000000d0b0dc211 */ /* 0x000fe400028f0c5c */
[----:B------:R-:W-:-:S03]  /*3470*/  @!P0 IADD3 R11, P5, R7, R86, RZ ;  /* 0x00000056070b8210 */ /* 0x000fc60007fbe0ff */
[----:B------:R2:W4:Y:S01]  /*3480*/  @!P4 LDG.E.64 R78, desc[UR36][R12.64] ;  /* 0x000000240c4ec981 */ /* 0x000522000c1e1b00 */
[----:B------:R-:W-:Y:S02]  /*3490*/  @!P0 LEA.HI.X.SX32 R86, R86, R17, 0x1, P5 ;  /* 0x0000001156568211 */ /* 0x000fe400028f0eff */
[----:B0-----:R-:W-:-:S04]  /*34a0*/  @!P0 LEA R14, P5, R11, R14, 0x1 ;  /* 0x0000000e0b0e8211 */ /* 0x001fc800078a08ff */
[----:B------:R-:W-:-:S05]  /*34b0*/  @!P0 LEA.HI.X R15, R11, R15, R86, 0x1, P5 ;  /* 0x0000000f0b0f8211 */ /* 0x000fca00028f0c56 */
[----:B------:R0:W4:Y:S01]  /*34c0*/  @!P0 LDG.E.64 R80, desc[UR36][R14.64] ;  /* 0x000000240e508981 */ /* 0x000122000c1e1b00 */
[----:B------:R-:W-:Y:S01]  /*34d0*/  IMAD.U32 R86, RZ, RZ, UR8 ;  /* 0x00000008ff567e24 */ /* 0x000fe2000f8e00ff */
[----:B------:R-:W-:-:S04]  /*34e0*/  @P1 SHF.R.S32.HI R11, RZ, 0x1f, R9 ;  /* 0x0000001fff0b1819 */ /* 0x000fc80000011409 */
[----:B-1----:R-:W-:-:S04]  /*34f0*/  @P1 IADD3 R84, P2, P3, R9, UR44, R86 ;  /* 0x0000002c09541c10 */ /* 0x002fc8000fb5e056 */
[----:B------:R-:W-:-:S05]  /*3500*/  @P1 IADD3.X R85, R11, UR45, R90, P2, P3 ;  /* 0x0000002d0b551c10 */ /* 0x000fca00097e645a */
[----:B------:R-:W4:Y:S01]  /*3510*/  @P1 LDG.E.U8 R84, desc[UR36][R84.64] ;  /* 0x0000002454541981 */ /* 0x000f22000c1e1100 */
[----:B-----5:R-:W-:-:S06]  /*3520*/  HMUL2 R11, R48, R72 ;  /* 0x00000048300b7232 */ /* 0x020fcc0000000000 */
[----:B------:R-:W-:-:S08]  /*3530*/  HFMA2.MMA R11, R46, R50, R11 ;  /* 0x000000322e0b7235 */ /* 0x000fd0000000000b */
[----:B------:R-:W-:-:S08]  /*3540*/  HFMA2.MMA R11, R44, R52, R11 ;  /* 0x000000342c0b7235 */ /* 0x000fd0000000000b */
[----:B------:R-:W-:-:S08]  /*3550*/  HFMA2.MMA R11, R42, R54, R11 ;  /* 0x000000362a0b7235 */ /* 0x000fd0000000000b */
[----:B------:R-:W-:-:S08]  /*3560*/  HFMA2.MMA R11, R40, R56, R11 ;  /* 0x00000038280b7235 */ /* 0x000fd0000000000b */
[----:B------:R-:W-:-:S08]  /*3570*/  HFMA2.MMA R11, R38, R58, R11 ;  /* 0x0000003a260b7235 */ /* 0x000fd0000000000b */
[----:B------:R-:W-:Y:S02]  /*3580*/  HFMA2.MMA R11, R36, R60, R11 ;  /* 0x0000003c240b7235 */ /* 0x000fe4000000000b */
[----:B--2---:R-:W-:-:S06]  /*3590*/  HFMA2.MMA R12, R49, R73, -RZ ;  /* 0x00000049310c7235 */ /* 0x004fcc00001000ff */
[----:B------:R-:W-:-:S08]  /*35a0*/  HFMA2.MMA R11, R34, R62, R11 ;  /* 0x0000003e220b7235 */ /* 0x000fd0000000000b */
[----:B0-----:R-:W-:Y:S01]  /*35b0*/  HFMA2.MMA R15, R32, R64, R11 ;  /* 0x00000040200f7235 */ /* 0x001fe2000000000b */
[----:B------:R-:W-:-:S04]  /*35c0*/  HFMA2 R12, R47, R51, R12 ;  /* 0x000000332f0c7231 */ /* 0x000fc8000000000c */
[----:B------:R-:W-:-:S03]  /*35d0*/  HFMA2 R12, R45, R53, R12 ;  /* 0x000000352d0c7231 */ /* 0x000fc6000000000c */
[----:B------:R-:W-:Y:S01]  /*35e0*/  HFMA2.MMA R14, R30, R66, R15 ;  /* 0x000000421e0e7235 */ /* 0x000fe2000000000f */
[----:B------:R-:W-:-:S04]  /*35f0*/  HFMA2 R12, R43, R55, R12 ;  /* 0x000000372b0c7231 */ /* 0x000fc8000000000c */
[----:B------:R-:W-:-:S03]  /*3600*/  HFMA2 R12, R41, R57, R12 ;  /* 0x00000039290c7231 */ /* 0x000fc6000000000c */
[----:B---3--:R-:W-:Y:S01]  /*3610*/  HFMA2.MMA R13, R28, R68, R14 ;  /* 0x000000441c0d7235 */ /* 0x008fe2000000000e */
        /* <DEDUP_REMOVED lines=10> */
[----:B------:R-:W-:-:S04]  /*36c0*/  HFMA2 R12, R25, R75, R12 ;  /* 0x0000004b190c7231 */ /* 0x000fc8000000000c */
[----:B------:R-:W-:Y:S01]  /*36d0*/  HFMA2 R12, R23, R77, R12 ;  /* 0x0000004d170c7231 */ /* 0x000fe2000000000c */
[----:B------:R-:W-:Y:S01]  /*36e0*/  UMOV UR4, 0xffffffff ;  /* 0xffffffff00047882 */ /* 0x000fe20000000000 */
[----:B----4-:R-:W-:Y:S02]  /*36f0*/  HFMA2.MMA R11, R20, R78, R11 ;  /* 0x0000004e140b7235 */ /* 0x010fe4000000000b */
[----:B------:R-:W-:-:S06]  /*3700*/  HFMA2 R12, R21, R79, R12 ;  /* 0x0000004f150c7231 */ /* 0x000fcc000000000c */
[----:B------:R-:W-:Y:S01]  /*3710*/  HFMA2.MMA R11, R18, R80, R11 ;  /* 0x00000050120b7235 */ /* 0x000fe2000000000b */
[----:B------:R-:W-:-:S09]  /*3720*/  HFMA2 R12, R19, R81, R12 ;  /* 0x00000051130c7231 */ /* 0x000fd2000000000c */
[----:B------:R-:W-:-:S05]  /*3730*/  HADD2 R11, R11, R12 ;  /* 0x0000000c0b0b7230 */ /* 0x000fca0000000000 */
[--C-:B------:R-:W-:Y:S02]  /*3740*/  HADD2.F32 R13, -RZ, R11.reuse.H0_H0 ;  /* 0x2000000bff0d7230 */ /* 0x100fe40000004100 */
[----:B------:R-:W-:Y:S01]  /*3750*/  HADD2.F32 R12, -RZ, R11.H1_H1 ;  /* 0x3000000bff0c7230 */ /* 0x000fe20000004100 */
[----:B------:R-:W-:-:S04]  /*3760*/  ISETP.NE.AND P0, PT, R84, RZ, P1 ;  /* 0x000000ff5400720c */ /* 0x000fc80000f05270 */
[----:B------:R-:W-:Y:S01]  /*3770*/  FADD.FTZ R13, R13, R12 ;  /* 0x0000000c0d0d7221 */ /* 0x000fe20000010000 */
[----:B------:R-:W-:Y:S08]  /*3780*/  BRA.DIV UR4, `(.L_x_2308) ;  /* 0x0000003604987947 */ /* 0x000ff0000b800000 */
[----:B------:R0:W1:Y:S02]  /*3790*/  SHFL.BFLY PT, R14, R13, 0x1, 0x1f ;  /* 0x0c201f000d0e7f89 */ /* 0x00006400000e0000 */
.L_x_2363:
[----:B------:R-:W-:Y:S01]  /*37a0*/  LOP3.LUT P1, RZ, R16, 0x1, RZ, 0xc0, !PT ;  /* 0x0000000110ff7812 */ /* 0x000fe2000782c0ff */
[----:B-1----:R-:W-:Y:S01]  /*37b0*/  FADD.FTZ R14, R13, R14 ;  /* 0x0000000e0d0e7221 */ /* 0x002fe20000010000 */
[----:B------:R-:W-:Y:S02]  /*37c0*/  BSSY B1, `(.L_x_2309) ;  /* 0x000001e000017945 */ /* 0x000fe40003800000 */
[----:B------:R-:W-:Y:S01]  /*37d0*/  ISETP.GE.OR P1, PT, R9, UR40, P1 ;  /* 0x0000002809007c0c */ /* 0x000fe20008f26670 */
[----:B------:R-:W-:-:S12]  /*37e0*/  FMUL.FTZ R14, R14, UR14 ;  /* 0x0000000e0e0e7c20 */ /* 0x000fd80008410000 */
[----:B------:R-:W-:Y:S05]  /*37f0*/  @P1 BRA `(.L_x_2310) ;  /* 0x0000000000681947 */ /* 0x000fea0003800000 */
[----:B------:R-:W-:-:S04]  /*3800*/  ISETP.NE.U32.AND P1, PT, RZ, UR16, PT ;  /* 0x00000010ff007c0c */ /* 0x000fc8000bf25070 */
[----:B------:R-:W-:Y:S02]  /*3810*/  ISETP.NE.AND.EX P2, PT, RZ, UR17, PT, P1 ;  /* 0x00000011ff007c0c */ /* 0x000fe4000bf45310 */
[----:B------:R-:W-:-:S04]  /*3820*/  ISETP.NE.U32.AND P1, PT, RZ, UR12, PT ;  /* 0x0000000cff007c0c */ /* 0x000fc8000bf25070 */
[----:B------:R-:W-:-:S07]  /*3830*/  ISETP.NE.AND.EX P1, PT, RZ, UR13, PT, P1 ;  /* 0x0000000dff007c0c */ /* 0x000fce000bf25310 */
[----:B------:R-:W1:Y:S06]  /*3840*/  @P2 LDC R11, c[0x0][0x2d0] ;  /* 0x0000b400ff0b2b82 */ /* 0x000e6c0000000800 */
[----:B------:R-:W2:Y:S02]  /*3850*/  @P1 LDG.E.U16 R15, desc[UR36][R82.64] ;  /* 0x00000024520f1981 */ /* 0x000ea4000c1e1500 */
[----:B0-----:R-:W0:Y:S01]  /*3860*/  @P2 LDC.64 R12, c[0x0][0x2c8] ;  /* 0x0000b200ff0c2b82 */ /* 0x001e220000000a00 */
[----:B-1----:R-:W-:-:S04]  /*3870*/  @P2 IMAD R11, R6, R11, R9 ;  /* 0x0000000b060b2224 */ /* 0x002fc800078e0209 */
[----:B0-----:R-:W-:-:S06]  /*3880*/  @P2 IMAD.WIDE R12, R11, 0x2, R12 ;  /* 0x000000020b0c2825 */ /* 0x001fcc00078e020c */
[----:B------:R0:W3:Y:S01]  /*3890*/  @P2 LDG.E.U16 R12, desc[UR36][R12.64] ;  /* 0x000000240c0c2981 */ /* 0x0000e2000c1e1500 */
[----:B------:R-:W1:Y:S01]  /*38a0*/  S2UR UR6, SR_CgaCtaId ;  /* 0x00000000000679c3 */ /* 0x000e620000008800 */
[----:B------:R-:W-:Y:S01]  /*38b0*/  @P1 ISETP.GE.AND P3, PT, R9, R10, PT ;  /* 0x0000000a0900120c */ /* 0x000fe20003f66270 */
[----:B------:R-:W-:-:S03]  /*38c0*/  UMOV UR4, 0x400 ;  /* 0x0000040000047882 */ /* 0x000fc60000000000 */
[----:B------:R-:W-:Y:S01]  /*38d0*/  @P1 SEL R84, RZ, UR39, P3 ;  /* 0x00000027ff541c07 */ /* 0x000fe20009800000 */
[----:B------:R-:W-:-:S03]  /*38e0*/  UIADD3 UR4, UR4, 0x120, URZ ;  /* 0x0000012004047890 */ /* 0x000fc6000fffe03f */
[----:B------:R-:W-:Y:S01]  /*38f0*/  @P1 IADD3 R84, R84, -UR40, R9 ;  /* 0x8000002854541c10 */ /* 0x000fe2000fffe009 */
[----:B------:R-:W-:-:S03]  /*3900*/  VIADD R85, R9, -UR42 ;  /* 0x8000002a09557c36 */ /* 0x000fc60008000000 */
[----:B0-----:R-:W-:Y:S01]  /*3910*/  @P1 I2FP.F32.S32 R13, R84 ;  /* 0x00000054000d1245 */ /* 0x001fe20000201400 */
[----:B-1----:R-:W-:-:S06]  /*3920*/  ULEA UR4, UR6, UR4, 0x18 ;  /* 0x0000000406047291 */ /* 0x002fcc000f8ec03f */
[----:B------:R-:W-:Y:S01]  /*3930*/  LEA R85, R85, UR4, 0x2 ;  /* 0x0000000455557c11 */ /* 0x000fe2000f8e10ff */
[----:B--2---:R-:W-:Y:S02]  /*3940*/  @P1 HADD2.F32 R15, -RZ, R15.H0_H0 ;  /* 0x2000000fff0f1230 */ /* 0x004fe40000004100 */
[----:B---3--:R-:W-:-:S05]  /*3950*/  @P2 HADD2.F32 R11, -RZ, R12.H0_H0 ;  /* 0x2000000cff0b2230 */ /* 0x008fca0000004100 */
[----:B------:R-:W-:-:S04]  /*3960*/  @P2 FADD.FTZ R14, R14, R11 ;  /* 0x0000000b0e0e2221 */ /* 0x000fc80000010000 */
[----:B------:R-:W-:-:S05]  /*3970*/  @P1 FFMA.FTZ R14, R13, R15, R14 ;  /* 0x0000000f0d0e1223 */ /* 0x000fca000001000e */
[----:B------:R1:W-:Y:S01]  /*3980*/  STS [R85], R14 ;  /* 0x0000000e55007388 */ /* 0x0003e20000000800 */
[----:B------:R-:W-:-:S07]  /*3990*/  @!P0 FMNMX.FTZ R0, R0, R14, !PT ;  /* 0x0000000e00008209 */ /* 0x000fce0007810000 */
.L_x_2310:
[----:B------:R-:W-:Y:S05]  /*39a0*/  BSYNC B1 ;  /* 0x0000000000017941 */ /* 0x000fea0003800000 */
.L_x_2309:
[----:B------:R-:W-:-:S04]  /*39b0*/  IADD3 R9, R9, 0x40, RZ ;  /* 0x0000004009097810 */ /* 0x000fc80007ffe0ff */
[----:B------:R-:W-:-:S13]  /*39c0*/  ISETP.GE.AND P0, PT, R9, UR5, PT ;  /* 0x0000000509007c0c */ /* 0x000fda000bf06270 */
[----:B------:R-:W-:Y:S05]  /*39d0*/  @!P0 BRA `(.L_x_2311) ;  /* 0xffffffe800588947 */ /* 0x000fea000383ffff */
.L_x_2307:
[----:B------:R-:W-:Y:S05]  /*39e0*/  BSYNC B0 ;  /* 0x0000000000007941 */ /* 0x000fea0003800000 */
.L_x_2306:
[----:B------:R-:W-:-:S03]  /*39f0*/  UMOV UR4, 0xffffffff ;  /* 0xffffffff00047882 */ /* 0x000fc60000000000 */
[----:B------:R-:W-:Y:S05]  /*3a00*/  BRA.DIV UR4, `(.L_x_2312) ;  /* 0x00000036041c7947 */ /* 0x000fea000b800000 */
[----:B-1----:R-:W0:Y:S02]  /*3a10*/  SHFL.BFLY PT, R14, R0, 0x10, 0x1f ;  /* 0x0e001f00000e7f89 */ /* 0x002e2400000e0000 */
[----:B0-----:R-:W-:-:S05]  /*3a20*/  FMNMX.FTZ R13, R14, R0, !PT ;  /* 0x000000000e0d7209 */ /* 0x001fca0007810000 */
[----:B------:R-:W0:Y:S02]  /*3a30*/  SHFL.BFLY PT, R14, R13, 0x8, 0x1f ;  /* 0x0d001f000d0e7f89 */ /* 0x000e2400000e0000 */
[----:B0-----:R-:W-:-:S05]  /*3a40*/  FMNMX.FTZ R3, R13, R14, !PT ;  /* 0x0000000e0d037209 */ /* 0x001fca0007810000 */
[----:B------:R-:W0:Y:S02]  /*3a50*/  SHFL.BFLY PT, R14, R3, 0x4, 0x1f ;  /* 0x0c801f00030e7f89 */ /* 0x000e2400000e0000 */
[----:B0-----:R-:W-:-:S05]  /*3a60*/  FMNMX.FTZ R5, R3, R14, !PT ;  /* 0x0000000e03057209 */ /* 0x001fca0007810000 */
[----:B------:R0:W1:Y:S02]  /*3a70*/  SHFL.BFLY PT, R14, R5, 0x2, 0x1f ;  /* 0x0c401f00050e7f89 */ /* 0x00006400000e0000 */
.L_x_2369:
[----:B------:R-:W-:Y:S01]  /*3a80*/  SHF.R.S32.HI R3, RZ, 0x1f, R16 ;  /* 0x0000001fff037819 */ /* 0x000fe20000011410 */
[----:B------:R-:W-:Y:S05]  /*3a90*/  WARPSYNC.ALL ;  /* 0x0000000000007948 */ /* 0x000fea0003800000 */
[----:B------:R-:W-:-:S04]  /*3aa0*/  LEA.HI R0, R3, R16, RZ, 0x5 ;  /* 0x0000001003007211 */ /* 0x000fc800078f28ff */
[----:B------:R-:W-:-:S05]  /*3ab0*/  LOP3.LUT R7, R0, 0xffffffe0, RZ, 0xc0, !PT ;  /* 0xffffffe000077812 */ /* 0x000fca00078ec0ff */
[----:B------:R-:W-:-:S05]  /*3ac0*/  IMAD.IADD R7, R16, 0x1, -R7 ;  /* 0x0000000110077824 */ /* 0x000fca00078e0a07 */
[----:B------:R-:W-:-:S13]  /*3ad0*/  ISETP.NE.AND P0, PT, R7, RZ, PT ;  /* 0x000000ff0700720c */ /* 0x000fda0003f05270 */
[----:B------:R-:W4:Y:S01]  /*3ae0*/  @!P0 S2R R6, SR_CgaCtaId ;  /* 0x0000000000068919 */ /* 0x000f220000008800 */
[----:B------:R-:W-:Y:S02]  /*3af0*/  @!P0 MOV R9, 0x400 ;  /* 0x0000040000098802 */ /* 0x000fe40000000f00 */
[----:B------:R-:W-:Y:S02]  /*3b00*/  @!P0 SHF.R.S32.HI R0, RZ, 0x5, R0 ;  /* 0x00000005ff008819 */ /* 0x000fe40000011400 */
[----:B01----:R-:W-:Y:S02]  /*3b10*/  @!P0 FMNMX.FTZ R5, R5, R14, !PT ;  /* 0x0000000e05058209 */ /* 0x003fe40007810000 */
[----:B----4-:R-:W-:-:S04]  /*3b20*/  @!P0 LEA R9, R6, R9, 0x18 ;  /* 0x0000000906098211 */ /* 0x010fc800078ec0ff */
[----:B------:R-:W-:-:S05]  /*3b30*/  @!P0 LEA R0, R0, R9, 0x2 ;  /* 0x0000000900008211 */ /* 0x000fca00078e10ff */
[----:B------:R0:W-:Y:S01]  /*3b40*/  @!P0 STS [R0], R5 ;  /* 0x0000000500008388 */ /* 0x0001e20000000800 */
[----:B------:R-:W-:Y:S01]  /*3b50*/  BAR.SYNC.DEFER_BLOCKING 0x0 ;  /* 0x0000000000007b1d */ /* 0x000fe20000010000 */
[----:B------:R-:W-:Y:S01]  /*3b60*/  ISETP.GT.AND P0, PT, R7, 0x3, PT ;  /* 0x000000030700780c */ /* 0x000fe20003f04270 */
[----:B------:R-:W-:Y:S01]  /*3b70*/  VIADD R8, R16, UR42 ;  /* 0x0000002a10087c36 */ /* 0x000fe20008000000 */
[----:B------:R-:W-:-:S03]  /*3b80*/  HFMA2.MMA R9, -RZ, RZ, 0, 0 ;  /* 0x00000000ff097435 */ /* 0x000fc600000001ff */
[----:B------:R-:W-:Y:S01]  /*3b90*/  ULDC.64 UR6, c[0x0][0x2b0] ;  /* 0x0000ac0000067ab9 */ /* 0x000fe20000000a00 */
[----:B------:R-:W-:Y:S01]  /*3ba0*/  ISETP.GT.AND P1, PT, R8, UR40, PT ;  /* 0x0000002808007c0c */ /* 0x000fe2000bf24270 */
[----:B------:R-:W-:Y:S06]  /*3bb0*/  BSSY B0, `(.L_x_2313) ;  /* 0x000002d000007945 */ /* 0x000fec0003800000 */
        /* <DEDUP_REMOVED lines=12> */
[----:B------:R-:W4:Y:S01]  /*3c80*/  S2R R5, SR_CgaCtaId ;  /* 0x0000000000057919 */ /* 0x000f220000008800 */
[----:B------:R-:W-:Y:S01]  /*3c90*/  MOV R0, 0x400 ;  /* 0x0000040000007802 */ /* 0x000fe20000000f00 */
[----:B------:R-:W-:Y:S01]  /*3ca0*/  ULDC.64 UR4, c[0x0][0x2b0] ;  /* 0x0000ac0000047ab9 */ /* 0x000fe20000000a00 */
[----:B------:R-:W-:Y:S02]  /*3cb0*/  MOV R9, RZ ;  /* 0x000000ff00097202 */ /* 0x000fe40000000f00 */
[----:B------:R-:W-:Y:S01]  /*3cc0*/  ISETP.NE.U32.AND P0, PT, RZ, UR4, PT ;  /* 0x00000004ff007c0c */ /* 0x000fe2000bf05070 */
[----:B------:R-:W-:-:S03]  /*3cd0*/  VIADD R0, R0, 0x120 ;  /* 0x0000012000007836 */ /* 0x000fc60000000000 */
[----:B------:R-:W-:Y:S02]  /*3ce0*/  ISETP.NE.AND.EX P0, PT, RZ, UR5, PT, P0 ;  /* 0x00000005ff007c0c */ /* 0x000fe4000bf05300 */
[----:B----4-:R-:W-:Y:S01]  /*3cf0*/  LEA R14, R5, R0, 0x18 ;  /* 0x00000000050e7211 */ /* 0x010fe200078ec0ff */
[----:B------:R-:W-:-:S10]  /*3d00*/  IMAD.MOV.U32 R0, RZ, RZ, R8 ;  /* 0x000000ffff007224 */ /* 0x000fd400078e0008 */
.L_x_2318:
[----:B----4-:R-:W-:Y:S01]  /*3d10*/  IADD3 R5, R0, -UR42, RZ ;  /* 0x8000002a00057c10 */ /* 0x010fe2000fffe0ff */
[----:B------:R-:W-:Y:S04]  /*3d20*/  BSSY B1, `(.L_x_2315) ;  /* 0x0000010000017945 */ /* 0x000fe80003800000 */
[----:B------:R-:W-:Y:S01]  /*3d30*/  IMAD R11, R5, 0x4, R14 ;  /* 0x00000004050b7824 */ /* 0x000fe200078e020e */
[----:B------:R-:W-:Y:S06]  /*3d40*/  @!P0 BRA `(.L_x_2316) ;  /* 0x0000000000248947 */ /* 0x000fec0003800000 */
[----:B------:R-:W-:Y:S01]  /*3d50*/  MOV R7, UR6 ;  /* 0x0000000600077c02 */ /* 0x000fe20008000f00 */
[----:B------:R-:W-:Y:S01]  /*3d60*/  IMAD.U32 R10, RZ, RZ, UR7 ;  /* 0x00000007ff0a7e24 */ /* 0x000fe2000f8e00ff */
[----:B------:R-:W-:Y:S02]  /*3d70*/  SHF.R.S32.HI R5, RZ, 0x1f, R0 ;  /* 0x0000001fff057819 */ /* 0x000fe40000011400 */
[----:B0-----:R-:W-:-:S04]  /*3d80*/  IADD3 R6, P2, P3, R0, UR44, R7 ;  /* 0x0000002c00067c10 */ /* 0x001fc8000fb5e007 */
[----:B------:R-:W-:-:S05]  /*3d90*/  IADD3.X R7, R5, UR45, R10, P2, P3 ;  /* 0x0000002d05077c10 */ /* 0x000fca00097e640a */
[----:B------:R-:W4:Y:S02]  /*3da0*/  LDG.E.U8 R6, desc[UR36][R6.64] ;  /* 0x0000002406067981 */ /* 0x000f24000c1e1100 */
[----:B----4-:R-:W-:-:S13]  /*3db0*/  ISETP.NE.AND P2, PT, R6, RZ, PT ;  /* 0x000000ff0600720c */ /* 0x010fda0003f45270 */
[----:B------:R-:W-:Y:S01]  /*3dc0*/  @P2 MOV R10, RZ ;  /* 0x000000ff000a2202 */ /* 0x000fe20000000f00 */
[----:B------:R-:W-:Y:S06]  /*3dd0*/  @P2 BRA `(.L_x_2317) ;  /* 0x0000000000102947 */ /* 0x000fec0003800000 */
.L_x_2316:
[----:B------:R-:W1:Y:S02]  /*3de0*/  LDS R5, [R11] ;  /* 0x000000000b057984 */ /* 0x000e640000000800 */
[----:B-1----:R-:W-:-:S04]  /*3df0*/  FADD.FTZ R5, -R12, R5 ;  /* 0x000000050c057221 */ /* 0x002fc80000010100 */
[----:B------:R-:W-:-:S04]  /*3e00*/  FMUL.FTZ R5, R5, 1.4426950216293334961 ;  /* 0x3fb8aa3b05057820 */ /* 0x000fc80000410000 */
[----:B------:R4:W1:Y:S03]  /*3e10*/  MUFU.EX2 R10, R5 ;  /* 0x00000005000a7308 */ /* 0x0008660000000800 */
.L_x_2317:
[----:B------:R-:W-:Y:S05]  /*3e20*/  BSYNC B1 ;  /* 0x0000000000017941 */ /* 0x000fea0003800000 */
.L_x_2315:
[----:B-1----:R1:W-:Y:S01]  /*3e30*/  STS [R11], R10 ;  /* 0x0000000a0b007388 */ /* 0x0023e20000000800 */
[----:B------:R-:W-:Y:S02]  /*3e40*/  VIADD R0, R0, 0x80 ;  /* 0x0000008000007836 */ /* 0x000fe40000000000 */
[----:B------:R-:W-:-:S03]  /*3e50*/  FADD.FTZ R9, R10, R9 ;  /* 0x000000090a097221 */ /* 0x000fc60000010000 */
[----:B------:R-:W-:-:S13]  /*3e60*/  ISETP.GT.AND P2, PT, R0, UR40, PT ;  /* 0x0000002800007c0c */ /* 0x000fda000bf44270 */
[----:B-1----:R-:W-:Y:S05]  /*3e70*/  @!P2 BRA `(.L_x_2318) ;  /* 0xfffffffc00a4a947 */ /* 0x002fea000383ffff */
.L_x_2314:
[----:B------:R-:W-:Y:S05]  /*3e80*/  BSYNC B0 ;  /* 0x0000000000007941 */ /* 0x000fea0003800000 */
.L_x_2313:
[----:B------:R-:W5:Y:S01]  /*3e90*/  SHFL.BFLY PT, R0, R9, 0x10, 0x1f ;  /* 0x0e001f0009007f89 */ /* 0x000f6200000e0000 */
[----:B------:R-:W-:Y:S01]  /*3ea0*/  LOP3.LUT P0, R11, R16, 0x1f, RZ, 0xc0, !PT ;  /* 0x0000001f100b7812 */ /* 0x000fe2000780c0ff */
[----:B------:R-:W0:Y:S01]  /*3eb0*/  S2UR UR7, SR_CgaCtaId ;  /* 0x00000000000779c3 */ /* 0x000e220000008800 */
[----:B------:R-:W-:Y:S01]  /*3ec0*/  UMOV UR6, 0x400 ;  /* 0x0000040000067882 */ /* 0x000fe20000000000 */
[----:B------:R-:W-:Y:S01]  /*3ed0*/  ULDC UR8, c[0x0][0x29c] ;  /* 0x0000a70000087ab9 */ /* 0x000fe20000000800 */
[----:B------:R-:W-:Y:S01]  /*3ee0*/  ISETP.GT.U32.AND P2, PT, R11, 0x3, PT ;  /* 0x000000030b00780c */ /* 0x000fe20003f44070 */
[----:B------:R-:W-:Y:S01]  /*3ef0*/  ULDC UR9, c[0x0][0x284] ;  /* 0x0000a10000097ab9 */ /* 0x000fe20000000800 */
[----:B------:R-:W-:Y:S01]  /*3f00*/  ULDC.U8 UR5, c[0x0][0x31c] ;  /* 0x0000c70000057ab9 */ /* 0x000fe20000000000 */
[----:B------:R-:W-:Y:S01]  /*3f10*/  ULDC.64 UR12, c[0x0][0x310] ;  /* 0x0000c400000c7ab9 */ /* 0x000fe20000000a00 */
[----:B------:R-:W-:Y:S05]  /*3f20*/  BSSY B0, `(.L_x_2319) ;  /* 0x0000041000007945 */ /* 0x000fea0003800000 */
[----:B------:R-:W-:-:S04]  /*3f30*/  VOTEU.ALL UP0, P0 ;  /* 0x00000000003f7886 */ /* 0x000fc80000000000 */
[----:B-1----:R-:W1:Y:S01]  /*3f40*/  @!P2 S2R R12, SR_CgaCtaId ;  /* 0x00000000000ca919 */ /* 0x002e620000008800 */
[----:B-----5:R-:W-:Y:S01]  /*3f50*/  FADD.FTZ R0, R0, R9 ;  /* 0x0000000900007221 */ /* 0x020fe20000010000 */
[----:B0-----:R-:W-:Y:S02]  /*3f60*/  @!UP0 ULEA UR4, UR7, UR6, 0x18 ;  /* 0x0000000607048291 */ /* 0x001fe4000f8ec03f */
[----:B------:R-:W-:Y:S02]  /*3f70*/  UISETP.LT.AND UP0, UPT, UR9, UR8, UPT ;  /* 0x000000080900728c */ /* 0x000fe4000bf01270 */
[----:B----4-:R-:W0:Y:S01]  /*3f80*/  SHFL.BFLY PT, R5, R0, 0x8, 0x1f ;  /* 0x0d001f0000057f89 */ /* 0x010e2200000e0000 */
[----:B------:R-:W-:-:S04]  /*3f90*/  UIADD3 UR6, UR6, 0x120, URZ ;  /* 0x0000012006067890 */ /* 0x000fc8000fffe03f */
[----:B------:R-:W-:Y:S01]  /*3fa0*/  ULEA UR6, UR7, UR6, 0x18 ;  /* 0x0000000607067291 */ /* 0x000fe2000f8ec03f */
[----:B0-----:R-:W-:Y:S01]  /*3fb0*/  FADD.FTZ R5, R0, R5 ;  /* 0x0000000500057221 */ /* 0x001fe20000010000 */
[----:B------:R-:W-:-:S04]  /*3fc0*/  @!P0 SHF.R.U32.HI R0, RZ, 0x3, R16 ;  /* 0x00000003ff008819 */ /* 0x000fc80000011610 */
[----:B------:R-:W0:Y:S02]  /*3fd0*/  SHFL.BFLY PT, R6, R5, 0x4, 0x1f ;  /* 0x0c801f0005067f89 */ /* 0x000e2400000e0000 */
[----:B0-----:R-:W-:Y:S01]  /*3fe0*/  FADD.FTZ R6, R5, R6 ;  /* 0x0000000605067221 */ /* 0x001fe20000010000 */
[----:B------:R-:W-:-:S04]  /*3ff0*/  @!P2 MOV R5, 0x400 ;  /* 0x000004000005a802 */ /* 0x000fc80000000f00 */
[----:B------:R-:W0:Y:S01]  /*4000*/  SHFL.BFLY PT, R7, R6, 0x2, 0x1f ;  /* 0x0c401f0006077f89 */ /* 0x000e2200000e0000 */
[----:B-1----:R-:W-:Y:S02]  /*4010*/  @!P2 LEA R12, R12, R5, 0x18 ;  /* 0x000000050c0ca211 */ /* 0x002fe400078ec0ff */
[----:B------:R-:W-:Y:S02]  /*4020*/  @!P0 LOP3.LUT R5, R0, 0x1ffffffc, RZ, 0xc0, !PT ;  /* 0x1ffffffc00058812 */ /* 0x000fe400078ec0ff */
[----:B------:R-:W-:Y:S01]  /*4030*/  @!P2 LEA R11, R11, R12, 0x2 ;  /* 0x0000000c0b0ba211 */ /* 0x000fe200078e10ff */
[----:B0-----:R-:W-:-:S05]  /*4040*/  FADD.FTZ R7, R6, R7 ;  /* 0x0000000706077221 */ /* 0x001fca0000010000 */
[----:B------:R-:W0:Y:S02]  /*4050*/  SHFL.BFLY PT, R10, R7, 0x1, 0x1f ;  /* 0x0c201f00070a7f89 */ /* 0x000e2400000e0000 */
[----:B0-----:R-:W-:-:S05]  /*4060*/  FADD.FTZ R10, R7, R10 ;  /* 0x0000000a070a7221 */ /* 0x001fca0000010000 */
[----:B------:R-:W-:Y:S01]  /*4070*/  @!P0 STS [R5+UR4+0x10], R10 ;  /* 0x0000100a05008988 */ /* 0x000fe20008000804 */
[----:B------:R-:W-:Y:S02]  /*4080*/  USEL UR4, UR9, UR8, UP0 ;  /* 0x0000000809047287 */ /* 0x000fe40008000000 */
[----:B------:R-:W-:Y:S01]  /*4090*/  UISETP.NE.AND UP0, UPT, UR5, URZ, UPT ;  /* 0x0000003f0500728c */ /* 0x000fe2000bf05270 */
[----:B------:R-:W-:Y:S01]  /*40a0*/  BAR.SYNC.DEFER_BLOCKING 0x0 ;  /* 0x0000000000007b1d */ /* 0x000fe20000010000 */
[----:B------:R-:W-:-:S04]  /*40b0*/  UIADD3 UR4, UR4, 0x4, URZ ;  /* 0x0000000404047890 */ /* 0x000fc8000fffe03f */
[----:B------:R-:W-:-:S04]  /*40c0*/  USHF.R.S32.HI UR5, URZ, 0x1f, UR4 ;  /* 0x0000001f3f057899 */ /* 0x000fc80008011404 */
[----:B------:R-:W-:-:S03]  /*40d0*/  ULEA.HI UR5, UR5, UR4, URZ, 0x2 ;  /* 0x0000000405057291 */ /* 0x000fc6000f8f103f */
[----:B------:R-:W-:Y:S01]  /*40e0*/  @UP0 ULDC UR4, c[0x0][0x318] ;  /* 0x0000c60000040ab9 */ /* 0x000fe20000000800 */
[----:B------:R-:W-:Y:S02]  /*40f0*/  USHF.L.U32 UR5, UR5, 0x2, URZ ;  /* 0x0000000205057899 */ /* 0x000fe4000800063f */
[----:B------:R-:W-:Y:S02]  /*4100*/  @UP0 UIMAD UR4, UR43, UR4, UR8 ;  /* 0x000000042b0402a4 */ /* 0x000fe4000f8e0208 */
[----:B------:R-:W-:Y:S02]  /*4110*/  ULOP3.LUT UR8, UR5, 0xfffffff0, URZ, 0xc0, !UPT ;  /* 0xfffffff005087892 */ /* 0x000fe4000f8ec03f */
[----:B------:R-:W-:Y:S01]  /*4120*/  @UP0 UIMAD UR7, UR4, UR9, URZ ;  /* 0x00000009040702a4 */ /* 0x000fe2000f8e023f */
[----:B------:R-:W-:Y:S02]  /*4130*/  UMOV UR5, URZ ;  /* 0x0000003f00057c82 */ /* 0x000fe40008000000 */
[----:B------:R-:W-:Y:S01]  /*4140*/  UMOV UR4, URZ ;  /* 0x0000003f00047c82 */ /* 0x000fe20008000000 */
[----:B------:R-:W-:Y:S01]  /*4150*/  @UP0 USHF.R.S32.HI UR10, URZ, 0x1f, UR7 ;  /* 0x0000001f3f0a0899 */ /* 0x000fe20008011407 */
[----:B------:R-:W0:Y:S01]  /*4160*/  @!P2 LDS R10, [R11+0x10] ;  /* 0x000010000b0aa984 */ /* 0x000e220000000800 */
[----:B------:R-:W-:Y:S01]  /*4170*/  UIADD3 UR9, UR6, UR8, URZ ;  /* 0x0000000806097290 */ /* 0x000fe2000fffe03f */
[----:B------:R-:W-:-:S04]  /*4180*/  @UP0 UMOV UR4, UR7 ;  /* 0x0000000700040c82 */ /* 0x000fc80008000000 */
[----:B------:R-:W-:Y:S01]  /*4190*/  @UP0 UMOV UR5, UR10 ;  /* 0x0000000a00050c82 */ /* 0x000fe20008000000 */
[----:B0-----:R-:W0:Y:S02]  /*41a0*/  SHFL.BFLY PT, R7, R10, 0x2, 0x1f ;  /* 0x0c401f000a077f89 */ /* 0x001e2400000e0000 */
[----:B0-----:R-:W-:-:S05]  /*41b0*/  FADD.FTZ R7, R7, R10 ;  /* 0x0000000a07077221 */ /* 0x001fca0000010000 */
[----:B------:R-:W0:Y:S02]  /*41c0*/  SHFL.BFLY PT, R0, R7, 0x1, 0x1f ;  /* 0x0c201f0007007f89 */ /* 0x000e2400000e0000 */
[----:B0-----:R-:W-:-:S06]  /*41d0*/  FADD.FTZ R0, R7, R0 ;  /* 0x0000000007007221 */ /* 0x001fcc0000010000 */
[----:B------:R-:W0:Y:S01]  /*41e0*/  SHFL.IDX PT, R0, R0, RZ, 0x1f ;  /* 0x00001fff00007589 */ /* 0x000e2200000e0000 */
[----:B------:R-:W-:Y:S05]  /*41f0*/  @P1 BRA `(.L_x_2320) ;  /* 0x00000000004c1947 */ /* 0x000fea0003800000 */
[----:B0-----:R-:W-:-:S04]  /*4200*/  FADD.FTZ R0, R0, 9.9999999747524270788e-07 ;  /* 0x358637bd00007421 */ /* 0x001fc80000010000 */
[----:B------:R0:W1:Y:S03]  /*4210*/  MUFU.RCP R9, R0 ;  /* 0x0000000000097308 */ /* 0x0000660000001000 */
.L_x_2322:
[----:B0-----:R-:W-:Y:S01]  /*4220*/  VIADD R5, R8, -UR42 ;  /* 0x8000002a08057c36 */ /* 0x001fe20008000000 */
[----:B------:R-:W-:-:S04]  /*4230*/  PLOP3.LUT P0, PT, PT, PT, UP0, 0x80, 0x0 ;  /* 0x000000000000781c */ /* 0x000fc80003f0f008 */
[C---:B0-----:R-:W-:Y:S02]  /*4240*/  LEA R0, R5.reuse, UR6, 0x2 ;  /* 0x0000000605007c11 */ /* 0x041fe4000f8e10ff */
[----:B------:R-:W-:-:S04]  /*4250*/  LEA R5, R5, UR9, 0x1 ;  /* 0x0000000905057c11 */ /* 0x000fc8000f8e08ff */
[----:B-1----:R-:W1:Y:S02]  /*4260*/  LDS R0, [R0] ;  /* 0x0000000000007984 */ /* 0x002e640000000800 */
[----:B-1----:R-:W-:-:S05]  /*4270*/  FMUL.FTZ R11, R0, R9 ;  /* 0x00000009000b7220 */ /* 0x002fca0000410000 */
[----:B------:R-:W-:-:S05]  /*4280*/  F2FP.F16.F32.PACK_AB R6, RZ, R11 ;  /* 0x0000000bff06723e */ /* 0x000fca00000000ff */
[----:B------:R0:W-:Y:S01]  /*4290*/  STS.U16 [R5], R6 ;  /* 0x0000000605007388 */ /* 0x0001e20000000400 */
[----:B------:R-:W-:Y:S05]  /*42a0*/  @!P0 BRA `(.L_x_2321) ;  /* 0x0000000000148947 */ /* 0x000fea0003800000 */
[----:B------:R-:W-:-:S04]  /*42b0*/  IADD3 R0, P0, R8, UR4, RZ ;  /* 0x0000000408007c10 */ /* 0x000fc8000ff1e0ff */
[----:B0-----:R-:W-:Y:S02]  /*42c0*/  LEA.HI.X.SX32 R5, R8, UR5, 0x1, P0 ;  /* 0x0000000508057c11 */ /* 0x001fe400080f0eff */
[----:B------:R-:W-:-:S04]  /*42d0*/  LEA R6, P0, R0, UR12, 0x2 ;  /* 0x0000000c00067c11 */ /* 0x000fc8000f8010ff */
[----:B------:R-:W-:-:S05]  /*42e0*/  LEA.HI.X R7, R0, UR13, R5, 0x2, P0 ;  /* 0x0000000d00077c11 */ /* 0x000fca00080f1405 */
[----:B------:R1:W-:Y:S04]  /*42f0*/  STG.E desc[UR36][R6.64], R11 ;  /* 0x0000000b06007986 */ /* 0x0003e8000c101924 */
.L_x_2321:
[----:B------:R-:W-:-:S04]  /*4300*/  IADD3 R8, R8, 0x80, RZ ;  /* 0x0000008008087810 */ /* 0x000fc80007ffe0ff */
[----:B------:R-:W-:-:S13]  /*4310*/  ISETP.GT.AND P0, PT, R8, UR40, PT ;  /* 0x0000002808007c0c */ /* 0x000fda000bf04270 */
[----:B------:R-:W-:Y:S05]  /*4320*/  @!P0 BRA `(.L_x_2322) ;  /* 0xfffffffc00bc8947 */ /* 0x000fea000383ffff */
.L_x_2320:
[----:B------:R-:W-:Y:S05]  /*4330*/  BSYNC B0 ;  /* 0x0000000000007941 */ /* 0x000fea0003800000 */
.L_x_2319:
[----:B------:R-:W-:Y:S01]  /*4340*/  USHF.R.S32.HI UR4, URZ, 0x1f, UR40 ;  /* 0x0000001f3f047899 */ /* 0x000fe20008011428 */
[----:B------:R-:W-:Y:S01]  /*4350*/  LEA.HI R3, R3, R16, RZ, 0x4 ;  /* 0x0000001003037211 */ /* 0x000fe200078f20ff */
[----:B------:R-:W-:Y:S01]  /*4360*/  ULDC.64 UR10, c[0x0][0x240] ;  /* 0x00009000000a7ab9 */ /* 0x000fe20000000a00 */
[----:B------:R-:W4:Y:S01]  /*4370*/  LDC R32, c[0x0][0x284] ;  /* 0x0000a100ff207b82 */ /* 0x000f220000000800 */
[----:B------:R-:W-:Y:S01]  /*4380*/  ULEA.HI UR4, UR4, UR40, URZ, 0x3 ;  /* 0x0000002804047291 */ /* 0x000fe2000f8f183f */
[----:B0-----:R-:W-:Y:S02]  /*4390*/  LOP3.LUT R5, R3, 0xfffffff0, RZ, 0xc0, !PT ;  /* 0xfffffff003057812 */ /* 0x001fe400078ec0ff */
[----:B--2---:R-:W-:Y:S02]  /*43a0*/  CS2R R22, SRZ ;  /* 0x0000000000167805 */ /* 0x004fe4000001ff00 */
[----:B------:R-:W-:Y:S01]  /*43b0*/  SHF.R.S32.HI R12, RZ, 0x4, R3 ;  /* 0x00000004ff0c7819 */ /* 0x000fe20000011403 */
[----:B------:R-:W-:Y:S01]  /*43c0*/  ULOP3.LUT UR4, UR4, 0xfffffff8, URZ, 0xc0, !UPT ;  /* 0xfffffff804047892 */ /* 0x000fe2000f8ec03f */
[----:B------:R-:W-:Y:S01]  /*43d0*/  ISETP.EQ.U32.AND P1, PT, RZ, UR10, PT ;  /* 0x0000000aff007c0c */ /* 0x000fe2000bf22070 */
[----:B------:R-:W-:Y:S01]  /*43e0*/  IMAD.IADD R5, R16, 0x1, -R5 ;  /* 0x0000000110057824 */ /* 0x000fe200078e0a05 */
[----:B------:R-:W-:Y:S01]  /*43f0*/  CS2R R20, SRZ ;  /* 0x0000000000147805 */ /* 0x000fe2000001ff00 */
[----:B------:R-:W-:-:S03]  /*4400*/  UIADD3 UR4, -UR4, UR40, URZ ;  /* 0x0000002804047290 */ /* 0x000fc6000fffe13f */
[C---:B------:R-:W-:Y:S02]  /*4410*/  ISETP.GT.AND P0, PT, R5.reuse, 0xd, PT ;  /* 0x0000000d0500780c */ /* 0x040fe40003f04270 */
[----:B------:R-:W-:Y:S02]  /*4420*/  SHF.L.U32 R17, R5, 0x3, RZ ;  /* 0x0000000305117819 */ /* 0x000fe400000006ff */
[----:B------:R-:W-:-:S04]  /*4430*/  ISETP.NE.OR P2, PT, R12, UR4, P0 ;  /* 0x000000040c007c0c */ /* 0x000fc80008745670 */
[----:B------:R-:W-:Y:S01]  /*4440*/  ISETP.EQ.OR.EX P1, PT, RZ, UR11, P2, P1 ;  /* 0x0000000bff007c0c */ /* 0x000fe20009722710 */
[----:B------:R-:W-:-:S12]  /*4450*/  ULDC.64 UR10, c[0x0][0x250] ;  /* 0x00009400000a7ab9 */ /* 0x000fd80000000a00 */
[----:B------:R-:W0:Y:S01]  /*4460*/  @!P1 S2R R0, SR_CTAID.X ;  /* 0x0000000000009919 */ /* 0x000e220000002500 */
[----:B-1----:R-:W1:Y:S01]  /*4470*/  @!P1 LDC.64 R6, c[0x0][0x240] ;  /* 0x00009000ff069b82 */ /* 0x002e620000000a00 */
[----:B------:R-:W-:Y:S01]  /*4480*/  BSSY B0, `(.L_x_2323) ;  /* 0x0000167000007945 */ /* 0x000fe20003800000 */
[----:B------:R-:W-:Y:S01]  /*4490*/  HFMA2.MMA R13, -RZ, RZ, 0, 0 ;  /* 0x00000000ff0d7435 */ /* 0x000fe200000001ff */
[----:B------:R-:W-:Y:S02]  /*44a0*/  CS2R R24, SRZ ;  /* 0x0000000000187805 */ /* 0x000fe4000001ff00 */
[----:B------:R-:W-:Y:S02]  /*44b0*/  MOV R14, RZ ;  /* 0x000000ff000e7202 */ /* 0x000fe40000000f00 */
[----:B---3--:R-:W-:Y:S01]  /*44c0*/  CS2R R18, SRZ ;  /* 0x0000000000127805 */ /* 0x008fe2000001ff00 */
[----:B----4-:R-:W-:Y:S02]  /*44d0*/  IMAD R26, R32, UR43, RZ ;  /* 0x0000002b201a7c24 */ /* 0x010fe4000f8e02ff */
[----:B0-----:R-:W-:-:S04]  /*44e0*/  @!P1 IMAD R3, R0, 0x70, R17 ;  /* 0x0000007000039824 */ /* 0x001fc800078e0211 */
[----:B-1----:R-:W-:-:S05]  /*44f0*/  @!P1 IMAD.WIDE R6, R3, 0x2, R6 ;  /* 0x0000000203069825 */ /* 0x002fca00078e0206 */
[----:B------:R0:W5:Y:S01]  /*4500*/  @!P1 LDG.E.128 R20, desc[UR36][R6.64] ;  /* 0x0000002406149981 */ /* 0x000162000c1e1d00 */
[----:B------:R-:W-:Y:S02]  /*4510*/  IMAD.MOV.U32 R0, RZ, RZ, RZ ;  /* 0x000000ffff007224 */ /* 0x000fe400078e00ff */
[----:B------:R-:W-:Y:S01]  /*4520*/  IMAD.MOV.U32 R3, RZ, RZ, RZ ;  /* 0x000000ffff037224 */ /* 0x000fe200078e00ff */
[----:B------:R-:W-:Y:S06]  /*4530*/  BAR.SYNC.DEFER_BLOCKING 0x0 ;  /* 0x0000000000007b1d */ /* 0x000fec0000010000 */
[----:B------:R-:W-:Y:S05]  /*4540*/  @P0 BRA `(.L_x_2324) ;  /* 0x0000001400680947 */ /* 0x000fea0003800000 */
[----:B------:R-:W-:Y:S01]  /*4550*/  VIADD R27, R12, UR42 ;  /* 0x0000002a0c1b7c36 */ /* 0x000fe20008000000 */
[----:B------:R-:W-:Y:S01]  /*4560*/  VIMNMX R34, R32, UR40, PT ;  /* 0x0000002820227c48 */ /* 0x000fe2000bfe0100 */
[----:B------:R-:W-:Y:S01]  /*4570*/  IMAD R29, R4, R32, R17 ;  /* 0x00000020041d7224 */ /* 0x000fe200078e0211 */
[----:B------:R-:W-:Y:S01]  /*4580*/  BSSY B1, `(.L_x_2325) ;  /* 0x0000087000017945 */ /* 0x000fe20003800000 */
[----:B------:R-:W-:Y:S02]  /*4590*/  LEA R30, R12, UR9, 0x1 ;  /* 0x000000090c1e7c11 */ /* 0x000fe4000f8e08ff */
[----:B------:R-:W-:Y:S02]  /*45a0*/  ISETP.GE.AND P1, PT, R27, R34, PT ;  /* 0x000000221b00720c */ /* 0x000fe40003f26270 */
[----:B------:R-:W-:Y:S02]  /*45b0*/  MOV R0, RZ ;  /* 0x000000ff00007202 */ /* 0x000fe40000000f00 */
[----:B------:R-:W-:-:S09]  /*45c0*/  SHF.R.S32.HI R28, RZ, 0x1f, R29 ;  /* 0x0000001fff1c7819 */ /* 0x000fd2000001141d */
[----:B------:R-:W-:Y:S05]  /*45d0*/  @P1 BRA `(.L_x_2326) ;  /* 0x0000000800041947 */ /* 0x000fea0003800000 */
[----:B------:R-:W-:Y:S01]  /*45e0*/  IMAD.U32 R5, RZ, RZ, UR42 ;  /* 0x0000002aff057e24 */ /* 0x000fe2000f8e00ff */
[----:B------:R-:W-:Y:S01]  /*45f0*/  LOP3.LUT R3, RZ, R34, RZ, 0x33, !PT ;  /* 0x00000022ff037212 */ /* 0x000fe200078e33ff */
[----:B------:R-:W-:Y:S01]  /*4600*/  BSSY B2, `(.L_x_2327) ;  /* 0x0000030000027945 */ /* 0x000fe20003800000 */
[----:B------:R-:W-:Y:S01]  /*4610*/  HFMA2.MMA R14, -RZ, RZ, 0, 0 ;  /* 0x00000000ff0e7435 */ /* 0x000fe200000001ff */
[----:B------:R-:W-:Y:S02]  /*4620*/  CS2R R18, SRZ ;  /* 0x0000000000127805 */ /* 0x000fe4000001ff00 */
[----:B------:R-:W-:Y:S01]  /*4630*/  IADD3 R0, -R5, -0x2, -R12 ;  /* 0xfffffffe05007810 */ /* 0x000fe20007ffe90c */
[----:B------:R-:W-:Y:S01]  /*4640*/  IMAD.MOV.U32 R15, RZ, RZ, R27 ;  /* 0x000000ffff0f7224 */ /* 0x000fe200078e001b */
[----:B------:R-:W-:Y:S02]  /*4650*/  CS2R R24, SRZ ;  /* 0x0000000000187805 */ /* 0x000fe4000001ff00 */
[----:B------:R-:W-:-:S02]  /*4660*/  MOV R13, RZ ;  /* 0x000000ff000d7202 */ /* 0x000fc40000000f00 */
[----:B------:R-:W-:Y:S01]  /*4670*/  IADD3 R0, R0, -R3, RZ ;  /* 0x8000000300007210 */ /* 0x000fe20007ffe0ff */
[----:B------:R-:W-:-:S03]  /*4680*/  IMAD.MOV.U32 R3, RZ, RZ, RZ ;  /* 0x000000ffff037224 */ /* 0x000fc600078e00ff */
[C---:B------:R-:W-:Y:S02]  /*4690*/  LOP3.LUT P3, RZ, R0.reuse, 0x8, RZ, 0xc0, !PT ;  /* 0x0000000800ff7812 */ /* 0x040fe4000786c0ff */
[----:B------:R-:W-:Y:S01]  /*46a0*/  LOP3.LUT P1, RZ, R0, 0xfffffff8, RZ, 0xc0, !PT ;  /* 0xfffffff800ff7812 */ /* 0x000fe2000782c0ff */
[----:B------:R-:W-:-:S10]  /*46b0*/  IMAD.MOV.U32 R0, RZ, RZ, RZ ;  /* 0x000000ffff007224 */ /* 0x000fd400078e00ff */
[----:B------:R-:W-:Y:S05]  /*46c0*/  @P3 BRA `(.L_x_2328) ;  /* 0x00000000008c3947 */ /* 0x000fea0003800000 */
[----:B------:R-:W-:Y:S01]  /*46d0*/  IADD3 R0, P3, R27, UR44, RZ ;  /* 0x0000002c1b007c10 */ /* 0x000fe2000ff7e0ff */
[----:B------:R-:W-:-:S03]  /*46e0*/  ULDC.64 UR4, c[0x0][0x258] ;  /* 0x0000960000047ab9 */ /* 0x000fc60000000a00 */
[----:B------:R-:W-:Y:S02]  /*46f0*/  LEA.HI.X.SX32 R3, R27, UR45, 0x1, P3 ;  /* 0x0000002d1b037c11 */ /* 0x000fe400098f0eff */
[----:B------:R-:W-:Y:S01]  /*4700*/  LEA R4, P3, R0, UR4, 0x2 ;  /* 0x0000000400047c11 */ /* 0x000fe2000f8610ff */
[----:B------:R-:W-:-:S03]  /*4710*/  ULDC UR4, c[0x0][0x288] ;  /* 0x0000a20000047ab9 */ /* 0x000fc60000000800 */
[----:B------:R-:W-:-:S05]  /*4720*/  LEA.HI.X R5, R0, UR5, R3, 0x2, P3 ;  /* 0x0000000500057c11 */ /* 0x000fca00098f1403 */
[----:B------:R-:W2:Y:S02]  /*4730*/  LDG.E R4, desc[UR36][R4.64] ;  /* 0x0000002404047981 */ /* 0x000ea4000c1e1900 */
[----:B--2---:R-:W-:Y:S01]  /*4740*/  IMAD R0, R4, UR4, RZ ;  /* 0x0000000404007c24 */ /* 0x004fe2000f8e02ff */
[----:B------:R-:W-:-:S03]  /*4750*/  ULDC.64 UR4, c[0x0][0x250] ;  /* 0x0000940000047ab9 */ /* 0x000fc60000000a00 */
[----:B------:R-:W-:-:S04]  /*4760*/  IMAD R0, R0, R32, R27 ;  /* 0x0000002000007224 */ /* 0x000fc800078e021b */
[----:B------:R-:W-:-:S05]  /*4770*/  IMAD R0, R0, 0x70, RZ ;  /* 0x0000007000007824 */ /* 0x000fca00078e02ff */
[----:B------:R-:W-:-:S04]  /*4780*/  IADD3 R3, P3, R29, R0, RZ ;  /* 0x000000001d037210 */ /* 0x000fc80007f7e0ff */
[----:B------:R-:W-:Y:S02]  /*4790*/  LEA.HI.X.SX32 R0, R0, R28, 0x1, P3 ;  /* 0x0000001c00007211 */ /* 0x000fe400018f0eff */
[----:B------:R-:W-:-:S04]  /*47a0*/  LEA R18, P3, R3, UR4, 0x1 ;  /* 0x0000000403127c11 */ /* 0x000fc8000f8608ff */
[----:B------:R-:W-:Y:S02]  /*47b0*/  LEA.HI.X R19, R3, UR5, R0, 0x1, P3 ;  /* 0x0000000503137c11 */ /* 0x000fe400098f0c00 */
[----:B------:R-:W1:Y:S04]  /*47c0*/  LDS.U16 R0, [R30] ;  /* 0x000000001e007984 */ /* 0x000e680000000400 */
[----:B------:R-:W2:Y:S01]  /*47d0*/  LDG.E.128 R36, desc[UR36][R18.64] ;  /* 0x0000002412247981 */ /* 0x000ea2000c1e1d00 */
[----:B-1----:R-:W-:Y:S02]  /*47e0*/  HADD2.F32 R0, -RZ, R0.H0_H0 ;  /* 0x20000000ff007230 */ /* 0x002fe40000004100 */
[--C-:B--2---:R-:W-:Y:S02]  /*47f0*/  HADD2.F32 R25, -RZ, R36.reuse.H0_H0 ;  /* 0x20000024ff197230 */ /* 0x104fe40000004100 */
[----:B------:R-:W-:-:S02]  /*4800*/  HADD2.F32 R3, -RZ, R36.H1_H1 ;  /* 0x30000024ff037230 */ /* 0x000fc40000004100 */
[--C-:B------:R-:W-:Y:S02]  /*4810*/  HADD2.F32 R5, -RZ, R37.reuse.H0_H0 ;  /* 0x20000025ff057230 */ /* 0x100fe40000004100 */
[C---:B------:R-:W-:Y:S01]  /*4820*/  FFMA.FTZ R19, R0.reuse, R25, RZ ;  /* 0x0000001900137223 */ /* 0x040fe200000100ff */
[----:B0-----:R-:W-:Y:S02]  /*4830*/  HADD2.F32 R7, -RZ, R37.H1_H1 ;  /* 0x30000025ff077230 */ /* 0x001fe40000004100 */
        /* <DEDUP_REMOVED lines=9> */
[C---:B------:R-:W-:Y:S02]  /*48d0*/  FFMA.FTZ R13, R0.reuse, R13, RZ ;  /* 0x0000000d000d7223 */ /* 0x040fe400000100ff */
[----:B------:R-:W-:Y:S01]  /*48e0*/  FFMA.FTZ R0, R0, R15, RZ ;  /* 0x0000000f00007223 */ /* 0x000fe200000100ff */
[----:B------:R-:W-:-:S07]  /*48f0*/  IADD3 R15, R27, 0x8, RZ ;  /* 0x000000081b0f7810 */ /* 0x000fce0007ffe0ff */
.L_x_2328:
[----:B------:R-:W-:Y:S05]  /*4900*/  BSYNC B2 ;  /* 0x0000000000027941 */ /* 0x000fea0003800000 */
.L_x_2327:
[----:B------:R-:W-:Y:S05]  /*4910*/  @!P1 BRA `(.L_x_2326) ;  /* 0x0000000400349947 */ /* 0x000fea0003800000 */
[C---:B------:R-:W-:Y:S01]  /*4920*/  LEA R4, R15.reuse, UR8, 0x1 ;  /* 0x000000080f047c11 */ /* 0x040fe2000f8e08ff */
[----:B------:R-:W-:Y:S01]  /*4930*/  IMAD.U32 R5, RZ, RZ, UR42 ;  /* 0x0000002aff057e24 */ /* 0x000fe2000f8e00ff */
[C---:B------:R-:W-:Y:S01]  /*4940*/  IADD3 R43, P1, R15.reuse, UR44, RZ ;  /* 0x0000002c0f2b7c10 */ /* 0x040fe2000ff3e0ff */
[----:B------:R-:W-:Y:S01]  /*4950*/  ULDC UR7, c[0x0][0x288] ;  /* 0x0000a20000077ab9 */ /* 0x000fe20000000800 */
[----:B------:R-:W-:Y:S01]  /*4960*/  IADD3 R4, R4, 0x10, RZ ;  /* 0x0000001004047810 */ /* 0x000fe20007ffe0ff */
[----:B------:R-:W-:Y:S01]  /*4970*/  ULDC.64 UR4, c[0x0][0x258] ;  /* 0x0000960000047ab9 */ /* 0x000fe20000000a00 */
[C---:B0-----:R-:W-:Y:S01]  /*4980*/  LEA.HI.X.SX32 R6, R15.reuse, UR45, 0x1, P1 ;  /* 0x0000002d0f067c11 */ /* 0x041fe200088f0eff */
[----:B------:R-:W-:Y:S01]  /*4990*/  IMAD R44, R15, 0x70, RZ ;  /* 0x000000700f2c7824 */ /* 0x000fe200078e02ff */
[----:B------:R-:W-:Y:S01]  /*49a0*/  LEA R42, P1, R43, UR4, 0x2 ;  /* 0x000000042b2a7c11 */ /* 0x000fe2000f8210ff */
[----:B------:R-:W-:Y:S02]  /*49b0*/  IMAD R5, R5, -0x2, R4 ;  /* 0xfffffffe05057824 */ /* 0x000fe400078e0204 */
[----:B------:R-:W-:Y:S01]  /*49c0*/  IMAD R4, R32, UR7, RZ ;  /* 0x0000000720047c24 */ /* 0x000fe2000f8e02ff */
[----:B------:R-:W-:Y:S01]  /*49d0*/  LEA.HI.X R43, R43, UR5, R6, 0x2, P1 ;  /* 0x000000052b2b7c11 */ /* 0x000fe200088f1406 */
[----:B------:R-:W-:Y:S01]  /*49e0*/  IMAD.MOV.U32 R35, RZ, RZ, RZ ;  /* 0x000000ffff237224 */ /* 0x000fe200078e00ff */
[----:B------:R-:W-:Y:S01]  /*49f0*/  IADD3 R45, R44, 0x380, RZ ;  /* 0x000003802c2d7810 */ /* 0x000fe20007ffe0ff */
[----:B------:R-:W-:-:S02]  /*4a00*/  IMAD R31, R4, 0x70, RZ ;  /* 0x00000070041f7824 */ /* 0x000fc400078e02ff */
[----:B------:R-:W-:-:S07]  /*4a10*/  VIADD R33, R5, UR6 ;  /* 0x0000000605217c36 */ /* 0x000fce0008000000 */
.L_x_2329:
        /* <DEDUP_REMOVED lines=8> */
[----:B------:R-:W-:-:S04]  /*4aa0*/  IADD3 R4, R4, R35, RZ ;  /* 0x0000002304047210 */ /* 0x000fc80007ffe0ff */
[----:B------:R-:W-:-:S04]  /*4ab0*/  IADD3 R5, P1, R29, R4, RZ ;  /* 0x000000041d057210 */ /* 0x000fc80007f3e0ff */
[----:B------:R-:W-:Y:S02]  /*4ac0*/  LEA.HI.X.SX32 R8, R4, R28, 0x1, P1 ;  /* 0x0000001c04087211 */ /* 0x000fe400008f0eff */
[----:B------:R-:W-:-:S04]  /*4ad0*/  LEA R4, P1, R5, UR10, 0x1 ;  /* 0x0000000a05047c11 */ /* 0x000fc8000f8208ff */
[----:B------:R-:W-:Y:S01]  /*4ae0*/  LEA.HI.X R5, R5, UR11, R8, 0x1, P1 ;  /* 0x0000000b05057c11 */ /* 0x000fe200088f0c08 */
[----:B------:R-:W-:-:S05]  /*4af0*/  IMAD.IADD R8, R6, 0x1, R35 ;  /* 0x0000000106087824 */ /* 0x000fca00078e0223 */
[----:B------:R-:W-:Y:S01]  /*4b00*/  IADD3 R9, P1, R29, R8, RZ ;  /* 0x000000081d097210 */ /* 0x000fe20007f3e0ff */
[----:B------:R-:W2:Y:S03]  /*4b10*/  LDG.E.128 R4, desc[UR36][R4.64] ;  /* 0x0000002404047981 */ /* 0x000ea6000c1e1d00 */
[----:B------:R-:W-:Y:S02]  /*4b20*/  LEA.HI.X.SX32 R10, R8, R28, 0x1, P1 ;  /* 0x0000001c080a7211 */ /* 0x000fe400008f0eff */
        /* <DEDUP_REMOVED lines=8> */
[----:B------:R-:W-:Y:S01]  /*4bb0*/  VIADD R35, R35, 0x700 ;  /* 0x0000070023237836 */ /* 0x000fe20000000000 */
[----:B------:R-:W-:Y:S01]  /*4bc0*/  ISETP.GE.AND P1, PT, R15, R34, PT ;  /* 0x000000220f00720c */ /* 0x000fe20003f26270 */
[--C-:B--2---:R-:W-:Y:S02]  /*4bd0*/  HADD2.F32 R36, -RZ, R4.reuse.H0_H0 ;  /* 0x20000004ff247230 */ /* 0x104fe40000004100 */
[----:B------:R-:W-:-:S02]  /*4be0*/  HADD2.F32 R37, -RZ, R4.H1_H1 ;  /* 0x30000004ff257230 */ /* 0x000fc40000004100 */
[--C-:B------:R-:W-:Y:S02]  /*4bf0*/  HADD2.F32 R39, -RZ, R5.reuse.H0_H0 ;  /* 0x20000005ff277230 */ /* 0x100fe40000004100 */
[C---:B------:R-:W-:Y:S01]  /*4c00*/  FFMA.FTZ R19, R38.reuse, R36, R19 ;  /* 0x0000002426137223 */ /* 0x040fe20000010013 */
[----:B------:R-:W-:Y:S02]  /*4c10*/  HADD2.F32 R4, -RZ, R5.H1_H1 ;  /* 0x30000005ff047230 */ /* 0x000fe40000004100 */
[C---:B------:R-:W-:Y:S01]  /*4c20*/  FFMA.FTZ R18, R38.reuse, R37, R18 ;  /* 0x0000002526127223 */ /* 0x040fe20000010012 */
        /* <DEDUP_REMOVED lines=8> */
[----:B---3--:R-:W-:Y:S02]  /*4cb0*/  HADD2.F32 R37, -RZ, R9.H0_H0 ;  /* 0x20000009ff257230 */ /* 0x008fe40000004100 */
[C---:B------:R-:W-:Y:S01]  /*4cc0*/  FFMA.FTZ R6, R38.reuse, R6, R13 ;  /* 0x0000000626067223 */ /* 0x040fe2000001000d */
[--C-:B------:R-:W-:Y:S02]  /*4cd0*/  HADD2.F32 R13, -RZ, R8.reuse.H1_H1 ;  /* 0x30000008ff0d7230 */ /* 0x100fe40000004100 */
[----:B------:R-:W-:Y:S01]  /*4ce0*/  FFMA.FTZ R0, R38, R7, R0 ;  /* 0x0000000726007223 */ /* 0x000fe20000010000 */
[----:B------:R-:W-:-:S02]  /*4cf0*/  HADD2.F32 R7, -RZ, R8.H0_H0 ;  /* 0x20000008ff077230 */ /* 0x000fc40000004100 */
[----:B------:R-:W-:Y:S02]  /*4d00*/  HADD2.F32 R8, -RZ, R9.H1_H1 ;  /* 0x30000009ff087230 */ /* 0x000fe40000004100 */
[----:B----4-:R-:W-:Y:S02]  /*4d10*/  HADD2.F32 R4, -RZ, R41.H0_H0 ;  /* 0x20000029ff047230 */ /* 0x010fe40000004100 */
[--C-:B------:R-:W-:Y:S02]  /*4d20*/  HADD2.F32 R24, -RZ, R10.reuse.H0_H0 ;  /* 0x2000000aff187230 */ /* 0x100fe40000004100 */
[--C-:B------:R-:W-:Y:S02]  /*4d30*/  HADD2.F32 R9, -RZ, R11.reuse.H0_H0 ;  /* 0x2000000bff097230 */ /* 0x100fe40000004100 */
[C---:B------:R-:W-:Y:S01]  /*4d40*/  FFMA.FTZ R18, R4.reuse, R13, R18 ;  /* 0x0000000d04127223 */ /* 0x040fe20000010012 */
[----:B------:R-:W-:Y:S02]  /*4d50*/  HADD2.F32 R10, -RZ, R10.H1_H1 ;  /* 0x3000000aff0a7230 */ /* 0x000fe40000004100 */
[----:B------:R-:W-:Y:S01]  /*4d60*/  FFMA.FTZ R25, R4, R24, R25 ;  /* 0x0000001804197223 */ /* 0x000fe20000010019 */
[----:B------:R-:W-:-:S02]  /*4d70*/  HADD2.F32 R11, -RZ, R11.H1_H1 ;  /* 0x3000000bff0b7230 */ /* 0x000fc40000004100 */
[C---:B------:R-:W-:Y:S01]  /*4d80*/  FFMA.FTZ R19, R4.reuse, R7, R19 ;  /* 0x0000000704137223 */ /* 0x040fe20000010013 */
[C---:B------:R-:W-:Y:S01]  /*4d90*/  FFMA.FTZ R14, R4.reuse, R37, R14 ;  /* 0x00000025040e7223 */ /* 0x040fe2000001000e */
[C---:B------:R-:W-:Y:S01]  /*4da0*/  FFMA.FTZ R3, R4.reuse, R8, R3 ;  /* 0x0000000804037223 */ /* 0x040fe20000010003 */
[C---:B------:R-:W-:Y:S01]  /*4db0*/  FFMA.FTZ R24, R4.reuse, R10, R5 ;  /* 0x0000000a04187223 */ /* 0x040fe20000010005 */
[C---:B------:R-:W-:Y:S01]  /*4dc0*/  FFMA.FTZ R13, R4.reuse, R9, R6 ;  /* 0x00000009040d7223 */ /* 0x040fe20000010006 */
[----:B------:R-:W-:Y:S01]  /*4dd0*/  FFMA.FTZ R0, R4, R11, R0 ;  /* 0x0000000b04007223 */ /* 0x000fe20000010000 */
[----:B------:R-:W-:Y:S06]  /*4de0*/  @!P1 BRA `(.L_x_2329) ;  /* 0xfffffffc000c9947 */ /* 0x000fec000383ffff */
.L_x_2326:
[----:B------:R-:W-:Y:S05]  /*4df0*/  BSYNC B1 ;  /* 0x0000000000017941 */ /* 0x000fea0003800000 */
.L_x_2325:
[----:B------:R-:W-:-:S13]  /*4e00*/  ISETP.GE.AND P1, PT, R27, UR40, PT ;  /* 0x000000281b007c0c */ /* 0x000fda000bf26270 */
[----:B------:R-:W-:Y:S05]  /*4e10*/  @P1 BRA `(.L_x_2324) ;  /* 0x0000000c00341947 */ /* 0x000fea0003800000 */
[----:B------:R-:W-:Y:S01]  /*4e20*/  LOP3.LUT R4, RZ, R12, RZ, 0x33, !PT ;  /* 0x0000000cff047212 */ /* 0x000fe200078e33ff */
[----:B------:R-:W-:Y:S01]  /*4e30*/  BSSY B1, `(.L_x_2330) ;  /* 0x0000043000017945 */ /* 0x000fe20003800000 */
[----:B------:R-:W-:-:S04]  /*4e40*/  MOV R33, UR42 ;  /* 0x0000002a00217c02 */ /* 0x000fc80008000f00 */
[----:B------:R-:W-:-:S04]  /*4e50*/  IADD3 R33, -R33, UR40, R4 ;  /* 0x0000002821217c10 */ /* 0x000fc8000fffe104 */
[----:B------:R-:W-:-:S13]  /*4e60*/  LOP3.LUT P1, RZ, R33, 0x8, RZ, 0xc0, !PT ;  /* 0x0000000821ff7812 */ /* 0x000fda000782c0ff */
[----:B------:R-:W-:Y:S05]  /*4e70*/  @P1 BRA `(.L_x_2331) ;  /* 0x0000000000f81947 */ /* 0x000fea0003800000 */
[----:B------:R-:W-:Y:S01]  /*4e80*/  ISETP.GE.AND P1, PT, R27, R32, PT ;  /* 0x000000201b00720c */ /* 0x000fe20003f26270 */
[----:B------:R-:W-:-:S12]  /*4e90*/  BSSY B2, `(.L_x_2332) ;  /* 0x000003b000027945 */ /* 0x000fd80003800000 */
[----:B------:R-:W-:Y:S05]  /*4ea0*/  @!P1 BRA `(.L_x_2333) ;  /* 0x0000000000e49947 */ /* 0x000fea0003800000 */
[----:B0-----:R-:W-:Y:S01]  /*4eb0*/  IABS R7, R32 ;  /* 0x0000002000077213 */ /* 0x001fe20000000000 */
[----:B------:R-:W-:Y:S01]  /*4ec0*/  ULDC.64 UR4, c[0x0][0x258] ;  /* 0x0000960000047ab9 */ /* 0x000fe20000000a00 */
[----:B------:R-:W-:Y:S01]  /*4ed0*/  IABS R10, R27 ;  /* 0x0000001b000a7213 */ /* 0x000fe20000000000 */
[----:B------:R-:W0:Y:S01]  /*4ee0*/  LDS.U16 R30, [R30] ;  /* 0x000000001e1e7984 */ /* 0x000e220000000400 */
        /* <DEDUP_REMOVED lines=19> */
[----:B------:R-:W-:-:S04]  /*5020*/  @!P4 LOP3.LUT R4, RZ, R32, RZ, 0x33, !PT ;  /* 0x00000020ff04c212 */ /* 0x000fc800078e33ff */
[----:B------:R-:W-:Y:S02]  /*5030*/  SHF.R.S32.HI R5, RZ, 0x1f, R4 ;  /* 0x0000001fff057819 */ /* 0x000fe40000011404 */
[----:B------:R-:W-:-:S04]  /*5040*/  IADD3 R6, P1, R4, UR44, RZ ;  /* 0x0000002c04067c10 */ /* 0x000fc8000ff3e0ff */
[----:B------:R-:W-:Y:S02]  /*5050*/  IADD3.X R5, R5, UR45, RZ, P1, !PT ;  /* 0x0000002d05057c10 */ /* 0x000fe40008ffe4ff */
        /* <DEDUP_REMOVED lines=11> */
[----:B------:R-:W-:-:S06]  /*5110*/  LEA.HI.X R5, R6, UR5, R5, 0x1, P1 ;  /* 0x0000000506057c11 */ /* 0x000fcc00088f0c05 */
[----:B------:R-:W2:Y:S01]  /*5120*/  LDG.E.128 R4, desc[UR36][R4.64] ;  /* 0x0000002404047981 */ /* 0x000ea2000c1e1d00 */
[----:B0-----:R-:W-:Y:S02]  /*5130*/  HADD2.F32 R8, -RZ, R30.H0_H0 ;  /* 0x2000001eff087230 */ /* 0x001fe40000004100 */
[--C-:B--2---:R-:W-:Y:S02]  /*5140*/  HADD2.F32 R32, -RZ, R6.reuse.H0_H0 ;  /* 0x20000006ff207230 */ /* 0x104fe40000004100 */
[----:B------:R-:W-:Y:S02]  /*5150*/  HADD2.F32 R31, -RZ, R6.H1_H1 ;  /* 0x30000006ff1f7230 */ /* 0x000fe40000004100 */
[----:B------:R-:W-:Y:S02]  /*5160*/  HADD2.F32 R6, -RZ, R7.H0_H0 ;  /* 0x20000007ff067230 */ /* 0x000fe40000004100 */
        /* <DEDUP_REMOVED lines=8> */
[----:B------:R-:W-:Y:S01]  /*51f0*/  FFMA.FTZ R18, R8, R11, R18 ;  /* 0x0000000b08127223 */ /* 0x000fe20000010012 */
[----:B------:R-:W-:-:S02]  /*5200*/  HADD2.F32 R7, -RZ, R7.H1_H1 ;  /* 0x30000007ff077230 */ /* 0x000fc40000004100 */
[C---:B------:R-:W-:Y:S01]  /*5210*/  FFMA.FTZ R14, R8.reuse, R15, R14 ;  /* 0x0000000f080e7223 */ /* 0x040fe2000001000e */
[C---:B------:R-:W-:Y:S02]  /*5220*/  FFMA.FTZ R3, R8.reuse, R10, R3 ;  /* 0x0000000a08037223 */ /* 0x040fe40000010003 */
[----:B------:R-:W-:-:S07]  /*5230*/  FFMA.FTZ R0, R8, R7, R0 ;  /* 0x0000000708007223 */ /* 0x000fce0000010000 */
.L_x_2333:
[----:B------:R-:W-:Y:S05]  /*5240*/  BSYNC B2 ;  /* 0x0000000000027941 */ /* 0x000fea0003800000 */
.L_x_2332:
[----:B------:R-:W-:-:S07]  /*5250*/  VIADD R27, R27, 0x8 ;  /* 0x000000081b1b7836 */ /* 0x000fce0000000000 */
.L_x_2331:
[----:B------:R-:W-:Y:S05]  /*5260*/  BSYNC B1 ;  /* 0x0000000000017941 */ /* 0x000fea0003800000 */
.L_x_2330:
[----:B------:R-:W-:-:S13]  /*5270*/  LOP3.LUT P1, RZ, R33, 0xfffffff8, RZ, 0xc0, !PT ;  /* 0xfffffff821ff7812 */ /* 0x000fda000782c0ff */
[----:B------:R-:W-:Y:S05]  /*5280*/  @!P1 BRA `(.L_x_2324) ;  /* 0x0000000800189947 */ /* 0x000fea0003800000 */
[----:B------:R-:W-:Y:S01]  /*5290*/  LEA R4, R27, UR8, 0x1 ;  /* 0x000000081b047c11 */ /* 0x000fe2000f8e08ff */
[----:B------:R-:W-:Y:S01]  /*52a0*/  IMAD.MOV.U32 R8, RZ, RZ, RZ ;  /* 0x000000ffff087224 */ /* 0x000fe200078e00ff */
[----:B------:R-:W-:-:S05]  /*52b0*/  MOV R5, UR42 ;  /* 0x0000002a00057c02 */ /* 0x000fca0008000f00 */
[----:B------:R-:W-:-:S05]  /*52c0*/  IMAD R4, R5, -0x2, R4 ;  /* 0xfffffffe05047824 */ /* 0x000fca00078e0204 */
[----:B------:R-:W-:-:S07]  /*52d0*/  IADD3 R9, R4, UR6, RZ ;  /* 0x0000000604097c10 */ /* 0x000fce000fffe0ff */
.L_x_2338:
[----:B------:R-:W1:Y:S01]  /*52e0*/  LDC R36, c[0x0][0x284] ;  /* 0x0000a100ff247b82 */ /* 0x000e620000000800 */
[----:B------:R-:W-:Y:S01]  /*52f0*/  VIADD R35, R27, 0x8 ;  /* 0x000000081b237836 */ /* 0x000fe20000000000 */
[----:B------:R-:W-:Y:S01]  /*5300*/  BSSY B1, `(.L_x_2334) ;  /* 0x000003e000017945 */ /* 0x000fe20003800000 */
[----:B------:R-:W-:Y:S02]  /*5310*/  IADD3 R10, R9, R8, RZ ;  /* 0x00000008090a7210 */ /* 0x000fe40007ffe0ff */
[-C--:B-1----:R-:W-:Y:S02]  /*5320*/  ISETP.GE.AND P3, PT, R27, R36.reuse, PT ;  /* 0x000000241b00720c */ /* 0x082fe40003f66270 */
[----:B------:R-:W-:-:S11]  /*5330*/  ISETP.GE.AND P1, PT, R35, R36, PT ;  /* 0x000000242300720c */ /* 0x000fd60003f26270 */
[----:B------:R-:W-:Y:S05]  /*5340*/  @!P3 BRA `(.L_x_2335) ;  /* 0x0000000000e4b947 */ /* 0x000fea0003800000 */
[----:B0-----:R-:W-:Y:S01]  /*5350*/  IABS R7, R36 ;  /* 0x0000002400077213 */ /* 0x001fe20000000000 */
[----:B------:R-:W-:Y:S01]  /*5360*/  ULDC.64 UR4, c[0x0][0x258] ;  /* 0x0000960000047ab9 */ /* 0x000fe20000000a00 */
[----:B------:R-:W-:Y:S02]  /*5370*/  IABS R30, R27 ;  /* 0x0000001b001e7213 */ /* 0x000fe40000000000 */
[----:B------:R-:W0:Y:S01]  /*5380*/  I2F.RP R6, R7 ;  /* 0x0000000700067306 */ /* 0x000e220000209400 */
[----:B------:R-:W-:Y:S02]  /*5390*/  ISETP.GE.AND P4, PT, R27, RZ, PT ;  /* 0x000000ff1b00720c */ /* 0x000fe40003f86270 */
[----:B------:R-:W-:-:S05]  /*53a0*/  ISETP.NE.AND P5, PT, R36, RZ, PT ;  /* 0x000000ff2400720c */ /* 0x000fca0003fa5270 */
[----:B0-----:R-:W0:Y:S02]  /*53b0*/  MUFU.RCP R6, R6 ;  /* 0x0000000600067308 */ /* 0x001e240000001000 */
[----:B0-----:R-:W-:-:S06]  /*53c0*/  VIADD R11, R6, 0xffffffe ;  /* 0x0ffffffe060b7836 */ /* 0x001fcc0000000000 */
[----:B------:R0:W1:Y:S02]  /*53d0*/  F2I.FTZ.U32.TRUNC.NTZ R5, R11 ;  /* 0x0000000b00057305 */ /* 0x000064000021f000 */
[----:B0-----:R-:W0:Y:S01]  /*53e0*/  LDS.U16 R11, [R10] ;  /* 0x000000000a0b7984 */ /* 0x001e220000000400 */
        /* <DEDUP_REMOVED lines=47> */
.L_x_2335:
[----:B------:R-:W-:Y:S05]  /*56e0*/  BSYNC B1 ;  /* 0x0000000000017941 */ /* 0x000fea0003800000 */
.L_x_2334:
[----:B------:R-:W-:Y:S04]  /*56f0*/  BSSY B1, `(.L_x_2336) ;  /* 0x000003b000017945 */ /* 0x000fe80003800000 */
        /* <DEDUP_REMOVED lines=58> */
.L_x_2337:
[----:B------:R-:W-:Y:S05]  /*5aa0*/  BSYNC B1 ;  /* 0x0000000000017941 */ /* 0x000fea0003800000 */
.L_x_2336:
[----:B------:R-:W-:Y:S01]  /*5ab0*/  VIADD R27, R27, 0x10 ;  /* 0x000000101b1b7836 */ /* 0x000fe20000000000 */
[----:B------:R-:W-:-:S04]  /*5ac0*/  IADD3 R8, R8, 0x20, RZ ;  /* 0x0000002008087810 */ /* 0x000fc80007ffe0ff */
[----:B------:R-:W-:-:S13]  /*5ad0*/  ISETP.GE.AND P1, PT, R27, UR40, PT ;  /* 0x000000281b007c0c */ /* 0x000fda000bf26270 */
[----:B------:R-:W-:Y:S05]  /*5ae0*/  @!P1 BRA `(.L_x_2338) ;  /* 0xfffffff400fc9947 */ /* 0x000fea000383ffff */
.L_x_2324:
[----:B------:R-:W-:Y:S05]  /*5af0*/  BSYNC B0 ;  /* 0x0000000000007941 */ /* 0x000fea0003800000 */
.L_x_2323:
[----:B------:R-:W-:Y:S04]  /*5b00*/  BSSY B0, `(.L_x_2339) ;  /* 0x000005b000007945 */ /* 0x000fe80003800000 */
[----:B------:R-:W-:Y:S05]  /*5b10*/  @P2 BRA `(.L_x_2340) ;  /* 0x0000000400642947 */ /* 0x000fea0003800000 */
[----:B------:R-:W1:Y:S01]  /*5b20*/  LDC R8, c[0x0][0x308] ;  /* 0x0000c200ff087b82 */ /* 0x000e620000000800 */
[----:B------:R-:W-:Y:S02]  /*5b30*/  ULDC.64 UR4, c[0x0][0x2f0] ;  /* 0x0000bc0000047ab9 */ /* 0x000fe40000000a00 */
[----:B------:R-:W-:-:S04]  /*5b40*/  ISETP.NE.U32.AND P1, PT, RZ, UR4, PT ;  /* 0x00000004ff007c0c */ /* 0x000fc8000bf25070 */
[----:B------:R-:W-:-:S13]  /*5b50*/  ISETP.NE.AND.EX P1, PT, RZ, UR5, PT, P1 ;  /* 0x00000005ff007c0c */ /* 0x000fda000bf25310 */
[----:B0-----:R-:W0:Y:S01]  /*5b60*/  @P1 S2R R6, SR_CTAID.X ;  /* 0x0000000000061919 */ /* 0x001e220000002500 */
[----:B------:R-:W0:Y:S01]  /*5b70*/  @P1 LDC R7, c[0x0][0x288] ;  /* 0x0000a200ff071b82 */ /* 0x000e220000000800 */
[----:B-1----:R-:W-:-:S07]  /*5b80*/  ISETP.NE.AND P3, PT, R8, 0x2, PT ;  /* 0x000000020800780c */ /* 0x002fce0003f65270 */
[----:B------:R-:W1:Y:S08]  /*5b90*/  @P1 LDC.64 R4, c[0x0][0x2e8] ;  /* 0x0000ba00ff041b82 */ /* 0x000e700000000a00 */
[----:B------:R-:W2:Y:S01]  /*5ba0*/  @P3 LDC.64 R8, c[0x0][0x238] ;  /* 0x00008e00ff083b82 */ /* 0x000ea20000000a00 */
[----:B------:R-:W-:Y:S02]  /*5bb0*/  VIADD R15, R17, UR41 ;  /* 0x00000029110f7c36 */ /* 0x000fe40008000000 */
[----:B0-----:R-:W-:-:S04]  /*5bc0*/  @P1 IMAD R6, R7, UR38, R6 ;  /* 0x0000002607061c24 */ /* 0x001fc8000f8e0206 */
[----:B------:R-:W-:-:S04]  /*5bd0*/  @P1 IMAD R7, R6, 0x70, R17 ;  /* 0x0000007006071824 */ /* 0x000fc800078e0211 */
[----:B-1----:R-:W-:-:S04]  /*5be0*/  @P1 IMAD.WIDE R4, R7, 0x2, R4 ;  /* 0x0000000207041825 */ /* 0x002fc800078e0204 */
[----:B--2---:R-:W-:Y:S02]  /*5bf0*/  @P3 IMAD.WIDE R8, R15, 0x2, R8 ;  /* 0x000000020f083825 */ /* 0x004fe400078e0208 */
[----:B------:R-:W5:Y:S04]  /*5c00*/  @P1 LDG.E.128 R4, desc[UR36][R4.64] ;  /* 0x0000002404041981 */ /* 0x000f68000c1e1d00 */
[----:B------:R-:W5:Y:S01]  /*5c10*/  @P3 LDG.E.128 R8, desc[UR36][R8.64] ;  /* 0x0000002408083981 */ /* 0x000f62000c1e1d00 */
[----:B------:R-:W-:Y:S01]  /*5c20*/  UIADD3 UR4, -UR42, UR40, URZ ;  /* 0x000000282a047290 */ /* 0x000fe2000fffe13f */
[----:B------:R-:W-:Y:S02]  /*5c30*/  IMAD R27, R26, 0x70, R17 ;  /* 0x000000701a1b7824 */ /* 0x000fe400078e0211 */
[----:B------:R-:W-:Y:S01]  /*5c40*/  IMAD R2, R2, 0x70, RZ ;  /* 0x0000007002027824 */ /* 0x000fe200078e02ff */
[----:B------:R-:W-:-:S02]  /*5c50*/  ULEA UR4, UR4, UR9, 0x1 ;  /* 0x0000000904047291 */ /* 0x000fc4000f8e083f */
[----:B------:R-:W-:Y:S02]  /*5c60*/  SHF.R.S32.HI R29, RZ, 0x1f, R27 ;  /* 0x0000001fff1d7819 */ /* 0x000fe4000001141b */
[----:B------:R-:W-:-:S04]  /*5c70*/  IADD3 R27, P2, R2, R27, RZ ;  /* 0x0000001b021b7210 */ /* 0x000fc80007f5e0ff */
[----:B------:R-:W-:Y:S01]  /*5c80*/  LEA.HI.X.SX32 R2, R2, R29, 0x1, P2 ;  /* 0x0000001d02027211 */ /* 0x000fe200010f0eff */
[----:B------:R-:W0:Y:S01]  /*5c90*/  LDS.U16 R32, [UR4] ;  /* 0x00000004ff207984 */ /* 0x000e220008000400 */
[----:B------:R-:W-:Y:S02]  /*5ca0*/  ULDC.64 UR4, c[0x0][0x250] ;  /* 0x0000940000047ab9 */ /* 0x000fe40000000a00 */
[----:B------:R-:W-:-:S04]  /*5cb0*/  LEA R26, P2, R27, UR4, 0x1 ;  /* 0x000000041b1a7c11 */ /* 0x000fc8000f8408ff */
[----:B------:R-:W-:Y:S01]  /*5cc0*/  LEA.HI.X R27, R27, UR5, R2, 0x1, P2 ;  /* 0x000000051b1b7c11 */ /* 0x000fe200090f0c02 */
[----:B------:R-:W-:Y:S08]  /*5cd0*/  @P3 BRA `(.L_x_2341) ;  /* 0x00000000008c3947 */ /* 0x000ff00003800000 */
[----:B------:R-:W-:Y:S02]  /*5ce0*/  ULDC.64 UR4, c[0x0][0x238] ;  /* 0x00008e0000047ab9 */ /* 0x000fe40000000a00 */
[----:B-----5:R-:W-:-:S04]  /*5cf0*/  IADD3 R8, P2, R15, UR4, RZ ;  /* 0x000000040f087c10 */ /* 0x020fc8000ff5e0ff */
[----:B------:R-:W-:Y:S01]  /*5d00*/  LEA.HI.X.SX32 R9, R15, UR5, 0x1, P2 ;  /* 0x000000050f097c11 */ /* 0x000fe200090f0eff */
[----:B------:R-:W1:Y:S04]  /*5d10*/  LDC.64 R10, c[0x0][0x2f8] ;  /* 0x0000be00ff0a7b82 */ /* 0x000e680000000a00 */
[----:B------:R-:W2:Y:S04]  /*5d20*/  LDG.E.64 R34, desc[UR36][R8.64] ;  /* 0x0000002408227981 */ /* 0x000ea8000c1e1b00 */
[----:B-1----:R1:W3:Y:S01]  /*5d30*/  LDG.E R11, desc[UR36][R10.64+0x8] ;  /* 0x000008240a0b7981 */ /* 0x0022e2000c1e1900 */
[C---:B--2---:R-:W-:Y:S01]  /*5d40*/  SHF.R.U64 R31, R34.reuse, 0x10, R35 ;  /* 0x00000010221f7819 */ /* 0x044fe20000001223 */
[----:B------:R-:W3:Y:S01]  /*5d50*/  I2F.S8 R28, R35 ;  /* 0x00000023001c7306 */ /* 0x000ee20000001400 */
[----:B------:R-:W-:-:S02]  /*5d60*/  PRMT R2, R34, 0x9910, RZ ;  /* 0x0000991022027816 */ /* 0x000fc400000000ff */
[----:B-1----:R-:W-:Y:S02]  /*5d70*/  PRMT R10, R35, 0x9910, RZ ;  /* 0x00009910230a7816 */ /* 0x002fe400000000ff */
[----:B------:R-:W-:Y:S02]  /*5d80*/  PRMT R9, R31, 0x9910, RZ ;  /* 0x000099101f097816 */ /* 0x000fe400000000ff */
[--C-:B------:R-:W-:Y:S01]  /*5d90*/  SHF.R.U32.HI R29, RZ, 0x10, R35.reuse ;  /* 0x00000010ff1d7819 */ /* 0x100fe20000011623 */
[----:B------:R3:W1:Y:S01]  /*5da0*/  I2F.S8 R8, R31 ;  /* 0x0000001f00087306 */ /* 0x0006620000001400 */
[----:B------:R-:W-:Y:S02]  /*5db0*/  SHF.R.S32.HI R30, RZ, 0x18, R35 ;  /* 0x00000018ff1e7819 */ /* 0x000fe40000011423 */
[----:B------:R-:W-:Y:S02]  /*5dc0*/  SHF.R.S32.HI R2, RZ, 0x8, R2 ;  /* 0x00000008ff027819 */ /* 0x000fe40000011402 */
[----:B------:R-:W-:-:S02]  /*5dd0*/  SHF.R.S32.HI R10, RZ, 0x8, R10 ;  /* 0x00000008ff0a7819 */ /* 0x000fc4000001140a */
[----:B------:R-:W-:Y:S01]  /*5de0*/  SHF.R.S32.HI R9, RZ, 0x8, R9 ;  /* 0x00000008ff097819 */ /* 0x000fe20000011409 */
[----:B------:R-:W2:Y:S01]  /*5df0*/  I2F.S8 R29, R29 ;  /* 0x0000001d001d7306 */ /* 0x000ea20000001400 */
[-C--:B---3--:R-:W-:Y:S01]  /*5e00*/  FMUL.FTZ R31, R28, R11.reuse ;  /* 0x0000000b1c1f7220 */ /* 0x088fe20000410000 */
[----:B-1----:R-:W-:-:S06]  /*5e10*/  FMUL.FTZ R28, R8, R11 ;  /* 0x0000000b081c7220 */ /* 0x002fcc0000410000 */
[----:B------:R-:W1:Y:S01]  /*5e20*/  I2F.S16 R30, R30 ;  /* 0x0000001e001e7306 */ /* 0x000e620000101400 */
[----:B--2---:R-:W-:-:S07]  /*5e30*/  FMUL.FTZ R8, R29, R11 ;  /* 0x0000000b1d087220 */ /* 0x004fce0000410000 */
[----:B------:R-:W2:Y:S01]  /*5e40*/  I2F.S8 R15, R34 ;  /* 0x00000022000f7306 */ /* 0x000ea20000001400 */
[----:B-1----:R-:W-:-:S07]  /*5e50*/  FMUL.FTZ R33, R30, R11 ;  /* 0x0000000b1e217220 */ /* 0x002fce0000410000 */
[----:B------:R-:W1:Y:S01]  /*5e60*/  I2F.S16 R2, R2 ;  /* 0x0000000200027306 */ /* 0x000e620000101400 */
[----:B--2---:R-:W-:-:S07]  /*5e70*/  FMUL.FTZ R15, R15, R11 ;  /* 0x0000000b0f0f7220 */ /* 0x004fce0000410000 */
[----:B------:R-:W2:Y:S01]  /*5e80*/  I2F.S16 R10, R10 ;  /* 0x0000000a000a7306 */ /* 0x000ea20000101400 */
[----:B-1----:R-:W-:-:S07]  /*5e90*/  FMUL.FTZ R2, R2, R11 ;  /* 0x0000000b02027220 */ /* 0x002fce0000410000 */
[----:B------:R-:W1:Y:S01]  /*5ea0*/  I2F.S16 R9, R9 ;  /* 0x0000000900097306 */ /* 0x000e620000101400 */
[----:B--2---:R-:W-:-:S05]  /*5eb0*/  FMUL.FTZ R30, R10, R11 ;  /* 0x0000000b0a1e7220 */ /* 0x004fca0000410000 */
[----:B------:R-:W-:Y:S01]  /*5ec0*/  F2FP.F16.F32.PACK_AB R10, R30, R31 ;  /* 0x0000001f1e0a723e */ /* 0x000fe200000000ff */
[----:B-1----:R-:W-:Y:S01]  /*5ed0*/  FMUL.FTZ R29, R9, R11 ;  /* 0x0000000b091d7220 */ /* 0x002fe20000410000 */
[----:B------:R-:W-:Y:S02]  /*5ee0*/  F2FP.F16.F32.PACK_AB R11, R33, R8 ;  /* 0x00000008210b723e */ /* 0x000fe400000000ff */
[----:B------:R-:W-:Y:S02]  /*5ef0*/  F2FP.F16.F32.PACK_AB R8, R2, R15 ;  /* 0x0000000f0208723e */ /* 0x000fe400000000ff */
[----:B------:R-:W-:-:S07]  /*5f00*/  F2FP.F16.F32.PACK_AB R9, R29, R28 ;  /* 0x0000001c1d09723e */ /* 0x000fce00000000ff */
.L_x_2341:
[----:B-----5:R-:W-:Y:S01]  /*5f10*/  HFMA2.MMA R8, R8, 1, 1, R20 ;  /* 0x3c003c0008087835 */ /* 0x020fe20000000014 */
[----:B------:R-:W-:Y:S01]  /*5f20*/  HADD2 R9, R9, R21 ;  /* 0x0000001509097230 */ /* 0x000fe20000000000 */
[----:B------:R-:W-:Y:S01]  /*5f30*/  HFMA2.MMA R10, R10, 1, 1, R22 ;  /* 0x3c003c000a0a7835 */ /* 0x000fe20000000016 */
[----:B------:R-:W-:Y:S02]  /*5f40*/  HADD2 R11, R11, R23 ;  /* 0x000000170b0b7230 */ /* 0x000fe40000000000 */
[----:B0-----:R-:W-:Y:S02]  /*5f50*/  HADD2.F32 R32, -RZ, R32.H0_H0 ;  /* 0x20000020ff207230 */ /* 0x001fe40000004100 */
[----:B------:R-:W-:Y:S02]  /*5f60*/  @P1 HFMA2.MMA R9, R9, R5, -RZ ;  /* 0x0000000509091235 */ /* 0x000fe400001000ff */
[----:B------:R-:W-:Y:S01]  /*5f70*/  @P1 HFMA2.MMA R11, R11, R7, -RZ ;  /* 0x000000070b0b1235 */ /* 0x000fe200001000ff */
[----:B------:R-:W-:-:S02]  /*5f80*/  @P1 HMUL2 R8, R8, R4 ;  /* 0x0000000408081232 */ /* 0x000fc40000000000 */
        /* <DEDUP_REMOVED lines=18> */
.L_x_2340:
[----:B------:R-:W-:Y:S05]  /*60b0*/  BSYNC B0 ;  /* 0x0000000000007941 */ /* 0x000fea0003800000 */
.L_x_2339:
[----:B------:R-:W-:Y:S06]  /*60c0*/  BAR.SYNC.DEFER_BLOCKING 0x0 ;  /* 0x0000000000007b1d */ /* 0x000fec0000010000 */
[----:B------:R-:W-:Y:S05]  /*60d0*/  @P0 BRA `(.L_x_2342) ;  /* 0x0000000400900947 */ /* 0x000fea0003800000 */
[----:B------:R-:W-:Y:S01]  /*60e0*/  LOP3.LUT R2, R16, 0xffffffc0, RZ, 0xc0, !PT ;  /* 0xffffffc010027812 */ /* 0x000fe200078ec0ff */
        /* <DEDUP_REMOVED lines=13> */
[----:B0-----:R-:W-:Y:S02]  /*61c0*/  F2FP.F16.F32.PACK_AB R6, R24, R25 ;  /* 0x000000191806723e */ /* 0x001fe400000000ff */
[----:B------:R-:W-:-:S05]  /*61d0*/  F2FP.F16.F32.PACK_AB R7, R0, R13 ;  /* 0x0000000d0007723e */ /* 0x000fca00000000ff */
[----:B------:R1:W-:Y:S02]  /*61e0*/  STS.128 [R12+-0x380], R4 ;  /* 0xfffc80040c007388 */ /* 0x0003e40000000c00 */
.L_x_2343:
[----:B------:R-:W-:Y:S05]  /*61f0*/  WARPSYNC.ALL ;  /* 0x0000000000007948 */ /* 0x000fea0003800000 */
[----:B------:R-:W-:Y:S06]  /*6200*/  BAR.SYNC.DEFER_BLOCKING 0x0 ;  /* 0x0000000000007b1d */ /* 0x000fec0000010000 */
[----:B------:R-:W-:Y:S04]  /*6210*/  BSSY B0, `(.L_x_2344) ;  /* 0x0000013000007945 */ /* 0x000fe80003800000 */
[----:B------:R-:W-:Y:S05]  /*6220*/  @P2 BRA `(.L_x_2345) ;  /* 0x0000000000442947 */ /* 0x000fea0003800000 */
[----:B01----:R-:W0:Y:S02]  /*6230*/  LDS.128 R4, [R12] ;  /* 0x000000000c047984 */ /* 0x003e240000000c00 */
[--C-:B0-----:R-:W-:Y:S02]  /*6240*/  HADD2.F32 R2, -RZ, R4.reuse.H0_H0 ;  /* 0x20000004ff027230 */ /* 0x101fe40000004100 */
[----:B------:R-:W-:Y:S02]  /*6250*/  HADD2.F32 R9, -RZ, R4.H1_H1 ;  /* 0x30000004ff097230 */ /* 0x000fe40000004100 */
[--C-:B------:R-:W-:Y:S02]  /*6260*/  HADD2.F32 R11, -RZ, R5.reuse.H0_H0 ;  /* 0x20000005ff0b7230 */ /* 0x100fe40000004100 */
        /* <DEDUP_REMOVED lines=13> */
.L_x_2345:
[----:B------:R-:W-:Y:S05]  /*6340*/  BSYNC B0 ;  /* 0x0000000000007941 */ /* 0x000fea0003800000 */
.L_x_2344:
[----:B------:R-:W-:Y:S06]  /*6350*/  BAR.SYNC.DEFER_BLOCKING 0x0 ;  /* 0x0000000000007b1d */ /* 0x000fec0000010000 */
[----:B------:R-:W-:Y:S04]  /*6360*/  BSSY B0, `(.L_x_2346) ;  /* 0x0000007000007945 */ /* 0x000fe80003800000 */
[----:B------:R-:W-:Y:S05]  /*6370*/  @P3 BRA `(.L_x_2347) ;  /* 0x0000000000143947 */ /* 0x000fea0003800000 */
[----:B-1----:R-:W-:Y:S02]  /*6380*/  F2FP.F16.F32.PACK_AB R4, R18, R19 ;  /* 0x000000131204723e */ /* 0x002fe400000000ff */
[----:B------:R-:W-:Y:S02]  /*6390*/  F2FP.F16.F32.PACK_AB R5, R3, R14 ;  /* 0x0000000e0305723e */ /* 0x000fe400000000ff */
[----:B0-----:R-:W-:Y:S02]  /*63a0*/  F2FP.F16.F32.PACK_AB R6, R24, R25 ;  /* 0x000000191806723e */ /* 0x001fe400000000ff */
[----:B------:R-:W-:-:S05]  /*63b0*/  F2FP.F16.F32.PACK_AB R7, R0, R13 ;  /* 0x0000000d0007723e */ /* 0x000fca00000000ff */
[----:B------:R2:W-:Y:S02]  /*63c0*/  STS.128 [R12+-0x1c0], R4 ;  /* 0xfffe40040c007388 */ /* 0x0005e40000000c00 */
.L_x_2347:
[----:B------:R-:W-:Y:S05]  /*63d0*/  BSYNC B0 ;  /* 0x0000000000007941 */ /* 0x000fea0003800000 */
.L_x_2346:
[----:B------:R-:W-:Y:S06]  /*63e0*/  BAR.SYNC.DEFER_BLOCKING 0x0 ;  /* 0x0000000000007b1d */ /* 0x000fec0000010000 */
[----:B------:R-:W-:Y:S04]  /*63f0*/  BSSY B0, `(.L_x_2348) ;  /* 0x0000013000007945 */ /* 0x000fe80003800000 */
[----:B------:R-:W-:Y:S05]  /*6400*/  @P6 BRA `(.L_x_2349) ;  /* 0x0000000000446947 */ /* 0x000fea0003800000 */
[----:B012---:R-:W0:Y:S02]  /*6410*/  LDS.128 R4, [R12] ;  /* 0x000000000c047984 */ /* 0x007e240000000c00 */
        /* <DEDUP_REMOVED lines=16> */
.L_x_2349:
[----:B------:R-:W-:Y:S05]  /*6520*/  BSYNC B0 ;  /* 0x0000000000007941 */ /* 0x000fea0003800000 */
.L_x_2348:
[----:B------:R-:W-:Y:S06]  /*6530*/  BAR.SYNC.DEFER_BLOCKING 0x0 ;  /* 0x0000000000007b1d */ /* 0x000fec0000010000 */
[----:B------:R-:W-:Y:S04]  /*6540*/  BSSY B0, `(.L_x_2350) ;  /* 0x0000007000007945 */ /* 0x000fe80003800000 */
[----:B------:R-:W-:Y:S05]  /*6550*/  @P4 BRA `(.L_x_2351) ;  /* 0x0000000000144947 */ /* 0x000fea0003800000 */
[----:B-12---:R-:W-:Y:S02]  /*6560*/  F2FP.F16.F32.PACK_AB R4, R18, R19 ;  /* 0x000000131204723e */ /* 0x006fe400000000ff */
[----:B------:R-:W-:Y:S02]  /*6570*/  F2FP.F16.F32.PACK_AB R5, R3, R14 ;  /* 0x0000000e0305723e */ /* 0x000fe400000000ff */
[----:B0-----:R-:W-:Y:S02]  /*6580*/  F2FP.F16.F32.PACK_AB R6, R24, R25 ;  /* 0x000000191806723e */ /* 0x001fe400000000ff */
[----:B------:R-:W-:-:S05]  /*6590*/  F2FP.F16.F32.PACK_AB R7, R0, R13 ;  /* 0x0000000d0007723e */ /* 0x000fca00000000ff */
[----:B------:R3:W-:Y:S02]  /*65a0*/  STS.128 [R12+-0xe0], R4 ;  /* 0xffff20040c007388 */ /* 0x0007e40000000c00 */
.L_x_2351:
[----:B------:R-:W-:Y:S05]  /*65b0*/  BSYNC B0 ;  /* 0x0000000000007941 */ /* 0x000fea0003800000 */
.L_x_2350:
[----:B------:R-:W-:Y:S06]  /*65c0*/  BAR.SYNC.DEFER_BLOCKING 0x0 ;  /* 0x0000000000007b1d */ /* 0x000fec0000010000 */
[----:B------:R-:W-:Y:S04]  /*65d0*/  BSSY B0, `(.L_x_2352) ;  /* 0x0000013000007945 */ /* 0x000fe80003800000 */
[----:B------:R-:W-:Y:S05]  /*65e0*/  @P5 BRA `(.L_x_2353) ;  /* 0x0000000000445947 */ /* 0x000fea0003800000 */
[----:B0123--:R-:W0:Y:S02]  /*65f0*/  LDS.128 R4, [R12] ;  /* 0x000000000c047984 */ /* 0x00fe240000000c00 */
        /* <DEDUP_REMOVED lines=16> */
.L_x_2353:
[----:B------:R-:W-:Y:S05]  /*6700*/  BSYNC B0 ;  /* 0x0000000000007941 */ /* 0x000fea0003800000 */
.L_x_2352:
[----:B------:R-:W-:Y:S06]  /*6710*/  BAR.SYNC.DEFER_BLOCKING 0x0 ;  /* 0x0000000000007b1d */ /* 0x000fec0000010000 */
.L_x_2342:
[----:B------:R-:W-:-:S04]  /*6720*/  IADD3 R16, R16, 0xf, RZ ;  /* 0x0000000f10107810 */ /* 0x000fc80007ffe0ff */
[----:B------:R-:W-:-:S13]  /*6730*/  ISETP.GT.U32.OR P0, PT, R16, 0x1e, P0 ;  /* 0x0000001e1000780c */ /* 0x000fda0000704470 */
[----:B------:R-:W-:Y:S05]  /*6740*/  @P0 EXIT ;  /* 0x000000000000094d */ /* 0x000fea0003800000 */
[----:B------:R-:W4:Y:S02]  /*6750*/  LDC R2, c[0x0][0x308] ;  /* 0x0000c200ff027b82 */ /* 0x000f240000000800 */
[----:B----4-:R-:W-:-:S13]  /*6760*/  ISETP.NE.AND P0, PT, R2, 0x2, PT ;  /* 0x000000020200780c */ /* 0x010fda0003f05270 */
[----:B------:R-:W-:Y:S05]  /*6770*/  @!P0 BRA `(.L_x_2354) ;  /* 0x0000000000348947 */ /* 0x000fea0003800000 */
[----:B-123--:R-:W1:Y:S01]  /*6780*/  LDC.64 R4, c[0x0][0x210] ;  /* 0x00008400ff047b82 */ /* 0x00ee620000000a00 */
[----:B------:R-:W-:Y:S01]  /*6790*/  IMAD.U32 R2, RZ, RZ, UR43 ;  /* 0x0000002bff027e24 */ /* 0x000fe2000f8e00ff */
[----:B------:R-:W-:Y:S02]  /*67a0*/  F2FP.F16.F32.PACK_AB R19, R18, R19 ;  /* 0x000000131213723e */ /* 0x000fe400000000ff */
[----:B------:R-:W-:Y:S01]  /*67b0*/  F2FP.F16.F32.PACK_AB R3, R3, R14 ;  /* 0x0000000e0303723e */ /* 0x000fe200000000ff */
[----:B------:R-:W-:Y:S01]  /*67c0*/  IMAD R17, R2, 0x70, R17 ;  /* 0x0000007002117824 */ /* 0x000fe200078e0211 */
        /* <DEDUP_REMOVED lines=8> */
.L_x_2354:
[----:B-123--:R-:W1:Y:S01]  /*6850*/  LDC.64 R4, c[0x0][0x300] ;  /* 0x0000c000ff047b82 */ /* 0x00ee620000000a00 */
        /* <DEDUP_REMOVED lines=17> */
[----:B------:R-:W-:-:S04]  /*6970*/  LOP3.LUT R11, R2, 0xff, RZ, 0xc0, !PT ;  /* 0x000000ff020b7812 */ /* 0x000fc800078ec0ff */
[----:B------:R-:W-:Y:S02]  /*6980*/  SHF.L.U64.HI R9, R11, 0x8, RZ ;  /* 0x000000080b097819 */ /* 0x000fe400000102ff */
[----:B-1----:R-:W-:Y:S01]  /*6990*/  PRMT R4, R3, 0x8880, RZ ;  /* 0x0000888003047816 */ /* 0x002fe200000000ff */
[----:B------:R-:W1:Y:S01]  /*69a0*/  F2I.S8.NTZ R25, R25 ;  /* 0x0000001900197305 */ /* 0x000e620000202100 */
[----:B------:R-:W-:Y:S02]  /*69b0*/  PRMT R3, R14, 0x7710, RZ ;  /* 0x000077100e037816 */ /* 0x000fe400000000ff */
[----:B------:R-:W-:Y:S02]  /*69c0*/  PRMT R4, R4, 0x7710, RZ ;  /* 0x0000771004047816 */ /* 0x000fe400000000ff */
[----:B0-----:R-:W-:Y:S02]  /*69d0*/  LOP3.LUT R7, R3, 0xff, RZ, 0xc0, !PT ;  /* 0x000000ff03077812 */ /* 0x001fe400078ec0ff */
[----:B--2---:R-:W-:Y:S01]  /*69e0*/  PRMT R19, R19, 0x8880, RZ ;  /* 0x0000888013137816 */ /* 0x004fe200000000ff */
[----:B------:R-:W0:Y:S01]  /*69f0*/  F2I.S8.NTZ R24, R24 ;  /* 0x0000001800187305 */ /* 0x000e220000202100 */
[----:B------:R-:W-:-:S02]  /*6a00*/  LOP3.LUT R6, R4, 0xff, RZ, 0xc0, !PT ;  /* 0x000000ff04067812 */ /* 0x000fc400078ec0ff */
[C---:B------:R-:W-:Y:S01]  /*6a10*/  SHF.L.U64.HI R4, R7.reuse, 0x10, RZ ;  /* 0x0000001007047819 */ /* 0x040fe200000102ff */
[----:B------:R-:W-:Y:S01]  /*6a20*/  IMAD.U32 R7, R7, 0x10000, RZ ;  /* 0x0001000007077824 */ /* 0x000fe200078e00ff */
[----:B------:R-:W-:Y:S02]  /*6a30*/  SHF.L.U64.HI R3, R6, 0x18, RZ ;  /* 0x0000001806037819 */ /* 0x000fe400000102ff */
[----:B-1----:R-:W-:Y:S01]  /*6a40*/  PRMT R25, R25, 0x8880, RZ ;  /* 0x0000888019197816 */ /* 0x002fe200000000ff */
[----:B------:R-:W1:Y:S01]  /*6a50*/  F2I.S8.NTZ R13, R13 ;  /* 0x0000000d000d7305 */ /* 0x000e620000202100 */
[----:B------:R-:W-:Y:S02]  /*6a60*/  LOP3.LUT R3, R3, R4, R9, 0xfe, !PT ;  /* 0x0000000403037212 */ /* 0x000fe400078efe09 */
[----:B------:R-:W-:Y:S02]  /*6a70*/  PRMT R2, R25, 0x7710, RZ ;  /* 0x0000771019027816 */ /* 0x000fe400000000ff */
[----:B------:R-:W-:-:S02]  /*6a80*/  MOV R4, UR43 ;  /* 0x0000002b00047c02 */ /* 0x000fc40008000f00 */
[----:B0-----:R-:W-:Y:S01]  /*6a90*/  PRMT R24, R24, 0x8880, RZ ;  /* 0x0000888018187816 */ /* 0x001fe200000000ff */
[----:B------:R0:W2:Y:S01]  /*6aa0*/  F2I.S8.NTZ R5, R0 ;  /* 0x0000000000057305 */ /* 0x0000a20000202100 */
[----:B------:R-:W-:Y:S01]  /*6ab0*/  LOP3.LUT R2, R2, 0xff, RZ, 0xc0, !PT ;  /* 0x000000ff02027812 */ /* 0x000fe200078ec0ff */
[----:B------:R-:W-:-:S03]  /*6ac0*/  IMAD R17, R4, 0x70, R17 ;  /* 0x0000007004117824 */ /* 0x000fc600078e0211 */
[----:B------:R-:W-:Y:S02]  /*6ad0*/  LOP3.LUT R2, R2, 0xffffff00, R3, 0xf8, !PT ;  /* 0xffffff0002027812 */ /* 0x000fe400078ef803 */
[----:B-1----:R-:W-:Y:S02]  /*6ae0*/  PRMT R13, R13, 0x8880, RZ ;  /* 0x000088800d0d7816 */ /* 0x002fe400000000ff */
[----:B0-----:R-:W-:Y:S02]  /*6af0*/  PRMT R0, R19, 0x7710, RZ ;  /* 0x0000771013007816 */ /* 0x001fe400000000ff */
[----:B------:R-:W-:Y:S02]  /*6b00*/  IADD3 R4, P0, R17, UR4, RZ ;  /* 0x0000000411047c10 */ /* 0x000fe4000ff1e0ff */
[----:B------:R-:W-:Y:S02]  /*6b10*/  PRMT R8, R0, 0x6540, R11 ;  /* 0x0000654000087816 */ /* 0x000fe4000000000b */
[----:B------:R-:W-:-:S02]  /*6b20*/  PRMT R0, R24, 0x7710, RZ ;  /* 0x0000771018007816 */ /* 0x000fc400000000ff */
[----:B--2---:R-:W-:Y:S02]  /*6b30*/  PRMT R5, R5, 0x8880, RZ ;  /* 0x0000888005057816 */ /* 0x004fe400000000ff */
[----:B------:R-:W-:Y:S02]  /*6b40*/  PRMT R3, R0, 0x7604, RZ ;  /* 0x0000760400037816 */ /* 0x000fe400000000ff */
[----:B------:R-:W-:Y:S02]  /*6b50*/  PRMT R0, R13, 0x7710, RZ ;  /* 0x000077100d007816 */ /* 0x000fe400000000ff */
[----:B------:R-:W-:Y:S02]  /*6b60*/  LOP3.LUT R3, R3, 0xffff00ff, R2, 0xf8, !PT ;  /* 0xffff00ff03037812 */ /* 0x000fe400078ef802 */
[----:B------:R-:W-:Y:S02]  /*6b70*/  PRMT R0, R0, 0x7054, RZ ;  /* 0x0000705400007816 */ /* 0x000fe400000000ff */
        /* <DEDUP_REMOVED lines=8> */
.L_x_2304:
[----:B------:R-:W-:Y:S01]  /*6c00*/  HFMA2.MMA R12, -RZ, RZ, 0, 9.5367431640625e-07 ;  /* 0x00000010ff0c7435 */ /* 0x000fe200000001ff */
[----:B------:R-:W-:Y:S01]  /*6c10*/  IMAD.MOV.U32 R11, RZ, RZ, 0x1f ;  /* 0x0000001fff0b7424 */ /* 0x000fe200078e00ff */
[----:B------:R-:W-:-:S09]  /*6c20*/  MOV R15, 0xffffffff ;  /* 0xffffffff000f7802 */ /* 0x000fd20000000f00 */
[----:B01----:R-:W-:Y:S05]  /*6c30*/  WARPSYNC.COLLECTIVE R15, `(.L_x_2355) ;  /* 0x000000000f087348 */ /* 0x003fea0003c00000 */
[----:B------:R2:W3:Y:S02]  /*6c40*/  SHFL.BFLY P6, R14, R13, R12, R11 ;  /* 0x0c00000c0d0e7389 */ /* 0x0004e400000c000b */
[----:B0123--:R-:W-:Y:S01]  /*6c50*/  ENDCOLLECTIVE ;  /* 0x000000000000791b */ /* 0x00ffe20003800000 */
.L_x_2355:
[----:B------:R-:W-:Y:S01]  /*6c60*/  HFMA2.MMA R12, -RZ, RZ, 0, 4.76837158203125e-07 ;  /* 0x00000008ff0c7435 */ /* 0x000fe200000001ff */
[----:B------:R-:W-:-:S04]  /*6c70*/  FADD.FTZ R0, R13, R14 ;  /* 0x0000000e0d007221 */ /* 0x000fc80000010000 */
[----:B------:R-:W-:-:S07]  /*6c80*/  IMAD.MOV.U32 R13, RZ, RZ, R0 ;  /* 0x000000ffff0d7224 */ /* 0x000fce00078e0000 */
[----:B------:R-:W-:Y:S05]  /*6c90*/  WARPSYNC.COLLECTIVE R15, `(.L_x_2356) ;  /* 0x000000000f087348 */ /* 0x000fea0003c00000 */
[----:B------:R0:W1:Y:S02]  /*6ca0*/  SHFL.BFLY P6, R14, R13, R12, R11 ;  /* 0x0c00000c0d0e7389 */ /* 0x00006400000c000b */
[----:B01----:R-:W-:Y:S01]  /*6cb0*/  ENDCOLLECTIVE ;  /* 0x000000000000791b */ /* 0x003fe20003800000 */
.L_x_2356:
[----:B------:R-:W-:Y:S01]  /*6cc0*/  MOV R12, 0x4 ;  /* 0x00000004000c7802 */ /* 0x000fe20000000f00 */
[----:B------:R-:W-:-:S04]  /*6cd0*/  FADD.FTZ R3, R0, R14 ;  /* 0x0000000e00037221 */ /* 0x000fc80000010000 */
[----:B------:R-:W-:-:S07]  /*6ce0*/  IMAD.MOV.U32 R13, RZ, RZ, R3 ;  /* 0x000000ffff0d7224 */ /* 0x000fce00078e0003 */
[----:B------:R-:W-:Y:S05]  /*6cf0*/  WARPSYNC.COLLECTIVE R15, `(.L_x_2357) ;  /* 0x000000000f087348 */ /* 0x000fea0003c00000 */
[----:B------:R0:W1:Y:S02]  /*6d00*/  SHFL.BFLY P6, R14, R13, R12, R11 ;  /* 0x0c00000c0d0e7389 */ /* 0x00006400000c000b */
[----:B01----:R-:W-:Y:S01]  /*6d10*/  ENDCOLLECTIVE ;  /* 0x000000000000791b */ /* 0x003fe20003800000 */
.L_x_2357:
[----:B------:R-:W-:Y:S01]  /*6d20*/  HFMA2.MMA R12, -RZ, RZ, 0, 1.1920928955078125e-07 ;  /* 0x00000002ff0c7435 */ /* 0x000fe200000001ff */
[----:B------:R-:W-:-:S04]  /*6d30*/  FADD.FTZ R4, R3, R14 ;  /* 0x0000000e03047221 */ /* 0x000fc80000010000 */
[----:B------:R-:W-:-:S07]  /*6d40*/  IMAD.MOV.U32 R13, RZ, RZ, R4 ;  /* 0x000000ffff0d7224 */ /* 0x000fce00078e0004 */
[----:B------:R-:W-:Y:S05]  /*6d50*/  WARPSYNC.COLLECTIVE R15, `(.L_x_2358) ;  /* 0x000000000f087348 */ /* 0x000fea0003c00000 */
[----:B------:R0:W1:Y:S02]  /*6d60*/  SHFL.BFLY P6, R14, R13, R12, R11 ;  /* 0x0c00000c0d0e7389 */ /* 0x00006400000c000b */
[----:B01----:R-:W-:Y:S01]  /*6d70*/  ENDCOLLECTIVE ;  /* 0x000000000000791b */ /* 0x003fe20003800000 */
.L_x_2358:
[----:B------:R-:W-:Y:S01]  /*6d80*/  MOV R12, 0x1 ;  /* 0x00000001000c7802 */ /* 0x000fe20000000f00 */
[----:B------:R-:W-:-:S04]  /*6d90*/  FADD.FTZ R5, R4, R14 ;  /* 0x0000000e04057221 */ /* 0x000fc80000010000 */
[----:B------:R-:W-:-:S07]  /*6da0*/  IMAD.MOV.U32 R13, RZ, RZ, R5 ;  /* 0x000000ffff0d7224 */ /* 0x000fce00078e0005 */
[----:B------:R-:W-:Y:S05]  /*6db0*/  WARPSYNC.COLLECTIVE R15, `(.L_x_2359) ;  /* 0x000000000f087348 */ /* 0x000fea0003c00000 */
[----:B------:R0:W1:Y:S02]  /*6dc0*/  SHFL.BFLY P6, R14, R13, R12, R11 ;  /* 0x0c00000c0d0e7389 */ /* 0x00006400000c000b */
[----:B01----:R-:W-:Y:S01]  /*6dd0*/  ENDCOLLECTIVE ;  /* 0x000000000000791b */ /* 0x003fe20003800000 */
.L_x_2359:
[----:B------:R-:W-:Y:S05]  /*6de0*/  BRA `(.L_x_2360) ;  /* 0xffffffac00d87947 */ /* 0x000fea000383ffff */
.L_x_2308:
[----:B------:R-:W-:Y:S01]  /*6df0*/  BSSY B1, `(.L_x_2361) ;  /* 0x0000007000017945 */ /* 0x000fe20003800000 */
[----:B------:R-:W-:Y:S01]  /*6e00*/  IMAD.MOV.U32 R12, RZ, RZ, 0x1 ;  /* 0x00000001ff0c7424 */ /* 0x000fe200078e00ff */
[----:B------:R-:W-:Y:S01]  /*6e10*/  MOV R11, 0x1f ;  /* 0x0000001f000b7802 */ /* 0x000fe20000000f00 */
[----:B------:R-:W-:-:S07]  /*6e20*/  IMAD.MOV.U32 R15, RZ, RZ, -0x1 ;  /* 0xffffffffff0f7424 */ /* 0x000fce00078e00ff */
[----:B------:R-:W-:Y:S05]  /*6e30*/  WARPSYNC.COLLECTIVE R15, `(.L_x_2362) ;  /* 0x000000000f087348 */ /* 0x000fea0003c00000 */
[----:B------:R0:W1:Y:S02]  /*6e40*/  SHFL.BFLY P6, R14, R13, R12, R11 ;  /* 0x0c00000c0d0e7389 */ /* 0x00006400000c000b */
[----:B01----:R-:W-:Y:S01]  /*6e50*/  ENDCOLLECTIVE ;  /* 0x000000000000791b */ /* 0x003fe20003800000 */
.L_x_2362:
[----:B------:R-:W-:Y:S05]  /*6e60*/  BSYNC B1 ;  /* 0x0000000000017941 */ /* 0x000fea0003800000 */
.L_x_2361:
[----:B------:R-:W-:Y:S05]  /*6e70*/  BRA `(.L_x_2363) ;  /* 0xffffffc800487947 */ /* 0x000fea000383ffff */
.L_x_2312:
[----:B------:R-:W-:Y:S01]  /*6e80*/  HFMA2.MMA R11, -RZ, RZ, 0, 1.847743988037109375e-06 ;  /* 0x0000001fff0b7435 */ /* 0x000fe200000001ff */
[----:B------:R-:W-:Y:S01]  /*6e90*/  BSSY B0, `(.L_x_2364) ;  /* 0x0000007000007945 */ /* 0x000fe20003800000 */
[----:B0-----:R-:W-:Y:S01]  /*6ea0*/  MOV R13, R0 ;  /* 0x00000000000d7202 */ /* 0x001fe20000000f00 */
[----:B------:R-:W-:Y:S02]  /*6eb0*/  IMAD.MOV.U32 R12, RZ, RZ, 0x10 ;  /* 0x00000010ff0c7424 */ /* 0x000fe400078e00ff */
[----:B------:R-:W-:-:S07]  /*6ec0*/  IMAD.MOV.U32 R15, RZ, RZ, -0x1 ;  /* 0xffffffffff0f7424 */ /* 0x000fce00078e00ff */
[----:B-123--:R-:W-:Y:S05]  /*6ed0*/  WARPSYNC.COLLECTIVE R15, `(.L_x_2365) ;  /* 0x000000000f087348 */ /* 0x00efea0003c00000 */
[----:B-1----:R0:W1:Y:S02]  /*6ee0*/  SHFL.BFLY P6, R14, R13, R12, R11 ;  /* 0x0c00000c0d0e7389 */ /* 0x00206400000c000b */
[----:B0123--:R-:W-:Y:S01]  /*6ef0*/  ENDCOLLECTIVE ;  /* 0x000000000000791b */ /* 0x00ffe20003800000 */
.L_x_2365:
[----:B------:R-:W-:Y:S05]  /*6f00*/  BSYNC B0 ;  /* 0x0000000000007941 */ /* 0x000fea0003800000 */
.L_x_2364:
[----:B------:R-:W-:Y:S01]  /*6f10*/  FMNMX.FTZ R13, R14, R0, !PT ;  /* 0x000000000e0d7209 */ /* 0x000fe20007810000 */
[----:B------:R-:W-:Y:S01]  /*6f20*/  IMAD.MOV.U32 R11, RZ, RZ, 0x1f ;  /* 0x0000001fff0b7424 */ /* 0x000fe200078e00ff */
[----:B------:R-:W-:Y:S02]  /*6f30*/  MOV R12, 0x8 ;  /* 0x00000008000c7802 */ /* 0x000fe40000000f00 */
[----:B------:R-:W-:-:S07]  /*6f40*/  MOV R15, 0xffffffff ;  /* 0xffffffff000f7802 */ /* 0x000fce0000000f00 */
[----:B------:R-:W-:Y:S05]  /*6f50*/  WARPSYNC.COLLECTIVE R15, `(.L_x_2366) ;  /* 0x000000000f087348 */ /* 0x000fea0003c00000 */
[----:B------:R0:W1:Y:S02]  /*6f60*/  SHFL.BFLY P6, R14, R13, R12, R11 ;  /* 0x0c00000c0d0e7389 */ /* 0x00006400000c000b */
[----:B01----:R-:W-:Y:S01]  /*6f70*/  ENDCOLLECTIVE ;  /* 0x000000000000791b */ /* 0x003fe20003800000 */
.L_x_2366:
[----:B------:R-:W-:Y:S01]  /*6f80*/  HFMA2.MMA R12, -RZ, RZ, 0, 2.384185791015625e-07 ;  /* 0x00000004ff0c7435 */ /* 0x000fe200000001ff */
[----:B------:R-:W-:-:S05]  /*6f90*/  FMNMX.FTZ R3, R13, R14, !PT ;  /* 0x0000000e0d037209 */ /* 0x000fca0007810000 */
[----:B------:R-:W-:-:S07]  /*6fa0*/  IMAD.MOV.U32 R13, RZ, RZ, R3 ;  /* 0x000000ffff0d7224 */ /* 0x000fce00078e0003 */
[----:B------:R-:W-:Y:S05]  /*6fb0*/  WARPSYNC.COLLECTIVE R15, `(.L_x_2367) ;  /* 0x000000000f087348 */ /* 0x000fea0003c00000 */
[----:B------:R0:W1:Y:S02]  /*6fc0*/  SHFL.BFLY P6, R14, R13, R12, R11 ;  /* 0x0c00000c0d0e7389 */ /* 0x00006400000c000b */
[----:B01----:R-:W-:Y:S01]  /*6fd0*/  ENDCOLLECTIVE ;  /* 0x000000000000791b */ /* 0x003fe20003800000 */
.L_x_2367:
[----:B------:R-:W-:Y:S02]  /*6fe0*/  MOV R12, 0x2 ;  /* 0x00000002000c7802 */ /* 0x000fe40000000f00 */
[----:B------:R-:W-:-:S05]  /*6ff0*/  FMNMX.FTZ R5, R3, R14, !PT ;  /* 0x0000000e03057209 */ /* 0x000fca0007810000 */
[----:B------:R-:W-:-:S07]  /*7000*/  IMAD.MOV.U32 R13, RZ, RZ, R5 ;  /* 0x000000ffff0d7224 */ /* 0x000fce00078e0005 */
[----:B------:R-:W-:Y:S05]  /*7010*/  WARPSYNC.COLLECTIVE R15, `(.L_x_2368) ;  /* 0x000000000f087348 */ /* 0x000fea0003c00000 */
[----:B------:R0:W1:Y:S02]  /*7020*/  SHFL.BFLY P6, R14, R13, R12, R11 ;  /* 0x0c00000c0d0e7389 */ /* 0x00006400000c000b */
[----:B01----:R-:W-:Y:S01]  /*7030*/  ENDCOLLECTIVE ;  /* 0x000000000000791b */ /* 0x003fe20003800000 */
.L_x_2368:
[----:B------:R-:W-:Y:S05]  /*7040*/  BRA `(.L_x_2369) ;  /* 0xffffffc8008c7947 */ /* 0x000fea000383ffff */
.L_x_2370:
        /* <DEDUP_REMOVED lines=11> */
.L_x_3332:


//--------------------- .text._ZN4mmha33masked_multihead_attention_kernelItLi112ELi128ELi4ELi16ELi64ELb0ELb1EEEv26Multihead_attention_paramsIT_XT5_EE --------------------------
	.section	.text._ZN4mmha33masked_multihead_attention_kernelItLi112ELi128ELi4ELi16ELi64ELb0ELb1EEEv26Multihead_attention_paramsIT_XT5_EE,"ax",@progbits
	.align	128
        .global         _ZN4mmha33masked_multihead_attention_kernelItLi112ELi128ELi4ELi16ELi64ELb0ELb1EEEv26Multihead_attention_paramsIT_XT5_EE
        .type           _ZN4mmha33masked_multihead_attention_kernelItLi112ELi128ELi4ELi16ELi64ELb0ELb1EEEv26Multihead_attention_paramsIT_XT5_EE,@function
        .size           _ZN4mmha33masked_multihead_attention_kernelItLi112ELi128ELi4ELi16ELi64ELb0ELb1EEEv26Multihead_attention_paramsIT_XT5_EE,(.L_x_3333 - _ZN4mmha33masked_multihead_attention_kernelItLi112ELi128ELi4ELi16ELi64ELb0ELb1EEEv26Multihead_attention_paramsIT_XT5_EE)
        .other          _ZN4mmha33masked_multihead_attention_kernelItLi112ELi128ELi4ELi16ELi64ELb0ELb1EEEv26Multihead_attention_paramsIT_XT5_EE,@"STO_CUDA_ENTRY STV_DEFAULT"
_ZN4mmha33masked_multihead_attention_kernelItLi112ELi128ELi4ELi16ELi64ELb0ELb1EEEv26Multihead_attention_paramsIT_XT5_EE:
.text._ZN4mmha33masked_multihead_attention_kernelItLi112ELi128ELi4ELi16ELi64ELb0ELb1EEEv26Multihead_attention_paramsIT_XT5_EE:
        /* <DEDUP_REMOVED lines=14> */
.L_x_2371:
[----:B------:R-:W2:Y:S01]  /*00e0*/  LDC R11, c[0x0][0x280] ;  /* 0x0000a000ff0b7b82 */ /* 0x000ea20000000800 */
[----:B------:R-:W-:Y:S01]  /*00f0*/  ULDC.64 UR4, c[0x0][0x330] ;  /* 0x0000cc0000047ab9 */ /* 0x000fe20000000a00 */
[----:B------:R-:W3:Y:S01]  /*0100*/  S2R R6, SR_CTAID.Y ;  /* 0x0000000000067919 */ /* 0x000ee20000002600 */
[----:B------:R-:W-:Y:S01]  /*0110*/  UISETP.NE.U32.AND UP0, UPT, UR4, URZ, UPT ;  /* 0x0000003f0400728c */ /* 0x000fe2000bf05070 */
[----:B------:R-:W-:Y:S01]  /*0120*/  ULDC UR7, c[0x0][0x288] ;  /* 0x0000a20000077ab9 */ /* 0x000fe20000000800 */
[----:B------:R-:W-:Y:S02]  /*0130*/  ULDC UR42, c[0x0][0x278] ;  /* 0x00009e00002a7ab9 */ /* 0x000fe40000000800 */
[----:B------:R-:W-:-:S06]  /*0140*/  UISETP.NE.AND.EX UP0, UPT, UR5, URZ, UPT, UP0 ;  /* 0x0000003f0500728c */ /* 0x000fcc000bf05300 */
        /* <DEDUP_REMOVED lines=12> */
[----:B------:R1:W5:Y:S01]  /*0210*/  F2I.FTZ.U32.TRUNC.NTZ R5, R4 ;  /* 0x0000000400057305 */ /* 0x000362000021f000 */
[----:B---3--:R-:W-:Y:S01]  /*0220*/  IABS R6, R6 ;  /* 0x0000000600067213 */ /* 0x008fe20000000000 */
[----:B-1----:R-:W-:Y:S01]  /*0230*/  IMAD.MOV.U32 R4, RZ, RZ, RZ ;  /* 0x000000ffff047224 */ /* 0x002fe200078e00ff */
[----:B-----5:R-:W-:-:S05]  /*0240*/  IADD3 R0, RZ, -R5, RZ ;  /* 0x80000005ff007210 */ /* 0x020fca0007ffe0ff */
[----:B------:R-:W-:-:S04]  /*0250*/  IMAD R9, R0, R7, RZ ;  /* 0x0000000700097224 */ /* 0x000fc800078e02ff */
[----:B------:R-:W-:Y:S02]  /*0260*/  IMAD.HI.U32 R0, R5, R9, R4 ;  /* 0x0000000905007227 */ /* 0x000fe400078e0004 */
[----:B------:R-:W1:Y:S04]  /*0270*/  LDC.64 R4, c[0x0][0x2f0] ;  /* 0x0000bc00ff047b82 */ /* 0x000e680000000a00 */
[----:B------:R-:W-:-:S04]  /*0280*/  IMAD.HI.U32 R0, R0, R6, RZ ;  /* 0x0000000600007227 */ /* 0x000fc800078e00ff */
[----:B------:R-:W-:-:S04]  /*0290*/  IMAD.MOV R8, RZ, RZ, -R0 ;  /* 0x000000ffff087224 */ /* 0x000fc800078e0a00 */
[----:B--2---:R-:W-:-:S05]  /*02a0*/  IMAD R2, R7, R8, R6 ;  /* 0x0000000807027224 */ /* 0x004fca00078e0206 */
[----:B------:R-:W-:Y:S02]  /*02b0*/  ISETP.GT.U32.AND P2, PT, R7, R2, PT ;  /* 0x000000020700720c */ /* 0x000fe40003f44070 */
[----:B-1----:R-:W-:-:S04]  /*02c0*/  ISETP.NE.U32.AND P0, PT, R4, RZ, PT ;  /* 0x000000ff0400720c */ /* 0x002fc80003f05070 */
[----:B------:R-:W-:-:S07]  /*02d0*/  ISETP.NE.AND.EX P0, PT, R5, RZ, PT, P0 ;  /* 0x000000ff0500720c */ /* 0x000fce0003f05300 */
[----:B------:R-:W-:-:S04]  /*02e0*/  @!P2 IADD3 R2, R2, -R7, RZ ;  /* 0x800000070202a210 */ /* 0x000fc80007ffe0ff */
[----:B------:R-:W-:Y:S02]  /*02f0*/  ISETP.GE.U32.AND P1, PT, R2, R7, PT ;  /* 0x000000070200720c */ /* 0x000fe40003f26070 */
[C---:B------:R-:W-:Y:S01]  /*0300*/  LOP3.LUT R6, R11.reuse, UR6, RZ, 0x3c, !PT ;  /* 0x000000060b067c12 */ /* 0x040fe2000f8e3cff */
[----:B------:R-:W-:Y:S01]  /*0310*/  @!P2 VIADD R0, R0, 0x1 ;  /* 0x000000010000a836 */ /* 0x000fe20000000000 */
[----:B------:R-:W1:Y:S02]  /*0320*/  @P0 LDC.64 R2, c[0x0][0x2f0] ;  /* 0x0000bc00ff020b82 */ /* 0x000e640000000a00 */
[----:B------:R-:W-:Y:S02]  /*0330*/  ISETP.GE.AND P3, PT, R6, RZ, PT ;  /* 0x000000ff0600720c */ /* 0x000fe40003f66270 */
[----:B------:R-:W-:-:S05]  /*0340*/  ISETP.NE.AND P2, PT, R11, RZ, PT ;  /* 0x000000ff0b00720c */ /* 0x000fca0003f45270 */
[----:B------:R-:W-:-:S05]  /*0350*/  @P1 VIADD R0, R0, 0x1 ;  /* 0x0000000100001836 */ /* 0x000fca0000000000 */
[----:B------:R-:W-:-:S05]  /*0360*/  MOV R17, R0 ;  /* 0x0000000000117202 */ /* 0x000fca0000000f00 */
[----:B------:R-:W-:Y:S01]  /*0370*/  @!P3 IMAD.MOV R17, RZ, RZ, -R17 ;  /* 0x000000ffff11b224 */ /* 0x000fe200078e0a11 */
[----:B------:R-:W-:-:S05]  /*0380*/  @!P2 LOP3.LUT R17, RZ, R11, RZ, 0x33, !PT ;  /* 0x0000000bff11a212 */ /* 0x000fca00078e33ff */
[----:B-1----:R-:W-:-:S06]  /*0390*/  @P0 IMAD.WIDE R2, R17, 0x4, R2 ;  /* 0x0000000411020825 */ /* 0x002fcc00078e0202 */
[----:B------:R1:W2:Y:S01]  /*03a0*/  @P0 LDG.E R3, desc[UR36][R2.64] ;  /* 0x0000002402030981 */ /* 0x0002a2000c1e1900 */
[----:B------:R-:W-:-:S05]  /*03b0*/  IMAD.U32 R0, RZ, RZ, UR5 ;  /* 0x00000005ff007e24 */ /* 0x000fca000f8e00ff */
[----:B------:R-:W-:-:S04]  /*03c0*/  IABS R9, R0 ;  /* 0x0000000000097213 */ /* 0x000fc80000000000 */
[----:B------:R-:W3:Y:S08]  /*03d0*/  I2F.RP R0, R9 ;  /* 0x0000000900007306 */ /* 0x000ef00000209400 */
[----:B---3--:R-:W3:Y:S02]  /*03e0*/  MUFU.RCP R0, R0 ;  /* 0x0000000000007308 */ /* 0x008ee40000001000 */
[----:B---3--:R-:W-:-:S06]  /*03f0*/  IADD3 R6, R0, 0xffffffe, RZ ;  /* 0x0ffffffe00067810 */ /* 0x008fcc0007ffe0ff */
[----:B------:R3:W1:Y:S02]  /*0400*/  F2I.FTZ.U32.TRUNC.NTZ R7, R6 ;  /* 0x0000000600077305 */ /* 0x000664000021f000 */
[----:B---3--:R-:W-:Y:S02]  /*0410*/  IMAD.MOV.U32 R6, RZ, RZ, RZ ;  /* 0x000000ffff067224 */ /* 0x008fe400078e00ff */
[----:B-1----:R-:W-:-:S04]  /*0420*/  IMAD.MOV R2, RZ, RZ, -R7 ;  /* 0x000000ffff027224 */ /* 0x002fc800078e0a07 */
[----:B------:R-:W-:-:S04]  /*0430*/  IMAD R11, R2, R9, RZ ;  /* 0x00000009020b7224 */ /* 0x000fc800078e02ff */
[----:B------:R-:W-:Y:S01]  /*0440*/  IMAD.HI.U32 R7, R7, R11, R6 ;  /* 0x0000000b07077227 */ /* 0x000fe200078e0006 */
[----:B------:R-:W1:Y:S01]  /*0450*/  S2R R2, SR_TID.X ;  /* 0x0000000000027919 */ /* 0x000e620000002100 */
[----:B------:R-:W3:Y:S01]  /*0460*/  S2UR UR46, SR_CTAID.X ;  /* 0x00000000002e79c3 */ /* 0x000ee20000002500 */
[----:B------:R-:W-:-:S07]  /*0470*/  UMOV UR38, URZ ;  /* 0x0000003f00267c82 */ /* 0x000fce0008000000 */
[----:B------:R-:W5:Y:S01]  /*0480*/  LDC R6, c[0x0][0x308] ;  /* 0x0000c200ff067b82 */ /* 0x000f620000000800 */
[----:B------:R-:W-:Y:S01]  /*0490*/  UIMAD UR44, UR6, UR5, URZ ;  /* 0x00000005062c72a4 */ /* 0x000fe2000f8e023f */
[----:B------:R-:W-:Y:S01]  /*04a0*/  BSSY B0, `(.L_x_2372) ;  /* 0x000003d000007945 */ /* 0x000fe20003800000 */
[----:B---3--:R-:W-:Y:S01]  /*04b0*/  UIMAD UR41, UR6, UR7, UR46 ;  /* 0x00000007062972a4 */ /* 0x008fe2000f8e022e */
[----:B----4-:R-:W-:-:S13]  /*04c0*/  @P4 R2UR UR40, R10 ;  /* 0x000000000a2842ca */ /* 0x010fda00000e0000 */
        /* <DEDUP_REMOVED lines=9> */
[----:B------:R-:W-:Y:S01]  /*0560*/  UIMAD UR4, UR46, 0x70, URZ ;  /* 0x000000702e0478a4 */ /* 0x000fe2000f8e023f */
[----:B-1----:R-:W-:Y:S01]  /*0570*/  ISETP.GE.AND P2, PT, R2, 0x1c, PT ;  /* 0x0000001c0200780c */ /* 0x002fe20003f46270 */
[----:B------:R-:W-:Y:S02]  /*0580*/  UISETP.NE.AND UP0, UPT, UR42, URZ, UPT ;  /* 0x0000003f2a00728c */ /* 0x000fe4000bf05270 */
[----:B------:R-:W-:Y:S02]  /*0590*/  UIMAD UR41, UR41, 0x70, URZ ;  /* 0x00000070292978a4 */ /* 0x000fe4000f8e023f */
[----:B------:R-:W-:-:S06]  /*05a0*/  UIMAD UR42, UR6, UR42, UR4 ;  /* 0x0000002a062a72a4 */ /* 0x000fcc000f8e0204 */
[----:B------:R-:W-:Y:S01]  /*05b0*/  @!P1 IMAD.IADD R16, R16, 0x1, -R9 ;  /* 0x0000000110109824 */ /* 0x000fe200078e0a09 */
[----:B------:R-:W-:Y:S01]  /*05c0*/  ISETP.LE.AND P1, PT, RZ, UR40, PT ;  /* 0x00000028ff007c0c */ /* 0x000fe2000bf23270 */
[----:B------:R-:W-:Y:S01]  /*05d0*/  UIADD3 UR43, UR40, 0x1, -UR5 ;  /* 0x00000001282b7890 */ /* 0x000fe2000fffe805 */
[----:B------:R-:W-:Y:S01]  /*05e0*/  SHF.L.U32 R0, R2, 0x2, RZ ;  /* 0x0000000202007819 */ /* 0x000fe200000006ff */
[----:B------:R-:W-:Y:S02]  /*05f0*/  USEL UR42, UR41, UR42, !UP0 ;  /* 0x0000002a292a7287 */ /* 0x000fe4000c000000 */
[----:B------:R-:W-:Y:S02]  /*0600*/  UISETP.LT.AND UP0, UPT, URZ, UR43, UPT ;  /* 0x0000002b3f00728c */ /* 0x000fe4000bf01270 */
[----:B------:R-:W-:Y:S02]  /*0610*/  USHF.R.S32.HI UR45, URZ, 0x1f, UR44 ;  /* 0x0000001f3f2d7899 */ /* 0x000fe4000801142c */
[----:B------:R-:W-:Y:S01]  /*0620*/  USEL UR43, URZ, UR43, !UP0 ;  /* 0x0000002b3f2b7287 */ /* 0x000fe2000c000000 */
[----:B-----5:R-:W-:-:S03]  /*0630*/  ISETP.NE.AND P3, PT, R6, 0x2, PT ;  /* 0x000000020600780c */ /* 0x020fc60003f65270 */
[----:B------:R-:W-:Y:S01]  /*0640*/  @!P1 IADD3 R16, -R16, RZ, RZ ;  /* 0x000000ff10109210 */ /* 0x000fe20007ffe1ff */
[----:B------:R-:W-:Y:S02]  /*0650*/  @P2 IMAD.MOV.U32 R7, RZ, RZ, RZ ;  /* 0x000000ffff072224 */ /* 0x000fe400078e00ff */
[----:B------:R-:W-:Y:S02]  /*0660*/  @P2 IMAD.MOV.U32 R6, RZ, RZ, RZ ;  /* 0x000000ffff062224 */ /* 0x000fe400078e00ff */
[C---:B------:R-:W-:Y:S01]  /*0670*/  VIADD R11, R0.reuse, UR42 ;  /* 0x0000002a000b7c36 */ /* 0x040fe20008000000 */
[----:B--2---:R-:W-:Y:S02]  /*0680*/  @P0 R2UR UR38, R3 ;  /* 0x00000000032602ca */ /* 0x004fe400000e0000 */
[----:B------:R-:W-:Y:S01]  /*0690*/  ISETP.NE.AND P0, PT, RZ, UR5, PT ;  /* 0x00000005ff007c0c */ /* 0x000fe2000bf05270 */
[----:B------:R-:W-:-:S12]  /*06a0*/  VIADD R3, R0, UR4 ;  /* 0x0000000400037c36 */ /* 0x000fd80008000000 */
[----:B------:R-:W-:Y:S01]  /*06b0*/  @!P0 LOP3.LUT R16, RZ, UR5, RZ, 0x33, !PT ;  /* 0x00000005ff108c12 */ /* 0x000fe2000f8e33ff */
[----:B------:R-:W-:Y:S06]  /*06c0*/  @P2 BRA `(.L_x_2373) ;  /* 0x0000000000682947 */ /* 0x000fec0003800000 */
[----:B------:R-:W1:Y:S02]  /*06d0*/  LDC R6, c[0x0][0x308] ;  /* 0x0000c200ff067b82 */ /* 0x000e640000000800 */
[----:B-1----:R-:W-:-:S13]  /*06e0*/  ISETP.NE.AND P0, PT, R6, 0x2, PT ;  /* 0x000000020600780c */ /* 0x002fda0003f05270 */
[----:B------:R-:W1:Y:S02]  /*06f0*/  @P0 LDC.64 R6, c[0x0][0x218] ;  /* 0x00008600ff060b82 */ /* 0x000e640000000a00 */
[----:B-1----:R-:W-:-:S06]  /*0700*/  @P0 IMAD.WIDE R6, R11, 0x2, R6 ;  /* 0x000000020b060825 */ /* 0x002fcc00078e0206 */
[----:B------:R-:W5:Y:S01]  /*0710*/  @P0 LDG.E.64 R6, desc[UR36][R6.64] ;  /* 0x0000002406060981 */ /* 0x000f62000c1e1b00 */
[----:B------:R-:W-:Y:S05]  /*0720*/  @P0 BRA `(.L_x_2373) ;  /* 0x0000000000500947 */ /* 0x000fea0003800000 */
[----:B------:R-:W-:Y:S02]  /*0730*/  ULDC.64 UR4, c[0x0][0x218] ;  /* 0x0000860000047ab9 */ /* 0x000fe40000000a00 */
[----:B------:R-:W-:-:S04]  /*0740*/  IADD3 R8, P0, R11, UR4, RZ ;  /* 0x000000040b087c10 */ /* 0x000fc8000ff1e0ff */
[----:B------:R-:W-:Y:S01]  /*0750*/  LEA.HI.X.SX32 R9, R11, UR5, 0x1, P0 ;  /* 0x000000050b097c11 */ /* 0x000fe200080f0eff */
[----:B-----5:R-:W1:Y:S04]  /*0760*/  LDC.64 R6, c[0x0][0x2f8] ;  /* 0x0000be00ff067b82 */ /* 0x020e680000000a00 */
[----:B------:R-:W2:Y:S04]  /*0770*/  LDG.E R8, desc[UR36][R8.64] ;  /* 0x0000002408087981 */ /* 0x000ea8000c1e1900 */
[----:B-1----:R-:W3:Y:S01]  /*0780*/  LDG.E R7, desc[UR36][R6.64] ;  /* 0x0000002406077981 */ /* 0x002ee2000c1e1900 */
[----:B--2---:R-:W-:Y:S01]  /*0790*/  PRMT R10, R8, 0x9910, RZ ;  /* 0x00009910080a7816 */ /* 0x004fe200000000ff */
[----:B------:R-:W3:Y:S01]  /*07a0*/  I2F.S8 R14, R8 ;  /* 0x00000008000e7306 */ /* 0x000ee20000001400 */
[----:B------:R-:W-:-:S02]  /*07b0*/  SHF.R.U32.HI R12, RZ, 0x10, R8 ;  /* 0x00000010ff0c7819 */ /* 0x000fc40000011608 */
[----:B------:R-:W-:Y:S02]  /*07c0*/  SHF.R.U32.HI R13, RZ, 0x18, R8 ;  /* 0x00000018ff0d7819 */ /* 0x000fe40000011608 */
[----:B------:R-:W-:-:S03]  /*07d0*/  SHF.R.S32.HI R10, RZ, 0x8, R10 ;  /* 0x00000008ff0a7819 */ /* 0x000fc6000001140a */
[----:B------:R-:W1:Y:S08]  /*07e0*/  I2F.S8 R12, R12 ;  /* 0x0000000c000c7306 */ /* 0x000e700000001400 */
[----:B------:R-:W2:Y:S01]  /*07f0*/  I2F.S8 R13, R13 ;  /* 0x0000000d000d7306 */ /* 0x000ea20000001400 */
[-C--:B---3--:R-:W-:Y:S01]  /*0800*/  FMUL.FTZ R14, R14, R7.reuse ;  /* 0x000000070e0e7220 */ /* 0x088fe20000410000 */
[----:B-1----:R-:W-:-:S06]  /*0810*/  FMUL.FTZ R6, R12, R7 ;  /* 0x000000070c067220 */ /* 0x002fcc0000410000 */
[----:B------:R-:W1:Y:S01]  /*0820*/  I2F.S16 R10, R10 ;  /* 0x0000000a000a7306 */ /* 0x000e620000101400 */
[-C--:B--2---:R-:W-:Y:S01]  /*0830*/  FMUL.FTZ R15, R13, R7.reuse ;  /* 0x000000070d0f7220 */ /* 0x084fe20000410000 */
[----:B-1----:R-:W-:-:S04]  /*0840*/  FMUL.FTZ R9, R10, R7 ;  /* 0x000000070a097220 */ /* 0x002fc80000410000 */
[----:B------:R-:W-:Y:S02]  /*0850*/  F2FP.F16.F32.PACK_AB R7, R15, R6 ;  /* 0x000000060f07723e */ /* 0x000fe400000000ff */
[----:B------:R-:W-:-:S07]  /*0860*/  F2FP.F16.F32.PACK_AB R6, R9, R14 ;  /* 0x0000000e0906723e */ /* 0x000fce00000000ff */
.L_x_2373:
[----:B------:R-:W-:Y:S05]  /*0870*/  BSYNC B0 ;  /* 0x0000000000007941 */ /* 0x000fea0003800000 */
.L_x_2372:
[----:B------:R-:W-:Y:S01]  /*0880*/  BSSY B0, `(.L_x_2374) ;  /* 0x000001e000007945 */ /* 0x000fe20003800000 */
[----:B------:R-:W-:-:S03]  /*0890*/  IMAD R17, R17, UR7, RZ ;  /* 0x0000000711117c24 */ /* 0x000fc6000f8e02ff */
[----:B------:R-:W-:Y:S05]  /*08a0*/  @!P3 BRA `(.L_x_2375) ;  /* 0x00000000001cb947 */ /* 0x000fea0003800000 */
[----:B------:R-:W-:Y:S02]  /*08b0*/  ISETP.GT.AND P0, PT, R2, 0x1b, PT ;  /* 0x0000001b0200780c */ /* 0x000fe40003f04270 */
[----:B------:R-:W-:-:S11]  /*08c0*/  CS2R R18, SRZ ;  /* 0x0000000000127805 */ /* 0x000fd6000001ff00 */
[----:B------:R-:W-:Y:S05]  /*08d0*/  @P0 BRA `(.L_x_2376) ;  /* 0x0000000000600947 */ /* 0x000fea0003800000 */
[----:B------:R-:W1:Y:S02]  /*08e0*/  LDC.64 R8, c[0x0][0x228] ;  /* 0x00008a00ff087b82 */ /* 0x000e640000000a00 */
[----:B-1----:R-:W-:-:S05]  /*08f0*/  IMAD.WIDE R8, R11, 0x2, R8 ;  /* 0x000000020b087825 */ /* 0x002fca00078e0208 */
[----:B------:R1:W5:Y:S01]  /*0900*/  LDG.E.64 R18, desc[UR36][R8.64] ;  /* 0x0000002408127981 */ /* 0x000362000c1e1b00 */
[----:B------:R-:W-:Y:S05]  /*0910*/  BRA `(.L_x_2376) ;  /* 0x0000000000507947 */ /* 0x000fea0003800000 */
.L_x_2375:
[----:B------:R-:W-:Y:S02]  /*0920*/  ULDC.64 UR4, c[0x0][0x228] ;  /* 0x00008a0000047ab9 */ /* 0x000fe40000000a00 */
[----:B------:R-:W-:-:S04]  /*0930*/  IADD3 R8, P0, R11, UR4, RZ ;  /* 0x000000040b087c10 */ /* 0x000fc8000ff1e0ff */
[----:B------:R-:W-:Y:S02]  /*0940*/  LEA.HI.X.SX32 R9, R11, UR5, 0x1, P0 ;  /* 0x000000050b097c11 */ /* 0x000fe400080f0eff */
[----:B------:R-:W1:Y:S03]  /*0950*/  LDC.64 R10, c[0x0][0x2f8] ;  /* 0x0000be00ff0a7b82 */ /* 0x000e660000000a00 */
        /* <DEDUP_REMOVED lines=12> */
[----:B--2---:R-:W-:-:S05]  /*0a20*/  FMUL.FTZ R8, R14, R10 ;  /* 0x0000000a0e087220 */ /* 0x004fca0000410000 */
[----:B------:R-:W-:Y:S01]  /*0a30*/  F2FP.F16.F32.PACK_AB R19, R8, R9 ;  /* 0x000000090813723e */ /* 0x000fe200000000ff */
[----:B-1----:R-:W-:-:S05]  /*0a40*/  FMUL.FTZ R10, R12, R10 ;  /* 0x0000000a0c0a7220 */ /* 0x002fca0000410000 */
[----:B------:R-:W-:-:S07]  /*0a50*/  F2FP.F16.F32.PACK_AB R18, R10, R15 ;  /* 0x0000000f0a12723e */ /* 0x000fce00000000ff */
.L_x_2376:
[----:B------:R-:W-:Y:S05]  /*0a60*/  BSYNC B0 ;  /* 0x0000000000007941 */ /* 0x000fea0003800000 */
.L_x_2374:
[----:B------:R-:W-:Y:S01]  /*0a70*/  ULDC.64 UR8, c[0x0][0x230] ;  /* 0x00008c0000087ab9 */ /* 0x000fe20000000a00 */
[----:B------:R-:W-:Y:S01]  /*0a80*/  ISETP.GT.AND P3, PT, R2, 0x1b, PT ;  /* 0x0000001b0200780c */ /* 0x000fe20003f64270 */
[----:B------:R-:W-:Y:S01]  /*0a90*/  ULDC.64 UR4, c[0x0][0x220] ;  /* 0x0000880000047ab9 */ /* 0x000fe20000000a00 */
[----:B------:R-:W-:Y:S02]  /*0aa0*/  ISETP.EQ.U32.AND P2, PT, RZ, UR8, PT ;  /* 0x00000008ff007c0c */ /* 0x000fe4000bf42070 */
[----:B------:R-:W-:Y:S02]  /*0ab0*/  ISETP.EQ.U32.AND P0, PT, RZ, UR4, PT ;  /* 0x00000004ff007c0c */ /* 0x000fe4000bf02070 */
[----:B------:R-:W-:Y:S02]  /*0ac0*/  ISETP.EQ.OR.EX P2, PT, RZ, UR9, P3, P2 ;  /* 0x00000009ff007c0c */ /* 0x000fe40009f42720 */
[----:B-1----:R-:W-:Y:S02]  /*0ad0*/  P2R R8, PR, RZ, 0x8 ;  /* 0x00000008ff087803 */ /* 0x002fe40000000000 */
[----:B------:R-:W-:Y:S01]  /*0ae0*/  ISETP.EQ.OR.EX P0, PT, RZ, UR5, P3, P0 ;  /* 0x00000005ff007c0c */ /* 0x000fe20009f02700 */
[----:B------:R-:W-:Y:S01]  /*0af0*/  ULDC.64 UR4, c[0x0][0x2a8] ;  /* 0x0000aa0000047ab9 */ /* 0x000fe20000000a00 */
[----:B------:R-:W-:Y:S01]  /*0b00*/  ISETP.EQ.U32.AND P1, PT, R4, RZ, PT ;  /* 0x000000ff0400720c */ /* 0x000fe20003f22070 */
[----:B------:R-:W-:Y:S01]  /*0b10*/  UISETP.NE.U32.AND UP0, UPT, UR4, URZ, UPT ;  /* 0x0000003f0400728c */ /* 0x000fe2000bf05070 */
[----:B------:R-:W-:-:S03]  /*0b20*/  ISETP.GT.AND P3, PT, R2, 0x1f, PT ;  /* 0x0000001f0200780c */ /* 0x000fc60003f64270 */
[----:B------:R-:W-:Y:S01]  /*0b30*/  UISETP.NE.AND.EX UP0, UPT, UR5, URZ, UPT, UP0 ;  /* 0x0000003f0500728c */ /* 0x000fe2000bf05300 */
[----:B------:R-:W-:Y:S01]  /*0b40*/  ISETP.EQ.OR.EX P1, PT, R5, RZ, P3, P1 ;  /* 0x000000ff0500720c */ /* 0x000fe20001f22710 */
[----:B------:R-:W1:Y:S01]  /*0b50*/  @!P2 LDC.64 R8, c[0x0][0x230] ;  /* 0x00008c00ff08ab82 */ /* 0x000e620000000a00 */
[----:B------:R-:W-:-:S03]  /*0b60*/  P2R R4, PR, RZ, 0x8 ;  /* 0x00000008ff047803 */ /* 0x000fc60000000000 */
[----:B------:R-:W-:-:S04]  /*0b70*/  PLOP3.LUT P3, PT, PT, PT, UP0, 0x80, 0x0 ;  /* 0x000000000000781c */ /* 0x000fc80003f6f008 */
[----:B------:R-:W2:Y:S01]  /*0b80*/  @!P0 LDC.64 R4, c[0x0][0x220] ;  /* 0x00008800ff048b82 */ /* 0x000ea20000000a00 */
[----:B------:R-:W-:Y:S02]  /*0b90*/  @UP0 ULDC.64 UR4, c[0x0][0x2a8] ;  /* 0x0000aa0000040ab9 */ /* 0x000fe40000000a00 */
[----:B------:R-:W-:Y:S01]  /*0ba0*/  @UP0 UIMAD.WIDE UR4, UR6, 0x4, UR4 ;  /* 0x00000004060408a5 */ /* 0x000fe2000f8e0204 */
[----:B------:R-:W-:-:S04]  /*0bb0*/  VOTEU.ALL UP1, P1 ;  /* 0x00000000003f7886 */ /* 0x000fc80000820000 */
[----:B------:R-:W3:Y:S01]  /*0bc0*/  @!P1 LDC.64 R10, c[0x0][0x2e0] ;  /* 0x0000b800ff0a9b82 */ /* 0x000ee20000000a00 */
[----:B------:R-:W-:Y:S01]  /*0bd0*/  MOV R12, UR4 ;  /* 0x00000004000c7c02 */ /* 0x000fe20008000f00 */
[----:B------:R-:W-:Y:S01]  /*0be0*/  @!UP1 UIMAD UR6, UR38, UR7, UR46 ;  /* 0x00000007260692a4 */ /* 0x000fe2000f8e022e */
[----:B------:R-:W-:Y:S01]  /*0bf0*/  IMAD.U32 R13, RZ, RZ, UR5 ;  /* 0x00000005ff0d7e24 */ /* 0x000fe2000f8e00ff */
[----:B------:R-:W-:Y:S02]  /*0c00*/  CS2R R14, SRZ ;  /* 0x00000000000e7805 */ /* 0x000fe4000001ff00 */
[----:B------:R-:W-:Y:S01]  /*0c10*/  CS2R R22, SRZ ;  /* 0x0000000000167805 */ /* 0x000fe2000001ff00 */
[----:B------:R-:W-:Y:S01]  /*0c20*/  UMOV UR39, URZ ;  /* 0x0000003f00277c82 */ /* 0x000fe20008000000 */
[----:B------:R-:W-:Y:S01]  /*0c30*/  ULDC.U8 UR4, c[0x0][0x294] ;  /* 0x0000a50000047ab9 */ /* 0x000fe20000000000 */
[----:B------:R4:W3:Y:S01]  /*0c40*/  @P3 LDG.E R12, desc[UR36][R12.64] ;  /* 0x000000240c0c3981 */ /* 0x0008e2000c1e1900 */
[----:B------:R-:W-:-:S02]  /*0c50*/  IMAD.U32 R21, RZ, RZ, UR6 ;  /* 0x00000006ff157e24 */ /* 0x000fc4000f8e00ff */
[----:B-1----:R-:W-:-:S04]  /*0c60*/  @!P2 IMAD.WIDE R8, R3, 0x2, R8 ;  /* 0x000000020308a825 */ /* 0x002fc800078e0208 */
[----:B--2---:R-:W-:Y:S01]  /*0c70*/  @!P0 IMAD.WIDE R4, R3, 0x2, R4 ;  /* 0x0000000203048825 */ /* 0x004fe200078e0204 */
[----:B------:R-:W2:Y:S01]  /*0c80*/  @!P2 LDG.E.64 R14, desc[UR36][R8.64] ;  /* 0x00000024080ea981 */ /* 0x000ea2000c1e1b00 */
[----:B----4-:R-:W1:Y:S02]  /*0c90*/  LDC R13, c[0x0][0x290] ;  /* 0x0000a400ff0d7b82 */ /* 0x010e640000000800 */
[----:B------:R-:W-:Y:S01]  /*0ca0*/  @!P1 IMAD R3, R21, 0x70, R0 ;  /* 0x0000007015039824 */ /* 0x000fe200078e0200 */
[----:B------:R-:W4:Y:S03]  /*0cb0*/  @!P0 LDG.E.64 R22, desc[UR36][R4.64] ;  /* 0x0000002404168981 */ /* 0x000f26000c1e1b00 */
[----:B---3--:R-:W-:-:S06]  /*0cc0*/  @!P1 IMAD.WIDE R10, R3, 0x2, R10 ;  /* 0x00000002030a9825 */ /* 0x008fcc00078e020a */
[----:B------:R-:W3:Y:S01]  /*0cd0*/  @!P1 LDG.E.64 R10, desc[UR36][R10.64] ;  /* 0x000000240a0a9981 */ /* 0x000ee2000c1e1b00 */
[----:B------:R-:W-:Y:S02]  /*0ce0*/  ISETP.NE.AND P2, PT, RZ, UR4, PT ;  /* 0x00000004ff007c0c */ /* 0x000fe4000bf45270 */
[----:B------:R-:W-:Y:S02]  /*0cf0*/  ISETP.GE.AND P0, PT, R2, 0x20, PT ;  /* 0x000000200200780c */ /* 0x000fe40003f06270 */
[----:B------:R-:W-:Y:S02]  /*0d00*/  @P3 R2UR UR39, R12 ;  /* 0x000000000c2732ca */ /* 0x000fe400000e0000 */
[----:B-1----:R-:W-:Y:S01]  /*0d10*/  ISETP.GT.AND P3, PT, R13, RZ, PT ;  /* 0x000000ff0d00720c */ /* 0x002fe20003f64270 */
[----:B--2--5:R-:W-:Y:S01]  /*0d20*/  HFMA2.MMA R18, R18, 1, 1, R14 ;  /* 0x3c003c0012127835 */ /* 0x024fe2000000000e */
[----:B------:R-:W-:Y:S01]  /*0d30*/  HADD2 R19, R19, R15 ;  /* 0x0000000f13137230 */ /* 0x000fe20000000000 */
[----:B----4-:R-:W-:Y:S01]  /*0d40*/  HFMA2.MMA R22, R6, 1, 1, R22 ;  /* 0x3c003c0006167835 */ /* 0x010fe20000000016 */
[----:B------:R-:W-:-:S04]  /*0d50*/  HADD2 R23, R7, R23 ;  /* 0x0000001707177230 */ /* 0x000fc80000000000 */
[----:B---3--:R-:W-:-:S03]  /*0d60*/  @!P1 HFMA2.MMA R19, R19, R11, -RZ ;  /* 0x0000000b13139235 */ /* 0x008fc600001000ff */
[----:B------:R-:W-:Y:S02]  /*0d70*/  @!P1 HMUL2 R18, R18, R10 ;  /* 0x0000000a12129232 */ /* 0x000fe40000000000 */
        /* <DEDUP_REMOVED lines=8> */
[----:B------:R-:W1:Y:S08]  /*0e00*/  I2F.RP R3, R6 ;  /* 0x0000000600037306 */ /* 0x000e700000209400 */
[----:B-1----:R-:W1:Y:S02]  /*0e10*/  MUFU.RCP R3, R3 ;  /* 0x0000000300037308 */ /* 0x002e640000001000 */
[----:B-1----:R-:W-:-:S02]  /*0e20*/  IADD3 R4, R3, 0xffffffe, RZ ;  /* 0x0ffffffe03047810 */ /* 0x002fc40007ffe0ff */
[----:B------:R-:W-:-:S04]  /*0e30*/  IADD3 R3, RZ, -R9, RZ ;  /* 0x80000009ff037210 */ /* 0x000fc80007ffe0ff */
[----:B------:R1:W2:Y:S02]  /*0e40*/  F2I.FTZ.U32.TRUNC.NTZ R5, R4 ;  /* 0x0000000400057305 */ /* 0x0002a4000021f000 */
[----:B-1----:R-:W-:Y:S02]  /*0e50*/  IMAD.MOV.U32 R4, RZ, RZ, RZ ;  /* 0x000000ffff047224 */ /* 0x002fe400078e00ff */
[----:B--2---:R-:W-:-:S04]  /*0e60*/  IMAD.MOV R7, RZ, RZ, -R5 ;  /* 0x000000ffff077224 */ /* 0x004fc800078e0a05 */
        /* <DEDUP_REMOVED lines=25> */
[----:B------:R1:W2:Y:S01]  /*1000*/  LDC.64 R14, c[0x4][R0] ;  /* 0x01000000000e7b82 */ /* 0x0002a20000000a00 */
        /* <DEDUP_REMOVED lines=8> */
[----:B-1----:R-:W-:-:S07]  /*1090*/  IMAD.MOV.U32 R12, RZ, RZ, 0x1 ;  /* 0x00000001ff0c7424 */ /* 0x002fce00078e00ff */
[----:B------:R-:W-:-:S07]  /*10a0*/  LEPC R20, `(.L_x_2379) ;  /* 0x000000001014794e */ /* 0x000fce0000000000 */
[----:B0-2---:R-:W-:Y:S05]  /*10b0*/  CALL.ABS.NOINC R14 ;  /* 0x000000000e007343 */ /* 0x005fea0003c00000 */
.L_x_2379:
[----:B------:R-:W1:Y:S01]  /*10c0*/  S2R R4, SR_CgaCtaId ;  /* 0x0000000000047919 */ /* 0x000e620000008800 */
[----:B------:R-:W2:Y:S01]  /*10d0*/  LDC R9, c[0x0][0x290] ;  /* 0x0000a400ff097b82 */ /* 0x000ea20000000800 */
[----:B------:R-:W-:Y:S01]  /*10e0*/  MOV R0, 0x400 ;  /* 0x0000040000007802 */ /* 0x000fe20000000f00 */
[----:B------:R-:W-:Y:S05]  /*10f0*/  WARPSYNC.ALL ;  /* 0x0000000000007948 */ /* 0x000fea0003800000 */
[----:B------:R-:W-:Y:S01]  /*1100*/  VIADD R3, R0, 0x110 ;  /* 0x0000011000037836 */ /* 0x000fe20000000000 */
[----:B------:R-:W-:Y:S01]  /*1110*/  ISETP.NE.AND P6, PT, R27, RZ, PT ;  /* 0x000000ff1b00720c */ /* 0x000fe20003fc5270 */
[----:B------:R-:W-:-:S03]  /*1120*/  IMAD R0, R25, R24, R26 ;  /* 0x0000001819007224 */ /* 0x000fc600078e021a */
[----:B-1----:R-:W-:-:S05]  /*1130*/  LEA R5, R4, R3, 0x18 ;  /* 0x0000000304057211 */ /* 0x002fca00078ec0ff */
[----:B------:R-:W-:-:S05]  /*1140*/  IMAD R0, R0, 0x2, R5 ;  /* 0x0000000200007824 */ /* 0x000fca00078e0205 */
[----:B--2---:R-:W-:Y:S01]  /*1150*/  LEA R3, R9, R0, 0x1 ;  /* 0x0000000009037211 */ /* 0x004fe200078e08ff */
        /* <DEDUP_REMOVED lines=16> */
[C---:B------:R-:W-:Y:S01]  /*1260*/  LEA R7, R9.reuse, R4, 0x1 ;  /* 0x0000000409077211 */ /* 0x040fe200078e08ff */
[----:B------:R-:W-:Y:S01]  /*1270*/  LDS R10, [R4] ;  /* 0x00000000040a7984 */ /* 0x000fe20000000800 */
[----:B------:R-:W-:Y:S02]  /*1280*/  IMAD.SHL.U32 R8, R8, 0x2, RZ ;  /* 0x0000000208087824 */ /* 0x000fe400078e00ff */
[----:B------:R-:W-:Y:S01]  /*1290*/  IMAD R5, R9, 0x2, R6 ;  /* 0x0000000209057824 */ /* 0x000fe200078e0206 */
[----:B-1----:R-:W1:Y:S02]  /*12a0*/  LDS R23, [R6] ;  /* 0x0000000006177984 */ /* 0x002e640000000800 */
[----:B------:R-:W-:-:S02]  /*12b0*/  LOP3.LUT R11, R8, 0xfffffffc, RZ, 0xc0, !PT ;  /* 0xfffffffc080b7812 */ /* 0x000fc400078ec0ff */
[----:B------:R-:W-:Y:S02]  /*12c0*/  LDS R12, [R7] ;  /* 0x00000000070c7984 */ /* 0x000fe40000000800 */
[----:B------:R-:W-:Y:S02]  /*12d0*/  ISETP.GE.AND P0, PT, R11, R9, PT ;  /* 0x000000090b00720c */ /* 0x000fe40003f06270 */
[----:B------:R-:W2:Y:S01]  /*12e0*/  LDS R19, [R5] ;  /* 0x0000000005137984 */ /* 0x000ea20000000800 */
[C-C-:B-1----:R-:W-:Y:S02]  /*12f0*/  PRMT R22, R10.reuse, 0x5410, R23.reuse ;  /* 0x000054100a167816 */ /* 0x142fe40000000017 */
[----:B------:R-:W-:Y:S02]  /*1300*/  PRMT R23, R10, 0x7632, R23 ;  /* 0x000076320a177816 */ /* 0x000fe40000000017 */
[C-C-:B--2---:R-:W-:Y:S02]  /*1310*/  PRMT R18, R12.reuse, 0x5410, R19.reuse ;  /* 0x000054100c127816 */ /* 0x144fe40000000013 */
[----:B------:R-:W-:-:S04]  /*1320*/  PRMT R19, R12, 0x7632, R19 ;  /* 0x000076320c137816 */ /* 0x000fc80000000013 */
[----:B------:R-:W-:Y:S05]  /*1330*/  @P0 BRA `(.L_x_2383) ;  /* 0x0000000000c80947 */ /* 0x000fea0003800000 */
[----:B------:R-:W-:Y:S01]  /*1340*/  I2FP.F32.S32 R8, R9 ;  /* 0x0000000900087245 */ /* 0x000fe20000201400 */
[----:B------:R-:W-:Y:S01]  /*1350*/  ULDC UR4, c[0x0][0x29c] ;  /* 0x0000a70000047ab9 */ /* 0x000fe20000000800 */
[----:B------:R-:W-:Y:S01]  /*1360*/  IADD3 R9, R11, 0x2, RZ ;  /* 0x000000020b097810 */ /* 0x000fe20007ffe0ff */
[----:B------:R-:W-:Y:S01]  /*1370*/  UIADD3 UR4, -UR39, UR4, URZ ;  /* 0x0000000427047290 */ /* 0x000fe2000fffe13f */
[--C-:B------:R-:W-:Y:S02]  /*1380*/  HADD2.F32 R13, -RZ, R23.reuse.H1_H1 ;  /* 0x30000017ff0d7230 */ /* 0x100fe40000004100 */
[----:B------:R-:W1:Y:S01]  /*1390*/  MUFU.RCP R8, R8 ;  /* 0x0000000800087308 */ /* 0x000e620000001000 */
[----:B------:R-:W-:Y:S01]  /*13a0*/  I2FP.F32.S32 R9, R9 ;  /* 0x0000000900097245 */ /* 0x000fe20000201400 */
[----:B------:R-:W-:-:S04]  /*13b0*/  HADD2.F32 R23, -RZ, R23.H0_H0 ;  /* 0x20000017ff177230 */ /* 0x000fc80000004100 */
[----:B-1----:R-:W-:-:S04]  /*13c0*/  FMUL.FTZ R9, R9, R8 ;  /* 0x0000000809097220 */ /* 0x002fc80000410000 */
[----:B------:R-:W-:Y:S01]  /*13d0*/  FMUL.FTZ R10, R9, 13.28771209716796875 ;  /* 0x41549a78090a7820 */ /* 0x000fe20000410000 */
[----:B------:R-:W-:-:S03]  /*13e0*/  I2FP.F32.S32 R9, R11 ;  /* 0x0000000b00097245 */ /* 0x000fc60000201400 */
[----:B------:R-:W1:Y:S02]  /*13f0*/  MUFU.EX2 R11, -R10 ;  /* 0x8000000a000b7308 */ /* 0x000e640000000800 */
[----:B------:R-:W-:Y:S01]  /*1400*/  FMUL.FTZ R9, R9, R8 ;  /* 0x0000000809097220 */ /* 0x000fe20000410000 */
[----:B------:R-:W-:-:S03]  /*1410*/  I2FP.F32.S32 R8, UR4 ;  /* 0x0000000400087c45 */ /* 0x000fc60008201400 */
[----:B------:R-:W-:-:S06]  /*1420*/  FMUL.FTZ R9, R9, 13.28771209716796875 ;  /* 0x41549a7809097820 */ /* 0x000fcc0000410000 */
[----:B------:R-:W2:Y:S01]  /*1430*/  MUFU.EX2 R9, -R9 ;  /* 0x8000000900097308 */ /* 0x000ea20000000800 */
[----:B-1----:R-:W-:-:S04]  /*1440*/  FMUL.FTZ R11, R8, R11 ;  /* 0x0000000b080b7220 */ /* 0x002fc80000410000 */
[----:B------:R-:W-:-:S04]  /*1450*/  FMUL.RZ R20, R11, 0.15915493667125701904 ;  /* 0x3e22f9830b147820 */ /* 0x000fc8000040c000 */
[----:B------:R-:W1:Y:S01]  /*1460*/  MUFU.SIN R12, R20 ;  /* 0x00000014000c7308 */ /* 0x000e620000000400 */
[----:B--2---:R-:W-:Y:S01]  /*1470*/  FMUL.FTZ R8, R8, R9 ;  /* 0x0000000908087220 */ /* 0x004fe20000410000 */
[--C-:B------:R-:W-:Y:S02]  /*1480*/  HADD2.F32 R9, -RZ, R19.reuse.H1_H1 ;  /* 0x30000013ff097230 */ /* 0x100fe40000004100 */
[----:B------:R-:W-:-:S04]  /*1490*/  HADD2.F32 R19, -RZ, R19.H0_H0 ;  /* 0x20000013ff137230 */ /* 0x000fc80000004100 */
[----:B------:R1:W2:Y:S01]  /*14a0*/  MUFU.COS R11, R20 ;  /* 0x00000014000b7308 */ /* 0x0002a20000000000 */
[----:B------:R-:W-:-:S07]  /*14b0*/  FMUL.RZ R15, R8, 0.15915493667125701904 ;  /* 0x3e22f983080f7820 */ /* 0x000fce000040c000 */
[----:B------:R-:W3:Y:S01]  /*14c0*/  MUFU.SIN R10, R15 ;  /* 0x0000000f000a7308 */ /* 0x000ee20000000400 */
[C---:B-1----:R-:W-:Y:S01]  /*14d0*/  FMUL.FTZ R20, R12.reuse, R9 ;  /* 0x000000090c147220 */ /* 0x042fe20000410000 */
[----:B------:R-:W-:-:S06]  /*14e0*/  FMUL.FTZ R14, R12, R13 ;  /* 0x0000000d0c0e7220 */ /* 0x000fcc0000410000 */
[----:B------:R1:W4:Y:S01]  /*14f0*/  MUFU.COS R8, R15 ;  /* 0x0000000f00087308 */ /* 0x0003220000000000 */
[C---:B--2---:R-:W-:Y:S01]  /*1500*/  FMUL.FTZ R9, R11.reuse, R9 ;  /* 0x000000090b097220 */ /* 0x044fe20000410000 */
[C---:B------:R-:W-:Y:S01]  /*1510*/  FMUL.FTZ R13, R11.reuse, R13 ;  /* 0x0000000d0b0d7220 */ /* 0x040fe20000410000 */
[C---:B------:R-:W-:Y:S01]  /*1520*/  FFMA.FTZ R14, R11.reuse, R23, -R14 ;  /* 0x000000170b0e7223 */ /* 0x040fe2000001080e */
[-C--:B------:R-:W-:Y:S01]  /*1530*/  FFMA.FTZ R20, R11, R19.reuse, -R20 ;  /* 0x000000130b147223 */ /* 0x080fe20000010814 */
[C---:B------:R-:W-:Y:S01]  /*1540*/  FFMA.FTZ R21, R12.reuse, R19, R9 ;  /* 0x000000130c157223 */ /* 0x040fe20000010009 */
[----:B------:R-:W-:Y:S02]  /*1550*/  HADD2.F32 R11, -RZ, R22.H1_H1 ;  /* 0x30000016ff0b7230 */ /* 0x000fe40000004100 */
[----:B------:R-:W-:Y:S01]  /*1560*/  FFMA.FTZ R23, R12, R23, R13 ;  /* 0x000000170c177223 */ /* 0x000fe2000001000d */
[--C-:B------:R-:W-:Y:S02]  /*1570*/  HADD2.F32 R19, -RZ, R18.reuse.H1_H1 ;  /* 0x30000012ff137230 */ /* 0x100fe40000004100 */
[----:B-1----:R-:W-:-:S02]  /*1580*/  HADD2.F32 R15, -RZ, R18.H0_H0 ;  /* 0x20000012ff0f7230 */ /* 0x002fc40000004100 */
[C---:B---3--:R-:W-:Y:S01]  /*1590*/  FMUL.FTZ R13, R10.reuse, R11 ;  /* 0x0000000b0a0d7220 */ /* 0x048fe20000410000 */
[----:B------:R-:W-:Y:S02]  /*15a0*/  HADD2.F32 R9, -RZ, R22.H0_H0 ;  /* 0x20000016ff097230 */ /* 0x000fe40000004100 */
[----:B------:R-:W-:Y:S01]  /*15b0*/  FMUL.FTZ R12, R10, R19 ;  /* 0x000000130a0c7220 */ /* 0x000fe20000410000 */
[----:B------:R-:W-:Y:S01]  /*15c0*/  F2FP.F16.F32.PACK_AB R23, R23, R14 ;  /* 0x0000000e1717723e */ /* 0x000fe200000000ff */
[C---:B----4-:R-:W-:Y:S01]  /*15d0*/  FMUL.FTZ R11, R8.reuse, R11 ;  /* 0x0000000b080b7220 */ /* 0x050fe20000410000 */
[C---:B------:R-:W-:Y:S01]  /*15e0*/  FMUL.FTZ R19, R8.reuse, R19 ;  /* 0x0000001308137220 */ /* 0x040fe20000410000 */
[C---:B------:R-:W-:Y:S01]  /*15f0*/  FFMA.FTZ R12, R8.reuse, R15, -R12 ;  /* 0x0000000f080c7223 */ /* 0x040fe2000001080c */
[-C--:B------:R-:W-:Y:S01]  /*1600*/  FFMA.FTZ R13, R8, R9.reuse, -R13 ;  /* 0x00000009080d7223 */ /* 0x080fe2000001080d */
[C---:B------:R-:W-:Y:S01]  /*1610*/  FFMA.FTZ R22, R10.reuse, R9, R11 ;  /* 0x000000090a167223 */ /* 0x040fe2000001000b */
[----:B------:R-:W-:Y:S01]  /*1620*/  FFMA.FTZ R15, R10, R15, R19 ;  /* 0x0000000f0a0f7223 */ /* 0x000fe20000010013 */
[----:B------:R-:W-:-:S03]  /*1630*/  F2FP.F16.F32.PACK_AB R19, R21, R20 ;  /* 0x000000141513723e */ /* 0x000fc600000000ff */
[----:B------:R-:W-:Y:S02]  /*1640*/  F2FP.F16.F32.PACK_AB R22, R22, R13 ;  /* 0x0000000d1616723e */ /* 0x000fe400000000ff */
[----:B------:R-:W-:-:S07]  /*1650*/  F2FP.F16.F32.PACK_AB R18, R15, R12 ;  /* 0x0000000c0f12723e */ /* 0x000fce00000000ff */
.L_x_2383:
[----:B------:R-:W-:Y:S05]  /*1660*/  BSYNC B1 ;  /* 0x0000000000017941 */ /* 0x000fea0003800000 */
.L_x_2382:
[C-C-:B------:R-:W-:Y:S02]  /*1670*/  PRMT R8, R18.reuse, 0x5410, R19.reuse ;  /* 0x0000541012087816 */ /* 0x140fe40000000013 */
[----:B------:R-:W-:Y:S02]  /*1680*/  PRMT R10, R18, 0x7632, R19 ;  /* 0x00007632120a7816 */ /* 0x000fe40000000013 */
[C-C-:B------:R-:W-:Y:S01]  /*1690*/  PRMT R9, R22.reuse, 0x5410, R23.reuse ;  /* 0x0000541016097816 */ /* 0x140fe20000000017 */
[----:B------:R1:W-:Y:S04]  /*16a0*/  STS [R7], R8 ;  /* 0x0000000807007388 */ /* 0x0003e80000000800 */
[----:B------:R2:W-:Y:S04]  /*16b0*/  STS [R5], R10 ;  /* 0x0000000a05007388 */ /* 0x0005e80000000800 */
[----:B------:R2:W-:Y:S01]  /*16c0*/  STS [R4], R9 ;  /* 0x0000000904007388 */ /* 0x0005e20000000800 */
[----:B-1----:R-:W-:-:S05]  /*16d0*/  PRMT R7, R22, 0x7632, R23 ;  /* 0x0000763216077816 */ /* 0x002fca0000000017 */
[----:B------:R2:W-:Y:S02]  /*16e0*/  STS [R6], R7 ;  /* 0x0000000706007388 */ /* 0x0005e40000000800 */
.L_x_2381:
[----:B------:R-:W-:Y:S05]  /*16f0*/  BSYNC B0 ;  /* 0x0000000000007941 */ /* 0x000fea0003800000 */
.L_x_2380:
[----:B------:R-:W-:Y:S06]  /*1700*/  BAR.SYNC.DEFER_BLOCKING 0x0 ;  /* 0x0000000000007b1d */ /* 0x000fec0000010000 */
[----:B-1----:R1:W3:Y:S04]  /*1710*/  @P6 LDS.64 R22, [R0] ;  /* 0x0000000000166984 */ /* 0x0022e80000000a00 */
[----:B------:R1:W4:Y:S01]  /*1720*/  @P6 LDS.64 R18, [R3] ;  /* 0x0000000003126984 */ /* 0x0003220000000a00 */
[----:B------:R-:W-:Y:S06]  /*1730*/  BAR.SYNC.DEFER_BLOCKING 0x0 ;  /* 0x0000000000007b1d */ /* 0x000fec0000010000 */
[----:B------:R-:W-:Y:S05]  /*1740*/  BRA `(.L_x_2378) ;  /* 0x0000000000d87947 */ /* 0x000fea0003800000 */
.L_x_2377:
        /* <DEDUP_REMOVED lines=9> */
[----:B------:R-:W1:Y:S01]  /*17e0*/  MUFU.RCP R13, R13 ;  /* 0x0000000d000d7308 */ /* 0x000e620000001000 */
[----:B------:R-:W-:Y:S01]  /*17f0*/  I2FP.F32.S32 R3, R3 ;  /* 0x0000000300037245 */ /* 0x000fe20000201400 */
[----:B------:R-:W-:Y:S02]  /*1800*/  HADD2.F32 R12, -RZ, R23.H0_H0 ;  /* 0x20000017ff0c7230 */ /* 0x000fe40000004100 */
[----:B------:R-:W-:Y:S01]  /*1810*/  HADD2.F32 R19, -RZ, R19.H0_H0 ;  /* 0x20000013ff137230 */ /* 0x000fe20000004100 */
[----:B------:R-:W-:Y:S01]  /*1820*/  I2FP.F32.S32 R7, UR4 ;  /* 0x0000000400077c45 */ /* 0x000fe20008201400 */
[-C--:B-1----:R-:W-:Y:S01]  /*1830*/  FMUL.FTZ R3, R3, R13.reuse ;  /* 0x0000000d03037220 */ /* 0x082fe20000410000 */
[----:B------:R-:W-:-:S03]  /*1840*/  FMUL.FTZ R0, R0, R13 ;  /* 0x0000000d00007220 */ /* 0x000fc60000410000 */
[----:B------:R-:W-:Y:S01]  /*1850*/  FMUL.FTZ R3, R3, 13.28771209716796875 ;  /* 0x41549a7803037820 */ /* 0x000fe20000410000 */
[----:B------:R-:W-:-:S05]  /*1860*/  FMUL.FTZ R0, R0, 13.28771209716796875 ;  /* 0x41549a7800007820 */ /* 0x000fca0000410000 */
[----:B------:R-:W1:Y:S08]  /*1870*/  MUFU.EX2 R3, -R3 ;  /* 0x8000000300037308 */ /* 0x000e700000000800 */
[----:B------:R-:W2:Y:S01]  /*1880*/  MUFU.EX2 R0, -R0 ;  /* 0x8000000000007308 */ /* 0x000ea20000000800 */
[----:B-1----:R-:W-:-:S04]  /*1890*/  FMUL.FTZ R4, R7, R3 ;  /* 0x0000000307047220 */ /* 0x002fc80000410000 */
[----:B------:R-:W-:-:S04]  /*18a0*/  FMUL.RZ R8, R4, 0.15915493667125701904 ;  /* 0x3e22f98304087820 */ /* 0x000fc8000040c000 */
[----:B------:R-:W1:Y:S01]  /*18b0*/  MUFU.SIN R6, R8 ;  /* 0x0000000800067308 */ /* 0x000e620000000400 */
[----:B--2---:R-:W-:Y:S01]  /*18c0*/  FMUL.FTZ R3, R7, R0 ;  /* 0x0000000007037220 */ /* 0x004fe20000410000 */
[----:B------:R-:W-:-:S03]  /*18d0*/  HADD2.F32 R7, -RZ, R23.H1_H1 ;  /* 0x30000017ff077230 */ /* 0x000fc60000004100 */
[----:B------:R-:W-:-:S03]  /*18e0*/  FMUL.RZ R11, R3, 0.15915493667125701904 ;  /* 0x3e22f983030b7820 */ /* 0x000fc6000040c000 */
[----:B------:R-:W2:Y:S08]  /*18f0*/  MUFU.COS R5, R8 ;  /* 0x0000000800057308 */ /* 0x000eb00000000000 */
[----:B------:R-:W3:Y:S01]  /*1900*/  MUFU.SIN R4, R11 ;  /* 0x0000000b00047308 */ /* 0x000ee20000000400 */
[C---:B-1----:R-:W-:Y:S01]  /*1910*/  FMUL.FTZ R0, R6.reuse, R7 ;  /* 0x0000000706007220 */ /* 0x042fe20000410000 */
[----:B------:R-:W-:-:S06]  /*1920*/  FMUL.FTZ R10, R6, R9 ;  /* 0x00000009060a7220 */ /* 0x000fcc0000410000 */
[----:B------:R1:W4:Y:S01]  /*1930*/  MUFU.COS R3, R11 ;  /* 0x0000000b00037308 */ /* 0x0003220000000000 */
[C---:B--2---:R-:W-:Y:S01]  /*1940*/  FMUL.FTZ R7, R5.reuse, R7 ;  /* 0x0000000705077220 */ /* 0x044fe20000410000 */
        /* <DEDUP_REMOVED lines=8> */
[C---:B---3--:R-:W-:Y:S01]  /*19d0*/  FMUL.FTZ R0, R4.reuse, R5 ;  /* 0x0000000504007220 */ /* 0x048fe20000410000 */
[----:B-1----:R-:W-:Y:S02]  /*19e0*/  HADD2.F32 R11, -RZ, R18.H0_H0 ;  /* 0x20000012ff0b7230 */ /* 0x002fe40000004100 */
[----:B------:R-:W-:Y:S01]  /*19f0*/  FMUL.FTZ R6, R4, R7 ;  /* 0x0000000704067220 */ /* 0x000fe20000410000 */
[----:B------:R-:W-:Y:S02]  /*1a00*/  F2FP.F16.F32.PACK_AB R23, R8, R23 ;  /* 0x000000170817723e */ /* 0x000fe400000000ff */
[----:B------:R-:W-:Y:S01]  /*1a10*/  F2FP.F16.F32.PACK_AB R19, R9, R10 ;  /* 0x0000000a0913723e */ /* 0x000fe200000000ff */
[C---:B----4-:R-:W-:Y:S01]  /*1a20*/  FMUL.FTZ R5, R3.reuse, R5 ;  /* 0x0000000503057220 */ /* 0x050fe20000410000 */
[C---:B------:R-:W-:Y:S01]  /*1a30*/  FMUL.FTZ R7, R3.reuse, R7 ;  /* 0x0000000703077220 */ /* 0x040fe20000410000 */
[CC--:B------:R-:W-:Y:S01]  /*1a40*/  FFMA.FTZ R0, R3.reuse, R22.reuse, -R0 ;  /* 0x0000001603007223 */ /* 0x0c0fe20000010800 */
[-C--:B------:R-:W-:Y:S01]  /*1a50*/  FFMA.FTZ R6, R3, R11.reuse, -R6 ;  /* 0x0000000b03067223 */ /* 0x080fe20000010806 */
[C---:B------:R-:W-:Y:S01]  /*1a60*/  FFMA.FTZ R5, R4.reuse, R22, R5 ;  /* 0x0000001604057223 */ /* 0x040fe20000010005 */
[----:B------:R-:W-:-:S04]  /*1a70*/  FFMA.FTZ R7, R4, R11, R7 ;  /* 0x0000000b04077223 */ /* 0x000fc80000010007 */
[----:B------:R-:W-:Y:S02]  /*1a80*/  F2FP.F16.F32.PACK_AB R22, R5, R0 ;  /* 0x000000000516723e */ /* 0x000fe400000000ff */
[----:B------:R-:W-:-:S07]  /*1a90*/  F2FP.F16.F32.PACK_AB R18, R7, R6 ;  /* 0x000000060712723e */ /* 0x000fce00000000ff */
.L_x_2384:
[----:B------:R-:W-:Y:S05]  /*1aa0*/  BSYNC B0 ;  /* 0x0000000000007941 */ /* 0x000fea0003800000 */
.L_x_2378:
[----:B------:R-:W-:Y:S01]  /*1ab0*/  ISETP.GT.AND P0, PT, R2, 0x1f, PT ;  /* 0x0000001f0200780c */ /* 0x000fe20003f04270 */
[----:B------:R-:W-:Y:S01]  /*1ac0*/  BSSY B0, `(.L_x_2385) ;  /* 0x000002b000007945 */ /* 0x000fe20003800000 */
[----:B------:R-:W-:-:S11]  /*1ad0*/  IMAD.MOV.U32 R14, RZ, RZ, RZ ;  /* 0x000000ffff0e7224 */ /* 0x000fd600078e00ff */
[----:B------:R-:W-:Y:S05]  /*1ae0*/  @P0 BRA `(.L_x_2386) ;  /* 0x0000000000a00947 */ /* 0x000fea0003800000 */
[----:B------:R-:W5:Y:S01]  /*1af0*/  S2UR UR5, SR_CgaCtaId ;  /* 0x00000000000579c3 */ /* 0x000f620000008800 */
[----:B------:R-:W-:Y:S01]  /*1b00*/  UMOV UR4, 0x400 ;  /* 0x0000040000047882 */ /* 0x000fe20000000000 */
[----:B--234-:R-:W-:Y:S01]  /*1b10*/  HMUL2 R9, R23, R19 ;  /* 0x0000001317097232 */ /* 0x01cfe20000000000 */
[----:B------:R-:W-:Y:S01]  /*1b20*/  UIADD3 UR4, UR4, 0x10, URZ ;  /* 0x0000001004047890 */ /* 0x000fe2000fffe03f */
[----:B------:R-:W-:Y:S01]  /*1b30*/  ISETP.GT.AND P0, PT, R2, 0x1b, PT ;  /* 0x0000001b0200780c */ /* 0x000fe20003f04270 */
[----:B------:R-:W-:Y:S03]  /*1b40*/  BSSY B1, `(.L_x_2387) ;  /* 0x0000015000017945 */ /* 0x000fe60003800000 */
[----:B------:R-:W-:-:S10]  /*1b50*/  HFMA2.MMA R9, R22, R18, R9 ;  /* 0x0000001216097235 */ /* 0x000fd40000000009 */
[--C-:B------:R-:W-:Y:S02]  /*1b60*/  HADD2.F32 R13, -RZ, R9.reuse.H0_H0 ;  /* 0x20000009ff0d7230 */ /* 0x100fe40000004100 */
[----:B------:R-:W-:Y:S01]  /*1b70*/  HADD2.F32 R6, -RZ, R9.H1_H1 ;  /* 0x30000009ff067230 */ /* 0x000fe20000004100 */
[----:B-----5:R-:W-:-:S06]  /*1b80*/  ULEA UR4, UR5, UR4, 0x18 ;  /* 0x0000000405047291 */ /* 0x020fcc000f8ec03f */
[----:B-1----:R-:W-:-:S05]  /*1b90*/  LEA R0, R2, UR4, 0x3 ;  /* 0x0000000402007c11 */ /* 0x002fca000f8e18ff */
[----:B------:R1:W-:Y:S01]  /*1ba0*/  STS.64 [R0], R22 ;  /* 0x0000001600007388 */ /* 0x0003e20000000a00 */
[----:B------:R-:W-:Y:S05]  /*1bb0*/  @P0 BRA `(.L_x_2388) ;  /* 0x0000000000340947 */ /* 0x000fea0003800000 */
[----:B-1----:R-:W-:Y:S01]  /*1bc0*/  LEA.HI R0, R2, R2, RZ, 0x1 ;  /* 0x0000000202007211 */ /* 0x002fe200078f08ff */
[----:B------:R-:W1:Y:S01]  /*1bd0*/  LDC.64 R4, c[0x0][0x248] ;  /* 0x00009200ff047b82 */ /* 0x000e620000000a00 */
[----:B------:R-:W-:Y:S02]  /*1be0*/  ULDC UR4, c[0x0][0x284] ;  /* 0x0000a10000047ab9 */ /* 0x000fe40000000800 */
[C---:B------:R-:W-:Y:S02]  /*1bf0*/  LOP3.LUT R3, R0.reuse, 0x3ffffffe, RZ, 0xc0, !PT ;  /* 0x3ffffffe00037812 */ /* 0x040fe400078ec0ff */
[----:B------:R-:W-:-:S03]  /*1c00*/  SHF.L.U32 R0, R0, 0x2, RZ ;  /* 0x0000000200007819 */ /* 0x000fc600000006ff */
[----:B------:R-:W-:Y:S01]  /*1c10*/  IMAD.IADD R3, R2, 0x1, -R3 ;  /* 0x0000000102037824 */ /* 0x000fe200078e0a03 */
[----:B------:R-:W-:-:S03]  /*1c20*/  LOP3.LUT R0, R0, 0xfffffff8, RZ, 0xc0, !PT ;  /* 0xfffffff800007812 */ /* 0x000fc600078ec0ff */
[----:B------:R-:W-:Y:S01]  /*1c30*/  IMAD R7, R16, 0x2, R3 ;  /* 0x0000000210077824 */ /* 0x000fe200078e0203 */
[----:B------:R-:W-:-:S03]  /*1c40*/  IADD3 R3, R0, UR41, RZ ;  /* 0x0000002900037c10 */ /* 0x000fc6000fffe0ff */
[----:B------:R-:W-:-:S04]  /*1c50*/  IMAD.SHL.U32 R0, R7, 0x4, RZ ;  /* 0x0000000407007824 */ /* 0x000fc800078e00ff */
[----:B------:R-:W-:-:S04]  /*1c60*/  IMAD R3, R3, UR4, R0 ;  /* 0x0000000403037c24 */ /* 0x000fc8000f8e0200 */
[----:B-1----:R-:W-:-:S05]  /*1c70*/  IMAD.WIDE R4, R3, 0x2, R4 ;  /* 0x0000000203047825 */ /* 0x002fca00078e0204 */
[----:B------:R2:W-:Y:S02]  /*1c80*/  STG.E.64 desc[UR36][R4.64], R18 ;  /* 0x0000001204007986 */ /* 0x0005e4000c101b24 */
.L_x_2388:
[----:B------:R-:W-:Y:S05]  /*1c90*/  BSYNC B1 ;  /* 0x0000000000017941 */ /* 0x000fea0003800000 */
.L_x_2387:
[----:B------:R-:W-:Y:S01]  /*1ca0*/  UMOV UR4, 0xffffffff ;  /* 0xffffffff00047882 */ /* 0x000fe20000000000 */
[----:B------:R-:W-:Y:S02]  /*1cb0*/  FADD.FTZ R13, R13, R6 ;  /* 0x000000060d0d7221 */ /* 0x000fe40000010000 */
[----:B------:R-:W-:Y:S05]  /*1cc0*/  BRA.DIV UR4, `(.L_x_2389) ;  /* 0x0000004a04d47947 */ /* 0x000fea000b800000 */
[----:B------:R-:W1:Y:S02]  /*1cd0*/  SHFL.BFLY PT, R14, R13, 0x10, 0x1f ;  /* 0x0e001f000d0e7f89 */ /* 0x000e6400000e0000 */
[----:B-1----:R-:W-:-:S05]  /*1ce0*/  FADD.FTZ R0, R13, R14 ;  /* 0x0000000e0d007221 */ /* 0x002fca0000010000 */
[----:B------:R-:W1:Y:S02]  /*1cf0*/  SHFL.BFLY PT, R14, R0, 0x8, 0x1f ;  /* 0x0d001f00000e7f89 */ /* 0x000e6400000e0000 */
[----:B-1----:R-:W-:-:S05]  /*1d00*/  FADD.FTZ R3, R0, R14 ;  /* 0x0000000e00037221 */ /* 0x002fca0000010000 */
[----:B------:R-:W2:Y:S02]  /*1d10*/  SHFL.BFLY PT, R14, R3, 0x4, 0x1f ;  /* 0x0c801f00030e7f89 */ /* 0x000ea400000e0000 */
[----:B--2---:R-:W-:-:S05]  /*1d20*/  FADD.FTZ R4, R3, R14 ;  /* 0x0000000e03047221 */ /* 0x004fca0000010000 */
[----:B------:R-:W1:Y:S02]  /*1d30*/  SHFL.BFLY PT, R14, R4, 0x2, 0x1f ;  /* 0x0c401f00040e7f89 */ /* 0x000e6400000e0000 */
[----:B-1----:R-:W-:-:S05]  /*1d40*/  FADD.FTZ R5, R4, R14 ;  /* 0x0000000e04057221 */ /* 0x002fca0000010000 */
[----:B------:R1:W2:Y:S02]  /*1d50*/  SHFL.BFLY PT, R14, R5, 0x1, 0x1f ;  /* 0x0c201f00050e7f89 */ /* 0x0002a400000e0000 */
.L_x_2442:
[----:B--2---:R-:W-:-:S07]  /*1d60*/  FADD.FTZ R14, R5, R14 ;  /* 0x0000000e050e7221 */ /* 0x004fce0000010000 */
.L_x_2386:
[----:B------:R-:W-:Y:S05]  /*1d70*/  BSYNC B0 ;  /* 0x0000000000007941 */ /* 0x000fea0003800000 */
.L_x_2385:
[----:B------:R-:W-:-:S13]  /*1d80*/  ISETP.NE.AND P0, PT, R2, RZ, PT ;  /* 0x000000ff0200720c */ /* 0x000fda0003f05270 */
[----:B------:R-:W-:Y:S01]  /*1d90*/  @P0 IMAD.MOV.U32 R51, RZ, RZ, -0x800001 ;  /* 0xff7fffffff330424 */ /* 0x000fe200078e00ff */
        /* <DEDUP_REMOVED lines=12> */
[----:B--2---:R-:W-:Y:S01]  /*1e60*/  MOV R4, UR4 ;  /* 0x0000000400047c02 */ /* 0x004fe20008000f00 */
[----:B-1----:R-:W-:-:S05]  /*1e70*/  IMAD.U32 R5, RZ, RZ, UR5 ;  /* 0x00000005ff057e24 */ /* 0x002fca000f8e00ff */
[----:B------:R-:W2:Y:S01]  /*1e80*/  @P0 LDG.E.U16 R4, desc[UR36][R4.64] ;  /* 0x0000002404040981 */ /* 0x000ea2000c1e1500 */
[----:B------:R-:W1:Y:S01]  /*1e90*/  S2UR UR6, SR_CgaCtaId ;  /* 0x00000000000679c3 */ /* 0x000e620000008800 */
[----:B------:R-:W-:Y:S01]  /*1ea0*/  UMOV UR4, 0x400 ;  /* 0x0000040000047882 */ /* 0x000fe20000000000 */
[----:B------:R-:W-:Y:S01]  /*1eb0*/  FMUL.FTZ R51, R14, UR7 ;  /* 0x000000070e337c20 */ /* 0x000fe20008410000 */
[----:B------:R-:W-:Y:S02]  /*1ec0*/  UIADD3 UR5, UR4, 0x110, URZ ;  /* 0x0000011004057890 */ /* 0x000fe4000fffe03f */
[----:B------:R-:W-:Y:S02]  /*1ed0*/  UIADD3 UR4, -UR43, UR40, URZ ;  /* 0x000000282b047290 */ /* 0x000fe4000fffe13f */
[----:B-1----:R-:W-:-:S04]  /*1ee0*/  ULEA UR5, UR6, UR5, 0x18 ;  /* 0x0000000506057291 */ /* 0x002fc8000f8ec03f */
[----:B------:R-:W-:Y:S01]  /*1ef0*/  ULEA UR4, UR4, UR5, 0x2 ;  /* 0x0000000504047291 */ /* 0x000fe2000f8e103f */
[----:B--2---:R-:W-:-:S05]  /*1f00*/  @P0 HADD2.F32 R0, -RZ, R4.H0_H0 ;  /* 0x20000004ff000230 */ /* 0x004fca0000004100 */
[----:B------:R-:W-:-:S05]  /*1f10*/  @P0 FADD.FTZ R51, R51, R0 ;  /* 0x0000000033330221 */ /* 0x000fca0000010000 */
[----:B------:R1:W-:Y:S02]  /*1f20*/  STS [UR4], R51 ;  /* 0x00000033ff007988 */ /* 0x0003e40008000804 */
.L_x_2390:
[----:B------:R-:W-:Y:S05]  /*1f30*/  WARPSYNC.ALL ;  /* 0x0000000000007948 */ /* 0x000fea0003800000 */
[----:B------:R-:W-:Y:S01]  /*1f40*/  UIADD3 UR4, UR40, 0x7, -UR43 ;  /* 0x0000000728047890 */ /* 0x000fe2000fffe82b */
[----:B--2---:R-:W2:Y:S01]  /*1f50*/  LDC.64 R10, c[0x0][0x280] ;  /* 0x0000a000ff0a7b82 */ /* 0x004ea20000000a00 */
[----:B-1----:R-:W-:Y:S01]  /*1f60*/  SHF.R.S32.HI R3, RZ, 0x1f, R2 ;  /* 0x0000001fff037819 */ /* 0x002fe20000011402 */
[----:B------:R-:W-:Y:S01]  /*1f70*/  ULDC UR7, c[0x0][0x284] ;  /* 0x0000a10000077ab9 */ /* 0x000fe20000000800 */
[----:B------:R-:W-:Y:S01]  /*1f80*/  USHF.R.S32.HI UR5, URZ, 0x1f, UR4 ;  /* 0x0000001f3f057899 */ /* 0x000fe20008011404 */
[----:B------:R-:W-:Y:S01]  /*1f90*/  BSSY B0, `(.L_x_2391) ;  /* 0x0000188000007945 */ /* 0x000fe20003800000 */
[----:B------:R-:W-:Y:S01]  /*1fa0*/  LEA.HI R4, R3, R2, RZ, 0x2 ;  /* 0x0000000203047211 */ /* 0x000fe200078f10ff */
[----:B------:R-:W-:Y:S01]  /*1fb0*/  ULDC UR14, c[0x0][0x2a0] ;  /* 0x0000a800000e7ab9 */ /* 0x000fe20000000800 */
[----:B------:R-:W-:-:S02]  /*1fc0*/  ULEA.HI UR5, UR5, UR4, URZ, 0x3 ;  /* 0x0000000405057291 */ /* 0x000fc4000f8f183f */
[----:B------:R-:W-:Y:S01]  /*1fd0*/  LEA.HI.SX32 R50, R4, UR43, 0x1e ;  /* 0x0000002b04327c11 */ /* 0x000fe2000f8ff2ff */
[----:B------:R-:W-:Y:S01]  /*1fe0*/  ULDC.64 UR10, c[0x0][0x258] ;  /* 0x00009600000a7ab9 */ /* 0x000fe20000000a00 */
[----:B------:R-:W-:Y:S01]  /*1ff0*/  ULOP3.LUT UR5, UR5, 0xfffffff8, URZ, 0xc0, !UPT ;  /* 0xfffffff805057892 */ /* 0x000fe2000f8ec03f */
[----:B------:R-:W-:Y:S01]  /*2000*/  ULDC.64 UR8, c[0x0][0x2b0] ;  /* 0x0000ac0000087ab9 */ /* 0x000fe20000000a00 */
[----:B------:R-:W-:Y:S02]  /*2010*/  ULDC.64 UR16, c[0x0][0x2c8] ;  /* 0x0000b20000107ab9 */ /* 0x000fe40000000a00 */
[----:B------:R-:W-:Y:S01]  /*2020*/  UIADD3 UR5, UR43, UR5, URZ ;  /* 0x000000052b057290 */ /* 0x000fe2000fffe03f */
[----:B------:R-:W-:Y:S01]  /*2030*/  ULDC.64 UR12, c[0x0][0x2d8] ;  /* 0x0000b600000c7ab9 */ /* 0x000fe20000000a00 */
[----:B------:R-:W-:Y:S04]  /*2040*/  BAR.SYNC.DEFER_BLOCKING 0x0 ;  /* 0x0000000000007b1d */ /* 0x000fe80000010000 */
[----:B------:R-:W-:Y:S01]  /*2050*/  ISETP.GE.AND P0, PT, R50, UR5, PT ;  /* 0x0000000532007c0c */ /* 0x000fe2000bf06270 */
[----:B--2---:R-:W-:-:S04]  /*2060*/  IMAD R0, R17, R10, UR46 ;  /* 0x0000002e11007e24 */ /* 0x004fc8000f8e020a */
[----:B------:R-:W-:-:S08]  /*2070*/  IMAD R0, R0, 0x70, RZ ;  /* 0x0000007000007824 */ /* 0x000fd000078e02ff */
[----:B------:R-:W-:Y:S05]  /*2080*/  @P0 BRA `(.L_x_2392) ;  /* 0x0000001400e00947 */ /* 0x000fea0003800000 */
[----:B------:R-:W-:Y:S01]  /*2090*/  IABS R3, R11 ;  /* 0x0000000b00037213 */ /* 0x000fe20000000000 */
[----:B------:R-:W1:Y:S01]  /*20a0*/  S2UR UR6, SR_CgaCtaId ;  /* 0x00000000000679c3 */ /* 0x000e620000008800 */
[----:B------:R-:W-:Y:S01]  /*20b0*/  UMOV UR4, 0x400 ;  /* 0x0000040000047882 */ /* 0x000fe20000000000 */
[----:B------:R-:W-:Y:S01]  /*20c0*/  LOP3.LUT R5, R4, 0x7ffffffc, RZ, 0xc0, !PT ;  /* 0x7ffffffc04057812 */ /* 0x000fe200078ec0ff */
[----:B------:R-:W2:Y:S01]  /*20d0*/  I2F.RP R6, R3 ;  /* 0x0000000300067306 */ /* 0x000ea20000209400 */
[----:B------:R-:W-:Y:S01]  /*20e0*/  UIADD3 UR4, UR4, 0x10, URZ ;  /* 0x0000001004047890 */ /* 0x000fe2000fffe03f */
[----:B------:R-:W5:Y:S02]  /*20f0*/  S2R R15, SR_CTAID.X ;  /* 0x00000000000f7919 */ /* 0x000f640000002500 */
[----:B------:R-:W-:Y:S01]  /*2100*/  IMAD.IADD R7, R2, 0x1, -R5 ;  /* 0x0000000102077824 */ /* 0x000fe200078e0a05 */
[----:B------:R-:W5:Y:S08]  /*2110*/  LDC.64 R52, c[0x0][0x2d8] ;  /* 0x0000b600ff347b82 */ /* 0x000f700000000a00 */
[----:B------:R-:W0:Y:S01]  /*2120*/  LDC R17, c[0x0][0x2c0] ;  /* 0x0000b000ff117b82 */ /* 0x000e220000000800 */
[----:B--2---:R-:W2:Y:S01]  /*2130*/  MUFU.RCP R6, R6 ;  /* 0x0000000600067308 */ /* 0x004ea20000001000 */
[----:B-1----:R-:W-:-:S06]  /*2140*/  ULEA UR4, UR6, UR4, 0x18 ;  /* 0x0000000406047291 */ /* 0x002fcc000f8ec03f */
[----:B------:R-:W-:Y:S01]  /*2150*/  LEA R12, R7, UR4, 0x2 ;  /* 0x00000004070c7c11 */ /* 0x000fe2000f8e10ff */
[----:B------:R-:W-:Y:S02]  /*2160*/  ULDC UR4, c[0x0][0x2d0] ;  /* 0x0000b40000047ab9 */ /* 0x000fe40000000800 */
[----:B------:R-:W-:Y:S01]  /*2170*/  IMAD.U32 R14, RZ, RZ, UR4 ;  /* 0x00000004ff0e7e24 */ /* 0x000fe2000f8e00ff */
[----:B------:R-:W-:Y:S01]  /*2180*/  ULDC UR4, c[0x0][0x298] ;  /* 0x0000a60000047ab9 */ /* 0x000fe20000000800 */
[----:B--2---:R-:W-:Y:S01]  /*2190*/  IADD3 R8, R6, 0xffffffe, RZ ;  /* 0x0ffffffe06087810 */ /* 0x004fe20007ffe0ff */
[----:B------:R1:W2:Y:S01]  /*21a0*/  LDS R49, [R12] ;  /* 0x000000000c317984 */ /* 0x0002a20000000800 */
[----:B-----5:R-:W-:Y:S02]  /*21b0*/  IMAD.WIDE R52, R15, 0x2, R52 ;  /* 0x000000020f347825 */ /* 0x020fe400078e0234 */
[----:B------:R5:W3:Y:S01]  /*21c0*/  F2I.FTZ.U32.TRUNC.NTZ R9, R8 ;  /* 0x0000000800097305 */ /* 0x000ae2000021f000 */
[----:B------:R1:W1:Y:S01]  /*21d0*/  LDS R48, [R12+0x10] ;  /* 0x000010000c307984 */ /* 0x0002620000000800 */
[----:B0-----:R-:W-:-:S03]  /*21e0*/  VIADD R17, R17, UR4 ;  /* 0x0000000411117c36 */ /* 0x001fc60008000000 */
[----:B------:R0:W0:Y:S04]  /*21f0*/  LDS R47, [R12+0x20] ;  /* 0x000020000c2f7984 */ /* 0x0000280000000800 */
[----:B------:R0:W0:Y:S01]  /*2200*/  LDS R46, [R12+0x30] ;  /* 0x000030000c2e7984 */ /* 0x0000220000000800 */
[----:B-----5:R-:W-:-:S03]  /*2210*/  IMAD.MOV.U32 R8, RZ, RZ, RZ ;  /* 0x000000ffff087224 */ /* 0x020fc600078e00ff */
[----:B------:R0:W0:Y:S01]  /*2220*/  LDS R45, [R12+0x40] ;  /* 0x000040000c2d7984 */ /* 0x0000220000000800 */
[----:B---3--:R-:W-:-:S03]  /*2230*/  IMAD.MOV R10, RZ, RZ, -R9 ;  /* 0x000000ffff0a7224 */ /* 0x008fc600078e0a09 */
[----:B------:R3:W0:Y:S01]  /*2240*/  LDS R44, [R12+0x50] ;  /* 0x000050000c2c7984 */ /* 0x0006220000000800 */
[----:B------:R-:W-:Y:S01]  /*2250*/  IMAD R13, R10, R3, RZ ;  /* 0x000000030a0d7224 */ /* 0x000fe200078e02ff */
[----:B------:R-:W-:Y:S02]  /*2260*/  SHF.L.U32 R10, R7, 0x1, RZ ;  /* 0x00000001070a7819 */ /* 0x000fe400000006ff */
[----:B------:R3:W0:Y:S01]  /*2270*/  LDS R43, [R12+0x60] ;  /* 0x000060000c2b7984 */ /* 0x0006220000000800 */
[----:B------:R-:W-:-:S03]  /*2280*/  IMAD.HI.U32 R7, R9, R13, R8 ;  /* 0x0000000d09077227 */ /* 0x000fc600078e0008 */
[----:B------:R3:W0:Y:S01]  /*2290*/  LDS R42, [R12+0x70] ;  /* 0x000070000c2a7984 */ /* 0x0006220000000800 */
[----:B------:R-:W-:-:S03]  /*22a0*/  IMAD R9, R0, R11, R10 ;  /* 0x0000000b00097224 */ /* 0x000fc600078e020a */
[----:B------:R3:W0:Y:S01]  /*22b0*/  LDS R41, [R12+0x80] ;  /* 0x000080000c297984 */ /* 0x0006220000000800 */
[----:B------:R-:W-:Y:S02]  /*22c0*/  IMAD R8, R15, R14, UR40 ;  /* 0x000000280f087e24 */ /* 0x000fe4000f8e020e */
[----:B------:R-:W-:Y:S01]  /*22d0*/  IMAD R10, R11, 0x70, RZ ;  /* 0x000000700b0a7824 */ /* 0x000fe200078e02ff */
[----:B------:R3:W0:Y:S01]  /*22e0*/  LDS R40, [R12+0x90] ;  /* 0x000090000c287984 */ /* 0x0006220000000800 */
[----:B----4-:R-:W-:-:S03]  /*22f0*/  SHF.R.S32.HI R18, RZ, 0x1f, R9 ;  /* 0x0000001fff127819 */ /* 0x010fc60000011409 */
[----:B------:R3:W4:Y:S04]  /*2300*/  LDS R39, [R12+0xa0] ;  /* 0x0000a0000c277984 */ /* 0x0007280000000800 */
[----:B------:R3:W0:Y:S04]  /*2310*/  LDS R38, [R12+0xb0] ;  /* 0x0000b0000c267984 */ /* 0x0006280000000800 */
[----:B------:R3:W0:Y:S04]  /*2320*/  LDS R37, [R12+0xc0] ;  /* 0x0000c0000c257984 */ /* 0x0006280000000800 */
[----:B------:R3:W0:Y:S04]  /*2330*/  LDS R4, [R12+0xd0] ;  /* 0x0000d0000c047984 */ /* 0x0006280000000800 */
[----:B------:R3:W0:Y:S04]  /*2340*/  LDS R5, [R12+0xe0] ;  /* 0x0000e0000c057984 */ /* 0x0006280000000800 */
[----:B-12---:R3:W0:Y:S02]  /*2350*/  LDS R6, [R12+0xf0] ;  /* 0x0000f0000c067984 */ /* 0x0066240000000800 */
.L_x_2396:
[----:B0--3--:R-:W-:Y:S02]  /*2360*/  IABS R12, R50 ;  /* 0x00000032000c7213 */ /* 0x009fe40000000000 */
[----:B-1----:R-:W-:Y:S02]  /*2370*/  IABS R14, UR7 ;  /* 0x00000007000e7c13 */ /* 0x002fe40008000000 */
[----:B------:R-:W-:Y:S01]  /*2380*/  ISETP.GE.AND P1, PT, R50, RZ, PT ;  /* 0x000000ff3200720c */ /* 0x000fe20003f26270 */
[----:B------:R-:W-:Y:S01]  /*2390*/  IMAD.HI.U32 R11, R7, R12, RZ ;  /* 0x0000000c070b7227 */ /* 0x000fe200078e00ff */
[----:B------:R-:W-:-:S04]  /*23a0*/  ISETP.NE.AND P2, PT, RZ, UR7, PT ;  /* 0x00000007ff007c0c */ /* 0x000fc8000bf45270 */
[----:B------:R-:W-:-:S05]  /*23b0*/  IADD3 R11, -R11, RZ, RZ ;  /* 0x000000ff0b0b7210 */ /* 0x000fca0007ffe1ff */
[----:B------:R-:W-:-:S05]  /*23c0*/  IMAD R11, R14, R11, R12 ;  /* 0x0000000b0e0b7224 */ /* 0x000fca00078e020c */
[----:B------:R-:W-:-:S13]  /*23d0*/  ISETP.GT.U32.AND P0, PT, R3, R11, PT ;  /* 0x0000000b0300720c */ /* 0x000fda0003f04070 */
[----:B------:R-:W-:-:S05]  /*23e0*/  @!P0 IMAD.IADD R11, R11, 0x1, -R14 ;  /* 0x000000010b0b8824 */ /* 0x000fca00078e0a0e */
[----:B------:R-:W-:-:S13]  /*23f0*/  ISETP.GT.U32.AND P0, PT, R3, R11, PT ;  /* 0x0000000b0300720c */ /* 0x000fda0003f04070 */
[----:B------:R-:W-:Y:S01]  /*2400*/  @!P0 IMAD.IADD R11, R11, 0x1, -R14 ;  /* 0x000000010b0b8824 */ /* 0x000fe200078e0a0e */
[----:B------:R-:W-:-:S04]  /*2410*/  ISETP.GE.AND P0, PT, R50, UR40, PT ;  /* 0x0000002832007c0c */ /* 0x000fc8000bf06270 */
[----:B------:R-:W-:Y:S02]  /*2420*/  @!P1 IADD3 R11, -R11, RZ, RZ ;  /* 0x000000ff0b0b9210 */ /* 0x000fe40007ffe1ff */
[----:B------:R-:W-:-:S04]  /*2430*/  @!P2 LOP3.LUT R11, RZ, UR7, RZ, 0x33, !PT ;  /* 0x00000007ff0bac12 */ /* 0x000fc8000f8e33ff */
[C---:B------:R-:W-:Y:S01]  /*2440*/  IADD3 R13, P1, R11.reuse, UR44, RZ ;  /* 0x0000002c0b0d7c10 */ /* 0x040fe2000ff3e0ff */
[----:B------:R-:W-:-:S03]  /*2450*/  VIADD R34, R11, UR7 ;  /* 0x000000070b227c36 */ /* 0x000fc60008000000 */
[----:B------:R-:W-:Y:S01]  /*2460*/  LEA.HI.X.SX32 R14, R11, UR45, 0x1, P1 ;  /* 0x0000002d0b0e7c11 */ /* 0x000fe200088f0eff */
[----:B------:R-:W-:Y:S01]  /*2470*/  IMAD.SHL.U32 R15, R34, 0x8, RZ ;  /* 0x00000008220f7824 */ /* 0x000fe200078e00ff */
[----:B------:R-:W-:-:S04]  /*2480*/  LEA R12, P1, R13, UR10, 0x2 ;  /* 0x0000000a0d0c7c11 */ /* 0x000fc8000f8210ff */
[----:B------:R-:W-:Y:S02]  /*2490*/  ISETP.GE.OR P3, PT, R15, R10, P0 ;  /* 0x0000000a0f00720c */ /* 0x000fe40000766670 */
[----:B------:R-:W-:-:S11]  /*24a0*/  LEA.HI.X R13, R13, UR11, R14, 0x2, P1 ;  /* 0x0000000b0d0d7c11 */ /* 0x000fd600088f140e */
[----:B------:R-:W2:Y:S01]  /*24b0*/  @!P3 LDG.E R14, desc[UR36][R12.64] ;  /* 0x000000240c0eb981 */ /* 0x000ea2000c1e1900 */
[----:B------:R-:W-:Y:S01]  /*24c0*/  IADD3 R34, R34, UR7, RZ ;  /* 0x0000000722227c10 */ /* 0x000fe2000fffe0ff */
[----:B------:R-:W2:Y:S04]  /*24d0*/  @!P3 LDC R59, c[0x0][0x288] ;  /* 0x0000a200ff3bbb82 */ /* 0x000ea80000000800 */
[----:B------:R-:W-:-:S05]  /*24e0*/  IMAD.SHL.U32 R57, R34, 0x8, RZ ;  /* 0x0000000822397824 */ /* 0x000fca00078e00ff */
[----:B------:R-:W-:-:S13]  /*24f0*/  ISETP.GE.OR P4, PT, R57, R10, P0 ;  /* 0x0000000a3900720c */ /* 0x000fda0000786670 */
[----:B------:R-:W3:Y:S01]  /*2500*/  @!P4 LDG.E R58, desc[UR36][R12.64] ;  /* 0x000000240c3ac981 */ /* 0x000ee2000c1e1900 */
[----:B------:R-:W-:-:S05]  /*2510*/  VIADD R55, R34, UR7 ;  /* 0x0000000722377c36 */ /* 0x000fca0008000000 */
[----:B------:R-:W-:-:S04]  /*2520*/  SHF.L.U32 R55, R55, 0x3, RZ ;  /* 0x0000000337377819 */ /* 0x000fc800000006ff */
[----:B------:R-:W-:-:S13]  /*2530*/  ISETP.GE.OR P5, PT, R55, R10, P0 ;  /* 0x0000000a3700720c */ /* 0x000fda00007a6670 */
[----:B------:R-:W5:Y:S01]  /*2540*/  @!P5 LDG.E R56, desc[UR36][R12.64] ;  /* 0x000000240c38d981 */ /* 0x000f62000c1e1900 */
[----:B------:R-:W-:-:S04]  /*2550*/  IMAD.U32 R34, RZ, RZ, UR7 ;  /* 0x00000007ff227e24 */ /* 0x000fc8000f8e00ff */
[----:B------:R-:W-:-:S05]  /*2560*/  IMAD R34, R34, 0x4, R11 ;  /* 0x0000000422227824 */ /* 0x000fca00078e020b */
[----:B------:R-:W-:-:S04]  /*2570*/  SHF.L.U32 R35, R34, 0x3, RZ ;  /* 0x0000000322237819 */ /* 0x000fc800000006ff */
[----:B------:R-:W-:-:S13]  /*2580*/  ISETP.GE.OR P1, PT, R35, R10, P0 ;  /* 0x0000000a2300720c */ /* 0x000fda0000726670 */
[----:B------:R-:W4:Y:S01]  /*2590*/  @!P1 LDG.E R54, desc[UR36][R12.64] ;  /* 0x000000240c369981 */ /* 0x000f22000c1e1900 */
[----:B------:R-:W-:Y:S02]  /*25a0*/  VIADD R34, R34, UR7 ;  /* 0x0000000722227c36 */ /* 0x000fe40008000000 */
[----:B--2---:R-:W-:-:S04]  /*25b0*/  @!P3 IMAD R14, R14, R59, RZ ;  /* 0x0000003b0e0eb224 */ /* 0x004fc800078e02ff */
[----:B------:R-:W-:-:S04]  /*25c0*/  @!P3 IMAD R14, R14, 0x70, RZ ;  /* 0x000000700e0eb824 */ /* 0x000fc800078e02ff */
[----:B------:R-:W-:Y:S02]  /*25d0*/  @!P3 IMAD R60, R14, UR7, R15 ;  /* 0x000000070e3cbc24 */ /* 0x000fe4000f8e020f */
[----:B------:R-:W0:Y:S03]  /*25e0*/  @!P3 LDC.64 R14, c[0x0][0x248] ;  /* 0x00009200ff0ebb82 */ /* 0x000e260000000a00 */
[----:B------:R-:W-:-:S04]  /*25f0*/  @!P3 IADD3 R59, P2, R9, R60, RZ ;  /* 0x0000003c093bb210 */ /* 0x000fc80007f5e0ff */
[----:B------:R-:W-:Y:S02]  /*2600*/  @!P3 LEA.HI.X.SX32 R60, R60, R18, 0x1, P2 ;  /* 0x000000123c3cb211 */ /* 0x000fe400010f0eff */
[----:B0-----:R-:W-:-:S04]  /*2610*/  @!P3 LEA R14, P2, R59, R14, 0x1 ;  /* 0x0000000e3b0eb211 */ /* 0x001fc800078408ff */
[----:B------:R-:W-:Y:S02]  /*2620*/  @!P3 LEA.HI.X R15, R59, R15, R60, 0x1, P2 ;  /* 0x0000000f3b0fb211 */ /* 0x000fe400010f0c3c */
[----:B------:R-:W3:Y:S01]  /*2630*/  @!P4 LDC R59, c[0x0][0x288] ;  /* 0x0000a200ff3bcb82 */ /* 0x000ee20000000800 */
[----:B------:R-:W-:-:S04]  /*2640*/  ISETP.GE.AND P2, PT, R50, UR40, PT ;  /* 0x0000002832007c0c */ /* 0x000fc8000bf46270 */
[----:B------:R-:W-:-:S06]  /*2650*/  SEL R19, R19, RZ, P2 ;  /* 0x000000ff13137207 */ /* 0x000fcc0001000000 */
[----:B------:R0:W2:Y:S01]  /*2660*/  @!P3 LDG.E R19, desc[UR36][R14.64] ;  /* 0x000000240e13b981 */ /* 0x0000a2000c1e1900 */
[----:B------:R-:W-:Y:S01]  /*2670*/  SEL R20, R20, RZ, P2 ;  /* 0x000000ff14147207 */ /* 0x000fe20001000000 */
[----:B0-----:R-:W0:Y:S01]  /*2680*/  @!P4 LDC.64 R14, c[0x0][0x248] ;  /* 0x00009200ff0ecb82 */ /* 0x001e220000000a00 */
[----:B---3--:R-:W-:-:S04]  /*2690*/  @!P4 IMAD R58, R58, R59, RZ ;  /* 0x0000003b3a3ac224 */ /* 0x008fc800078e02ff */
[----:B------:R-:W-:-:S04]  /*26a0*/  @!P4 IMAD R58, R58, 0x70, RZ ;  /* 0x000000703a3ac824 */ /* 0x000fc800078e02ff */
[----:B------:R-:W-:-:S05]  /*26b0*/  @!P4 IMAD R57, R58, UR7, R57 ;  /* 0x000000073a39cc24 */ /* 0x000fca000f8e0239 */
[----:B------:R-:W-:-:S04]  /*26c0*/  @!P4 IADD3 R59, P3, R9, R57, RZ ;  /* 0x00000039093bc210 */ /* 0x000fc80007f7e0ff */
[----:B------:R-:W-:Y:S02]  /*26d0*/  @!P4 LEA.HI.X.SX32 R60, R57, R18, 0x1, P3 ;  /* 0x00000012393cc211 */ /* 0x000fe400018f0eff */
[----:B------:R-:W5:Y:S01]  /*26e0*/  @!P5 LDC R57, c[0x0][0x288] ;  /* 0x0000a200ff39db82 */ /* 0x000f620000000800 */
[----:B0-----:R-:W-:-:S04]  /*26f0*/  @!P4 LEA R58, P3, R59, R14, 0x1 ;  /* 0x0000000e3b3ac211 */ /* 0x001fc800078608ff */
[----:B------:R-:W-:-:S03]  /*2700*/  @!P4 LEA.HI.X R59, R59, R15, R60, 0x1, P3 ;  /* 0x0000000f3b3bc211 */ /* 0x000fc600018f0c3c */
[----:B------:R-:W0:Y:S02]  /*2710*/  @!P5 LDC.64 R14, c[0x0][0x248] ;  /* 0x00009200ff0edb82 */ /* 0x000e240000000a00 */
[----:B------:R-:W3:Y:S01]  /*2720*/  @!P4 LDG.E R20, desc[UR36][R58.64] ;  /* 0x000000243a14c981 */ /* 0x000ee2000c1e1900 */
[----:B-----5:R-:W-:Y:S02]  /*2730*/  @!P5 IMAD R56, R56, R57, RZ ;  /* 0x000000393838d224 */ /* 0x020fe400078e02ff */
[----:B------:R-:W-:Y:S02]  /*2740*/  IMAD.SHL.U32 R57, R34, 0x8, RZ ;  /* 0x0000000822397824 */ /* 0x000fe400078e00ff */
[----:B------:R-:W-:-:S03]  /*2750*/  @!P5 IMAD R56, R56, 0x70, RZ ;  /* 0x000000703838d824 */ /* 0x000fc600078e02ff */
[----:B------:R-:W-:Y:S01]  /*2760*/  ISETP.GE.OR P4, PT, R57, R10, P0 ;  /* 0x0000000a3900720c */ /* 0x000fe20000786670 */
[----:B------:R-:W-:-:S05]  /*2770*/  @!P5 IMAD R55, R56, UR7, R55 ;  /* 0x000000073837dc24 */ /* 0x000fca000f8e0237 */
[----:B------:R-:W-:-:S04]  /*2780*/  @!P5 IADD3 R56, P3, R9, R55, RZ ;  /* 0x000000370938d210 */ /* 0x000fc80007f7e0ff */
[----:B------:R-:W-:Y:S02]  /*2790*/  @!P5 LEA.HI.X.SX32 R55, R55, R18, 0x1, P3 ;  /* 0x000000123737d211 */ /* 0x000fe400018f0eff */
[C---:B0-----:R-:W-:Y:S01]  /*27a0*/  @!P5 LEA R60, P3, R56.reuse, R14, 0x1 ;  /* 0x0000000e383cd211 */ /* 0x041fe200078608ff */
[----:B------:R-:W5:Y:S03]  /*27b0*/  @!P4 LDG.E R58, desc[UR36][R12.64] ;  /* 0x000000240c3ac981 */ /* 0x000f66000c1e1900 */
[----:B------:R-:W-:Y:S02]  /*27c0*/  @!P5 LEA.HI.X R61, R56, R15, R55, 0x1, P3 ;  /* 0x0000000f383dd211 */ /* 0x000fe400018f0c37 */
[----:B------:R-:W4:Y:S01]  /*27d0*/  @!P1 LDC R15, c[0x0][0x288] ;  /* 0x0000a200ff0f9b82 */ /* 0x000f220000000800 */
[----:B------:R-:W-:Y:S02]  /*27e0*/  SEL R21, R21, RZ, P2 ;  /* 0x000000ff15157207 */ /* 0x000fe40001000000 */
[----:B------:R-:W-:-:S04]  /*27f0*/  IADD3 R34, R34, UR7, RZ ;  /* 0x0000000722227c10 */ /* 0x000fc8000fffe0ff */
[----:B------:R0:W3:Y:S01]  /*2800*/  @!P5 LDG.E R21, desc[UR36][R60.64] ;  /* 0x000000243c15d981 */ /* 0x0000e2000c1e1900 */
[----:B----4-:R-:W-:Y:S02]  /*2810*/  @!P1 IMAD R54, R54, R15, RZ ;  /* 0x0000000f36369224 */ /* 0x010fe400078e02ff */
[----:B------:R-:W1:Y:S01]  /*2820*/  @!P1 LDC.64 R14, c[0x0][0x248] ;  /* 0x00009200ff0e9b82 */ /* 0x000e620000000a00 */
[----:B0-----:R-:W-:Y:S02]  /*2830*/  IMAD.SHL.U32 R61, R34, 0x8, RZ ;  /* 0x00000008223d7824 */ /* 0x001fe400078e00ff */
[----:B------:R-:W-:-:S03]  /*2840*/  @!P1 IMAD R54, R54, 0x70, RZ ;  /* 0x0000007036369824 */ /* 0x000fc600078e02ff */
[----:B------:R-:W-:Y:S01]  /*2850*/  ISETP.GE.OR P3, PT, R61, R10, P0 ;  /* 0x0000000a3d00720c */ /* 0x000fe20000766670 */
[----:B------:R-:W-:-:S05]  /*2860*/  @!P1 IMAD R35, R54, UR7, R35 ;  /* 0x0000000736239c24 */ /* 0x000fca000f8e0223 */
[----:B------:R-:W-:-:S04]  /*2870*/  @!P1 IADD3 R54, P5, R9, R35, RZ ;  /* 0x0000002309369210 */ /* 0x000fc80007fbe0ff */
[----:B------:R-:W-:-:S03]  /*2880*/  @!P1 LEA.HI.X.SX32 R35, R35, R18, 0x1, P5 ;  /* 0x0000001223239211 */ /* 0x000fc600028f0eff */
[----:B------:R-:W4:Y:S01]  /*2890*/  @!P3 LDG.E R56, desc[UR36][R12.64] ;  /* 0x000000240c38b981 */ /* 0x000f22000c1e1900 */
[----:B-1----:R-:W-:Y:S01]  /*28a0*/  @!P1 LEA R34, P5, R54, R14, 0x1 ;  /* 0x0000000e36229211 */ /* 0x002fe200078a08ff */
[----:B------:R-:W-:-:S04]  /*28b0*/  IMAD.U32 R14, RZ, RZ, UR7 ;  /* 0x00000007ff0e7e24 */ /* 0x000fc8000f8e00ff */
[----:B------:R-:W-:Y:S01]  /*28c0*/  IMAD R59, R14, 0x7, R11 ;  /* 0x000000070e3b7824 */ /* 0x000fe200078e020b */
[----:B------:R-:W-:Y:S02]  /*28d0*/  @!P1 LEA.HI.X R35, R54, R15, R35, 0x1, P5 ;  /* 0x0000000f36239211 */ /* 0x000fe400028f0c23 */
[----:B------:R-:W5:Y:S02]  /*28e0*/  @!P4 LDC R15, c[0x0][0x288] ;  /* 0x0000a200ff0fcb82 */ /* 0x000f640000000800 */
[----:B------:R-:W-:-:S04]  /*28f0*/  SHF.L.U32 R55, R59, 0x3, RZ ;  /* 0x000000033b377819 */ /* 0x000fc800000006ff */
[----:B------:R-:W-:-:S13]  /*2900*/  ISETP.GE.OR P5, PT, R55, R10, P0 ;  /* 0x0000000a3700720c */ /* 0x000fda00007a6670 */
[----:B------:R-:W2:Y:S01]  /*2910*/  @!P5 LDG.E R54, desc[UR36][R12.64] ;  /* 0x000000240c36d981 */ /* 0x000ea2000c1e1900 */
[----:B------:R-:W-:-:S06]  /*2920*/  SEL R22, R22, RZ, P2 ;  /* 0x000000ff16167207 */ /* 0x000fcc0001000000 */
[----:B------:R0:W3:Y:S02]  /*2930*/  @!P1 LDG.E R22, desc[UR36][R34.64] ;  /* 0x0000002422169981 */ /* 0x0000e4000c1e1900 */
[----:B0-----:R-:W4:Y:S01]  /*2940*/  @!P3 LDC R35, c[0x0][0x288] ;  /* 0x0000a200ff23bb82 */ /* 0x001f220000000800 */
[----:B------:R-:W-:Y:S02]  /*2950*/  SEL R23, R23, RZ, P2 ;  /* 0x000000ff17177207 */ /* 0x000fe40001000000 */
[----:B------:R-:W-:Y:S01]  /*2960*/  SEL R24, R24, RZ, P2 ;  /* 0x000000ff18187207 */ /* 0x000fe20001000000 */
[----:B-----5:R-:W-:-:S04]  /*2970*/  @!P4 IMAD R58, R58, R15, RZ ;  /* 0x0000000f3a3ac224 */ /* 0x020fc800078e02ff */
[----:B------:R-:W0:Y:S01]  /*2980*/  @!P4 LDC.64 R14, c[0x0][0x248] ;  /* 0x00009200ff0ecb82 */ /* 0x000e220000000a00 */
[----:B------:R-:W-:-:S04]  /*2990*/  @!P4 IMAD R58, R58, 0x70, RZ ;  /* 0x000000703a3ac824 */ /* 0x000fc800078e02ff */
[----:B------:R-:W-:-:S05]  /*29a0*/  @!P4 IMAD R57, R58, UR7, R57 ;  /* 0x000000073a39cc24 */ /* 0x000fca000f8e0239 */
[----:B------:R-:W-:-:S04]  /*29b0*/  @!P4 IADD3 R58, P1, R9, R57, RZ ;  /* 0x00000039093ac210 */ /* 0x000fc80007f3e0ff */
[----:B------:R-:W-:Y:S02]  /*29c0*/  @!P4 LEA.HI.X.SX32 R57, R57, R18, 0x1, P1 ;  /* 0x000000123939c211 */ /* 0x000fe400008f0eff */
[----:B0-----:R-:W-:-:S04]  /*29d0*/  @!P4 LEA R14, P1, R58, R14, 0x1 ;  /* 0x0000000e3a0ec211 */ /* 0x001fc800078208ff */
[----:B------:R-:W-:Y:S01]  /*29e0*/  @!P4 LEA.HI.X R15, R58, R15, R57, 0x1, P1 ;  /* 0x0000000f3a0fc211 */ /* 0x000fe200008f0c39 */
[----:B------:R-:W-:-:S04]  /*29f0*/  VIADD R57, R59, UR7 ;  /* 0x000000073b397c36 */ /* 0x000fc80008000000 */
[----:B------:R-:W-:Y:S01]  /*2a00*/  IMAD.SHL.U32 R59, R57, 0x8, RZ ;  /* 0x00000008393b7824 */ /* 0x000fe200078e00ff */
[----:B------:R0:W5:Y:S04]  /*2a10*/  @!P4 LDG.E R23, desc[UR36][R14.64] ;  /* 0x000000240e17c981 */ /* 0x000168000c1e1900 */
[----:B------:R-:W-:Y:S01]  /*2a20*/  ISETP.GE.OR P1, PT, R59, R10, P0 ;  /* 0x0000000a3b00720c */ /* 0x000fe20000726670 */
[----:B0-----:R-:W0:Y:S01]  /*2a30*/  @!P3 LDC.64 R14, c[0x0][0x248] ;  /* 0x00009200ff0ebb82 */ /* 0x001e220000000a00 */
[----:B----4-:R-:W-:-:S11]  /*2a40*/  @!P3 IMAD R56, R56, R35, RZ ;  /* 0x000000233838b224 */ /* 0x010fd600078e02ff */
[----:B------:R-:W4:Y:S01]  /*2a50*/  @!P1 LDG.E R58, desc[UR36][R12.64] ;  /* 0x000000240c3a9981 */ /* 0x000f22000c1e1900 */
[----:B------:R-:W2:Y:S01]  /*2a60*/  @!P5 LDC R35, c[0x0][0x288] ;  /* 0x0000a200ff23db82 */ /* 0x000ea20000000800 */
[----:B------:R-:W-:Y:S01]  /*2a70*/  @!P3 IMAD R56, R56, 0x70, RZ ;  /* 0x000000703838b824 */ /* 0x000fe200078e02ff */
[----:B------:R-:W-:-:S03]  /*2a80*/  IADD3 R57, R57, UR7, RZ ;  /* 0x0000000739397c10 */ /* 0x000fc6000fffe0ff */
[----:B------:R-:W-:-:S05]  /*2a90*/  @!P3 IMAD R61, R56, UR7, R61 ;  /* 0x00000007383dbc24 */ /* 0x000fca000f8e023d */
[----:B------:R-:W-:-:S04]  /*2aa0*/  @!P3 IADD3 R34, P6, R9, R61, RZ ;  /* 0x0000003d0922b210 */ /* 0x000fc80007fde0ff */
[----:B------:R-:W-:Y:S02]  /*2ab0*/  @!P3 LEA.HI.X.SX32 R61, R61, R18, 0x1, P6 ;  /* 0x000000123d3db211 */ /* 0x000fe400030f0eff */
[----:B0-----:R-:W-:Y:S01]  /*2ac0*/  @!P3 LEA R60, P6, R34, R14, 0x1 ;  /* 0x0000000e223cb211 */ /* 0x001fe200078c08ff */
[----:B--2---:R-:W-:Y:S02]  /*2ad0*/  @!P5 IMAD R54, R54, R35, RZ ;  /* 0x000000233636d224 */ /* 0x004fe400078e02ff */
[----:B------:R-:W-:-:S05]  /*2ae0*/  IMAD.SHL.U32 R35, R57, 0x8, RZ ;  /* 0x0000000839237824 */ /* 0x000fca00078e00ff */
[----:B------:R-:W-:Y:S01]  /*2af0*/  ISETP.GE.OR P4, PT, R35, R10, P0 ;  /* 0x0000000a2300720c */ /* 0x000fe20000786670 */
[----:B------:R-:W-:Y:S01]  /*2b00*/  @!P5 IMAD R54, R54, 0x70, RZ ;  /* 0x000000703636d824 */ /* 0x000fe200078e02ff */
[----:B------:R-:W-:Y:S02]  /*2b10*/  @!P3 LEA.HI.X R61, R34, R15, R61, 0x1, P6 ;  /* 0x0000000f223db211 */ /* 0x000fe400030f0c3d */
[----:B------:R-:W0:Y:S01]  /*2b20*/  @!P5 LDC.64 R14, c[0x0][0x248] ;  /* 0x00009200ff0edb82 */ /* 0x000e220000000a00 */
[----:B------:R-:W-:Y:S02]  /*2b30*/  @!P5 IMAD R55, R54, UR7, R55 ;  /* 0x000000073637dc24 */ /* 0x000fe4000f8e0237 */
[----:B------:R1:W2:Y:S06]  /*2b40*/  @!P3 LDG.E R24, desc[UR36][R60.64] ;  /* 0x000000243c18b981 */ /* 0x0002ac000c1e1900 */
[----:B------:R-:W3:Y:S01]  /*2b50*/  @!P4 LDG.E R54, desc[UR36][R12.64] ;  /* 0x000000240c36c981 */ /* 0x000ee2000c1e1900 */
[----:B------:R-:W-:-:S02]  /*2b60*/  @!P5 IADD3 R34, P3, R9, R55, RZ ;  /* 0x000000370922d210 */ /* 0x000fc40007f7e0ff */
[----:B------:R-:W-:Y:S01]  /*2b70*/  SEL R25, R25, RZ, P2 ;  /* 0x000000ff19197207 */ /* 0x000fe20001000000 */
[----:B-1----:R-:W3:Y:S01]  /*2b80*/  @!P4 LDC R61, c[0x0][0x288] ;  /* 0x0000a200ff3dcb82 */ /* 0x002ee20000000800 */
[----:B------:R-:W-:Y:S02]  /*2b90*/  @!P5 LEA.HI.X.SX32 R55, R55, R18, 0x1, P3 ;  /* 0x000000123737d211 */ /* 0x000fe400018f0eff */
[----:B0-----:R-:W-:Y:S01]  /*2ba0*/  @!P5 LEA R56, P3, R34, R14, 0x1 ;  /* 0x0000000e2238d211 */ /* 0x001fe200078608ff */
[----:B------:R-:W-:-:S04]  /*2bb0*/  IMAD.U32 R14, RZ, RZ, UR7 ;  /* 0x00000007ff0e7e24 */ /* 0x000fc8000f8e00ff */
[----:B------:R-:W-:Y:S01]  /*2bc0*/  IMAD R60, R14, 0xa, R11 ;  /* 0x0000000a0e3c7824 */ /* 0x000fe200078e020b */
[----:B------:R-:W-:Y:S02]  /*2bd0*/  @!P5 LEA.HI.X R57, R34, R15, R55, 0x1, P3 ;  /* 0x0000000f2239d211 */ /* 0x000fe400018f0c37 */
[----:B------:R-:W4:Y:S02]  /*2be0*/  @!P1 LDC R15, c[0x0][0x288] ;  /* 0x0000a200ff0f9b82 */ /* 0x000f240000000800 */
[----:B------:R-:W-:Y:S01]  /*2bf0*/  SHF.L.U32 R55, R60, 0x3, RZ ;  /* 0x000000033c377819 */ /* 0x000fe200000006ff */
[----:B------:R0:W2:Y:S03]  /*2c00*/  @!P5 LDG.E R25, desc[UR36][R56.64] ;  /* 0x000000243819d981 */ /* 0x0000a6000c1e1900 */
[----:B------:R-:W-:-:S13]  /*2c10*/  ISETP.GE.OR P3, PT, R55, R10, P0 ;  /* 0x0000000a3700720c */ /* 0x000fda0000766670 */
[----:B------:R-:W5:Y:S01]  /*2c20*/  @!P3 LDG.E R34, desc[UR36][R12.64] ;  /* 0x000000240c22b981 */ /* 0x000f62000c1e1900 */
[----:B------:R-:W-:Y:S01]  /*2c30*/  VIADD R60, R60, UR7 ;  /* 0x000000073c3c7c36 */ /* 0x000fe20008000000 */
[----:B------:R-:W-:-:S04]  /*2c40*/  SEL R26, R26, RZ, P2 ;  /* 0x000000ff1a1a7207 */ /* 0x000fc80001000000 */
[----:B0-----:R-:W-:-:S05]  /*2c50*/  IADD3 R57, R60, UR7, RZ ;  /* 0x000000073c397c10 */ /* 0x001fca000fffe0ff */
[----:B------:R-:W-:Y:S01]  /*2c60*/  IMAD.SHL.U32 R57, R57, 0x8, RZ ;  /* 0x0000000839397824 */ /* 0x000fe200078e00ff */
[----:B------:R-:W-:Y:S01]  /*2c70*/  SEL R27, R27, RZ, P2 ;  /* 0x000000ff1b1b7207 */ /* 0x000fe20001000000 */
[----:B----4-:R-:W-:Y:S02]  /*2c80*/  @!P1 IMAD R58, R58, R15, RZ ;  /* 0x0000000f3a3a9224 */ /* 0x010fe400078e02ff */
[----:B------:R-:W0:Y:S02]  /*2c90*/  @!P1 LDC.64 R14, c[0x0][0x248] ;  /* 0x00009200ff0e9b82 */ /* 0x000e240000000a00 */
[----:B------:R-:W-:-:S04]  /*2ca0*/  @!P1 IMAD R58, R58, 0x70, RZ ;  /* 0x000000703a3a9824 */ /* 0x000fc800078e02ff */
[----:B------:R-:W-:-:S05]  /*2cb0*/  @!P1 IMAD R59, R58, UR7, R59 ;  /* 0x000000073a3b9c24 */ /* 0x000fca000f8e023b */
[----:B------:R-:W-:-:S04]  /*2cc0*/  @!P1 IADD3 R58, P5, R9, R59, RZ ;  /* 0x0000003b093a9210 */ /* 0x000fc80007fbe0ff */
[----:B------:R-:W-:Y:S02]  /*2cd0*/  @!P1 LEA.HI.X.SX32 R59, R59, R18, 0x1, P5 ;  /* 0x000000123b3b9211 */ /* 0x000fe400028f0eff */
[----:B0-----:R-:W-:-:S04]  /*2ce0*/  @!P1 LEA R14, P5, R58, R14, 0x1 ;  /* 0x0000000e3a0e9211 */ /* 0x001fc800078a08ff */
[----:B------:R-:W-:Y:S01]  /*2cf0*/  @!P1 LEA.HI.X R15, R58, R15, R59, 0x1, P5 ;  /* 0x0000000f3a0f9211 */ /* 0x000fe200028f0c3b */
[----:B------:R-:W-:-:S04]  /*2d00*/  IMAD.SHL.U32 R59, R60, 0x8, RZ ;  /* 0x000000083c3b7824 */ /* 0x000fc800078e00ff */
[----:B------:R0:W4:Y:S01]  /*2d10*/  @!P1 LDG.E R26, desc[UR36][R14.64] ;  /* 0x000000240e1a9981 */ /* 0x000122000c1e1900 */
[----:B------:R-:W-:Y:S01]  /*2d20*/  ISETP.GE.OR P5, PT, R59, R10, P0 ;  /* 0x0000000a3b00720c */ /* 0x000fe200007a6670 */
[----:B0-----:R-:W0:Y:S01]  /*2d30*/  @!P4 LDC.64 R14, c[0x0][0x248] ;  /* 0x00009200ff0ecb82 */ /* 0x001e220000000a00 */
[----:B---3--:R-:W-:-:S11]  /*2d40*/  @!P4 IMAD R54, R54, R61, RZ ;  /* 0x0000003d3636c224 */ /* 0x008fd600078e02ff */
[----:B------:R-:W3:Y:S01]  /*2d50*/  @!P5 LDG.E R56, desc[UR36][R12.64] ;  /* 0x000000240c38d981 */ /* 0x000ee2000c1e1900 */
[----:B------:R-:W-:-:S04]  /*2d60*/  @!P4 IMAD R54, R54, 0x70, RZ ;  /* 0x000000703636c824 */ /* 0x000fc800078e02ff */
[----:B------:R-:W-:-:S05]  /*2d70*/  @!P4 IMAD R35, R54, UR7, R35 ;  /* 0x000000073623cc24 */ /* 0x000fca000f8e0223 */
[----:B------:R-:W-:-:S04]  /*2d80*/  @!P4 IADD3 R54, P1, R9, R35, RZ ;  /* 0x000000230936c210 */ /* 0x000fc80007f3e0ff */
[----:B------:R-:W-:Y:S02]  /*2d90*/  @!P4 LEA.HI.X.SX32 R35, R35, R18, 0x1, P1 ;  /* 0x000000122323c211 */ /* 0x000fe400008f0eff */
[----:B0-----:R-:W-:-:S04]  /*2da0*/  @!P4 LEA R14, P1, R54, R14, 0x1 ;  /* 0x0000000e360ec211 */ /* 0x001fc800078208ff */
[----:B------:R-:W-:Y:S02]  /*2db0*/  @!P4 LEA.HI.X R15, R54, R15, R35, 0x1, P1 ;  /* 0x0000000f360fc211 */ /* 0x000fe400008f0c23 */
[----:B------:R-:W5:Y:S01]  /*2dc0*/  @!P3 LDC R35, c[0x0][0x288] ;  /* 0x0000a200ff23bb82 */ /* 0x000f620000000800 */
[----:B------:R-:W-:Y:S02]  /*2dd0*/  ISETP.GE.OR P1, PT, R57, R10, P0 ;  /* 0x0000000a3900720c */ /* 0x000fe40000726670 */
[----:B------:R0:W4:Y:S05]  /*2de0*/  @!P4 LDG.E R27, desc[UR36][R14.64] ;  /* 0x000000240e1bc981 */ /* 0x00012a000c1e1900 */
[----:B0-----:R-:W0:Y:S06]  /*2df0*/  @!P3 LDC.64 R14, c[0x0][0x248] ;  /* 0x00009200ff0ebb82 */ /* 0x001e2c0000000a00 */
[----:B------:R-:W2:Y:S01]  /*2e00*/  @!P1 LDG.E R54, desc[UR36][R12.64] ;  /* 0x000000240c369981 */ /* 0x000ea2000c1e1900 */
[----:B-----5:R-:W-:-:S04]  /*2e10*/  @!P3 IMAD R34, R34, R35, RZ ;  /* 0x000000232222b224 */ /* 0x020fc800078e02ff */
[----:B------:R-:W-:-:S04]  /*2e20*/  @!P3 IMAD R34, R34, 0x70, RZ ;  /* 0x000000702222b824 */ /* 0x000fc800078e02ff */
[----:B------:R-:W-:Y:S02]  /*2e30*/  @!P3 IMAD R34, R34, UR7, R55 ;  /* 0x000000072222bc24 */ /* 0x000fe4000f8e0237 */
[----:B------:R-:W-:-:S05]  /*2e40*/  IMAD.SHL.U32 R55, R11, 0x8, RZ ;  /* 0x000000080b377824 */ /* 0x000fca00078e00ff */
[----:B------:R-:W-:Y:S02]  /*2e50*/  ISETP.GE.OR P4, PT, R55, R10, P0 ;  /* 0x0000000a3700720c */ /* 0x000fe40000786670 */
[----:B------:R-:W-:-:S04]  /*2e60*/  @!P3 IADD3 R35, P6, R9, R34, RZ ;  /* 0x000000220923b210 */ /* 0x000fc80007fde0ff */
[----:B------:R-:W-:Y:S02]  /*2e70*/  @!P3 LEA.HI.X.SX32 R58, R34, R18, 0x1, P6 ;  /* 0x00000012223ab211 */ /* 0x000fe400030f0eff */
[----:B0-----:R-:W-:-:S04]  /*2e80*/  @!P3 LEA R34, P6, R35, R14, 0x1 ;  /* 0x0000000e2322b211 */ /* 0x001fc800078c08ff */
[----:B------:R-:W-:Y:S02]  /*2e90*/  @!P3 LEA.HI.X R35, R35, R15, R58, 0x1, P6 ;  /* 0x0000000f2323b211 */ /* 0x000fe400030f0c3a */
[----:B------:R-:W5:Y:S01]  /*2ea0*/  @!P4 LDG.E R58, desc[UR36][R12.64] ;  /* 0x000000240c3ac981 */ /* 0x000f62000c1e1900 */
[----:B------:R-:W3:Y:S01]  /*2eb0*/  @!P5 LDC R15, c[0x0][0x288] ;  /* 0x0000a200ff0fdb82 */ /* 0x000ee20000000800 */
[----:B------:R-:W-:-:S06]  /*2ec0*/  SEL R28, R28, RZ, P2 ;  /* 0x000000ff1c1c7207 */ /* 0x000fcc0001000000 */
[----:B------:R0:W4:Y:S01]  /*2ed0*/  @!P3 LDG.E R28, desc[UR36][R34.64] ;  /* 0x00000024221cb981 */ /* 0x000122000c1e1900 */
[----:B------:R-:W-:Y:S01]  /*2ee0*/  SEL R29, R29, RZ, P2 ;  /* 0x000000ff1d1d7207 */ /* 0x000fe20001000000 */
[----:B---3--:R-:W-:-:S04]  /*2ef0*/  @!P5 IMAD R15, R56, R15, RZ ;  /* 0x0000000f380fd224 */ /* 0x008fc800078e02ff */
[----:B------:R-:W-:Y:S02]  /*2f00*/  @!P5 IMAD R56, R15, 0x70, RZ ;  /* 0x000000700f38d824 */ /* 0x000fe400078e02ff */
[----:B------:R-:W1:Y:S02]  /*2f10*/  @!P5 LDC.64 R14, c[0x0][0x248] ;  /* 0x00009200ff0edb82 */ /* 0x000e640000000a00 */
[----:B------:R-:W-:-:S06]  /*2f20*/  @!P5 IMAD R56, R56, UR7, R59 ;  /* 0x000000073838dc24 */ /* 0x000fcc000f8e023b */
[----:B------:R-:W2:Y:S01]  /*2f30*/  @!P1 LDC R59, c[0x0][0x288] ;  /* 0x0000a200ff3b9b82 */ /* 0x000ea20000000800 */
[----:B------:R-:W-:-:S04]  /*2f40*/  @!P5 IADD3 R61, P3, R9, R56, RZ ;  /* 0x00000038093dd210 */ /* 0x000fc80007f7e0ff */
[----:B------:R-:W-:Y:S02]  /*2f50*/  @!P5 LEA.HI.X.SX32 R56, R56, R18, 0x1, P3 ;  /* 0x000000123838d211 */ /* 0x000fe400018f0eff */
[C---:B-1----:R-:W-:Y:S02]  /*2f60*/  @!P5 LEA R60, P3, R61.reuse, R14, 0x1 ;  /* 0x0000000e3d3cd211 */ /* 0x042fe400078608ff */
[----:B------:R-:W-:Y:S02]  /*2f70*/  MOV R14, UR7 ;  /* 0x00000007000e7c02 */ /* 0x000fe40008000f00 */
[----:B------:R-:W-:-:S03]  /*2f80*/  @!P5 LEA.HI.X R61, R61, R15, R56, 0x1, P3 ;  /* 0x0000000f3d3dd211 */ /* 0x000fc600018f0c38 */
[----:B------:R-:W-:Y:S02]  /*2f90*/  IMAD R11, R14, 0xd, R11 ;  /* 0x0000000d0e0b7824 */ /* 0x000fe400078e020b */
[----:B------:R-:W1:Y:S01]  /*2fa0*/  @!P1 LDC.64 R14, c[0x0][0x248] ;  /* 0x00009200ff0e9b82 */ /* 0x000e620000000a00 */
[----:B--2---:R-:W-:Y:S01]  /*2fb0*/  @!P1 IMAD R54, R54, R59, RZ ;  /* 0x0000003b36369224 */ /* 0x004fe200078e02ff */
[----:B------:R2:W3:Y:S01]  /*2fc0*/  @!P5 LDG.E R29, desc[UR36][R60.64] ;  /* 0x000000243c1dd981 */ /* 0x0004e2000c1e1900 */
[----:B0-----:R-:W-:Y:S02]  /*2fd0*/  IMAD.SHL.U32 R35, R11, 0x8, RZ ;  /* 0x000000080b237824 */ /* 0x001fe400078e00ff */
[----:B------:R-:W-:-:S03]  /*2fe0*/  @!P1 IMAD R54, R54, 0x70, RZ ;  /* 0x0000007036369824 */ /* 0x000fc600078e02ff */
[----:B------:R-:W5:Y:S01]  /*2ff0*/  @!P4 LDC R59, c[0x0][0x288] ;  /* 0x0000a200ff3bcb82 */ /* 0x000f620000000800 */
[----:B------:R-:W-:Y:S01]  /*3000*/  ISETP.GE.OR P5, PT, R35, R10, P0 ;  /* 0x0000000a2300720c */ /* 0x000fe200007a6670 */
[----:B------:R-:W-:-:S05]  /*3010*/  @!P1 IMAD R57, R54, UR7, R57 ;  /* 0x0000000736399c24 */ /* 0x000fca000f8e0239 */
[----:B------:R-:W-:-:S04]  /*3020*/  @!P1 IADD3 R34, P3, R9, R57, RZ ;  /* 0x0000003909229210 */ /* 0x000fc80007f7e0ff */
[----:B------:R-:W-:-:S03]  /*3030*/  @!P1 LEA.HI.X.SX32 R57, R57, R18, 0x1, P3 ;  /* 0x0000001239399211 */ /* 0x000fc600018f0eff */
[----:B------:R-:W4:Y:S01]  /*3040*/  @!P5 LDG.E R60, desc[UR36][R12.64] ;  /* 0x000000240c3cd981 */ /* 0x000f22000c1e1900 */
[----:B-1----:R-:W-:-:S04]  /*3050*/  @!P1 LEA R56, P3, R34, R14, 0x1 ;  /* 0x0000000e22389211 */ /* 0x002fc800078608ff */
[----:B------:R-:W-:Y:S02]  /*3060*/  @!P1 LEA.HI.X R57, R34, R15, R57, 0x1, P3 ;  /* 0x0000000f22399211 */ /* 0x000fe400018f0c39 */
[----:B------:R-:W0:Y:S01]  /*3070*/  @!P4 LDC.64 R14, c[0x0][0x248] ;  /* 0x00009200ff0ecb82 */ /* 0x000e220000000a00 */
[----:B------:R-:W-:Y:S02]  /*3080*/  VIADD R34, R11, UR7 ;  /* 0x000000070b227c36 */ /* 0x000fe40008000000 */
[----:B-----5:R-:W-:-:S04]  /*3090*/  @!P4 IMAD R58, R58, R59, RZ ;  /* 0x0000003b3a3ac224 */ /* 0x020fc800078e02ff */
[----:B------:R-:W-:-:S04]  /*30a0*/  @!P4 IMAD R58, R58, 0x70, RZ ;  /* 0x000000703a3ac824 */ /* 0x000fc800078e02ff */
[----:B------:R-:W-:Y:S02]  /*30b0*/  @!P4 IMAD R58, R58, UR7, R55 ;  /* 0x000000073a3acc24 */ /* 0x000fe4000f8e0237 */
[C---:B------:R-:W-:Y:S01]  /*30c0*/  IMAD.SHL.U32 R55, R34.reuse, 0x8, RZ ;  /* 0x0000000822377824 */ /* 0x040fe200078e00ff */
[----:B------:R-:W-:-:S04]  /*30d0*/  IADD3 R11, R34, UR7, RZ ;  /* 0x00000007220b7c10 */ /* 0x000fc8000fffe0ff */
[----:B------:R-:W-:Y:S01]  /*30e0*/  ISETP.GE.OR P3, PT, R55, R10, P0 ;  /* 0x0000000a3700720c */ /* 0x000fe20000766670 */
[----:B------:R-:W-:Y:S01]  /*30f0*/  IMAD.SHL.U32 R11, R11, 0x8, RZ ;  /* 0x000000080b0b7824 */ /* 0x000fe200078e00ff */
[----:B------:R-:W-:-:S04]  /*3100*/  @!P4 IADD3 R34, P6, R9, R58, RZ ;  /* 0x0000003a0922c210 */ /* 0x000fc80007fde0ff */
[----:B------:R-:W-:Y:S02]  /*3110*/  @!P4 LEA.HI.X.SX32 R54, R58, R18, 0x1, P6 ;  /* 0x000000123a36c211 */ /* 0x000fe400030f0eff */
[----:B------:R-:W-:Y:S02]  /*3120*/  ISETP.GE.OR P0, PT, R11, R10, P0 ;  /* 0x0000000a0b00720c */ /* 0x000fe40000706670 */
[----:B0-----:R-:W-:-:S04]  /*3130*/  @!P4 LEA R58, P6, R34, R14, 0x1 ;  /* 0x0000000e223ac211 */ /* 0x001fc800078c08ff */
[----:B------:R-:W-:Y:S02]  /*3140*/  @!P4 LEA.HI.X R59, R34, R15, R54, 0x1, P6 ;  /* 0x0000000f223bc211 */ /* 0x000fe400030f0c36 */
[----:B------:R-:W5:Y:S01]  /*3150*/  @!P3 LDG.E R34, desc[UR36][R12.64] ;  /* 0x000000240c22b981 */ /* 0x000f62000c1e1900 */
[----:B------:R-:W-:Y:S01]  /*3160*/  SEL R36, R36, RZ, P2 ;  /* 0x000000ff24247207 */ /* 0x000fe20001000000 */
[----:B------:R-:W4:Y:S03]  /*3170*/  @!P5 LDC R15, c[0x0][0x288] ;  /* 0x0000a200ff0fdb82 */ /* 0x000f260000000800 */
[----:B------:R-:W3:Y:S04]  /*3180*/  @!P0 LDG.E R54, desc[UR36][R12.64] ;  /* 0x000000240c368981 */ /* 0x000ee8000c1e1900 */
[----:B------:R0:W3:Y:S01]  /*3190*/  @!P4 LDG.E R36, desc[UR36][R58.64] ;  /* 0x000000243a24c981 */ /* 0x0000e2000c1e1900 */
[----:B------:R-:W-:Y:S01]  /*31a0*/  SEL R30, R30, RZ, P2 ;  /* 0x000000ff1e1e7207 */ /* 0x000fe20001000000 */
[----:B--2---:R-:W3:Y:S05]  /*31b0*/  @!P0 LDC R61, c[0x0][0x288] ;  /* 0x0000a200ff3d8b82 */ /* 0x004eea0000000800 */
[----:B------:R1:W2:Y:S01]  /*31c0*/  @!P1 LDG.E R30, desc[UR36][R56.64] ;  /* 0x00000024381e9981 */ /* 0x0002a2000c1e1900 */
[----:B------:R-:W-:-:S02]  /*31d0*/  SEL R33, R33, RZ, P2 ;  /* 0x000000ff21217207 */ /* 0x000fc40001000000 */
[----:B------:R-:W-:Y:S02]  /*31e0*/  SEL R32, R32, RZ, P2 ;  /* 0x000000ff20207207 */ /* 0x000fe40001000000 */
[----:B------:R-:W-:Y:S01]  /*31f0*/  SEL R31, R31, RZ, P2 ;  /* 0x000000ff1f1f7207 */ /* 0x000fe20001000000 */
[----:B----4-:R-:W-:Y:S02]  /*3200*/  @!P5 IMAD R60, R60, R15, RZ ;  /* 0x0000000f3c3cd224 */ /* 0x010fe400078e02ff */
[----:B------:R-:W4:Y:S02]  /*3210*/  @!P5 LDC.64 R14, c[0x0][0x248] ;  /* 0x00009200ff0edb82 */ /* 0x000f240000000a00 */
[----:B0-----:R-:W-:-:S06]  /*3220*/  @!P5 IMAD R58, R60, 0x70, RZ ;  /* 0x000000703c3ad824 */ /* 0x001fcc00078e02ff */
[----:B------:R-:W5:Y:S01]  /*3230*/  @!P3 LDC R60, c[0x0][0x288] ;  /* 0x0000a200ff3cbb82 */ /* 0x000f620000000800 */
[----:B------:R-:W-:-:S05]  /*3240*/  @!P5 IMAD R35, R58, UR7, R35 ;  /* 0x000000073a23dc24 */ /* 0x000fca000f8e0223 */
[----:B------:R-:W-:-:S04]  /*3250*/  @!P5 IADD3 R13, P1, R9, R35, RZ ;  /* 0x00000023090dd210 */ /* 0x000fc80007f3e0ff */
[----:B------:R-:W-:Y:S02]  /*3260*/  @!P5 LEA.HI.X.SX32 R35, R35, R18, 0x1, P1 ;  /* 0x000000122323d211 */ /* 0x000fe400008f0eff */
[----:B----4-:R-:W-:-:S04]  /*3270*/  @!P5 LEA R12, P1, R13, R14, 0x1 ;  /* 0x0000000e0d0cd211 */ /* 0x010fc800078208ff */
[----:B------:R-:W-:Y:S02]  /*3280*/  @!P5 LEA.HI.X R13, R13, R15, R35, 0x1, P1 ;  /* 0x0000000f0d0dd211 */ /* 0x000fe400008f0c23 */
[----:B------:R-:W0:Y:S03]  /*3290*/  @!P3 LDC.64 R14, c[0x0][0x248] ;  /* 0x00009200ff0ebb82 */ /* 0x000e260000000a00 */
[----:B------:R4:W2:Y:S01]  /*32a0*/  @!P5 LDG.E R33, desc[UR36][R12.64] ;  /* 0x000000240c21d981 */ /* 0x0008a2000c1e1900 */
[----:B-----5:R-:W-:-:S04]  /*32b0*/  @!P3 IMAD R60, R34, R60, RZ ;  /* 0x0000003c223cb224 */ /* 0x020fc800078e02ff */
[----:B------:R-:W5:Y:S01]  /*32c0*/  @!P0 LDC.64 R34, c[0x0][0x248] ;  /* 0x00009200ff228b82 */ /* 0x000f620000000a00 */
[----:B------:R-:W-:Y:S02]  /*32d0*/  @!P3 IMAD R60, R60, 0x70, RZ ;  /* 0x000000703c3cb824 */ /* 0x000fe400078e02ff */
[----:B---3--:R-:W-:Y:S02]  /*32e0*/  @!P0 IMAD R54, R54, R61, RZ ;  /* 0x0000003d36368224 */ /* 0x008fe400078e02ff */
[----:B------:R-:W-:Y:S02]  /*32f0*/  @!P3 IMAD R55, R60, UR7, R55 ;  /* 0x000000073c37bc24 */ /* 0x000fe4000f8e0237 */
[----:B------:R-:W-:Y:S01]  /*3300*/  @!P0 IMAD R54, R54, 0x70, RZ ;  /* 0x0000007036368824 */ /* 0x000fe200078e02ff */
[----:B------:R-:W-:Y:S02]  /*3310*/  ISETP.NE.U32.AND P1, PT, RZ, UR8, PT ;  /* 0x00000008ff007c0c */ /* 0x000fe4000bf25070 */
[----:B-1----:R-:W-:Y:S01]  /*3320*/  @!P3 IADD3 R56, P5, R9, R55, RZ ;  /* 0x000000370938b210 */ /* 0x002fe20007fbe0ff */
[----:B------:R-:W-:Y:S01]  /*3330*/  @!P0 IMAD R11, R54, UR7, R11 ;  /* 0x00000007360b8c24 */ /* 0x000fe2000f8e020b */
[----:B------:R-:W-:-:S02]  /*3340*/  ISETP.NE.AND.EX P1, PT, RZ, UR9, PT, P1 ;  /* 0x00000009ff007c0c */ /* 0x000fc4000bf25310 */
[----:B------:R-:W-:Y:S02]  /*3350*/  @!P3 LEA.HI.X.SX32 R55, R55, R18, 0x1, P5 ;  /* 0x000000123737b211 */ /* 0x000fe400028f0eff */
[C---:B0-----:R-:W-:Y:S02]  /*3360*/  @!P3 LEA R14, P5, R56.reuse, R14, 0x1 ;  /* 0x0000000e380eb211 */ /* 0x041fe400078a08ff */
[----:B------:R-:W-:Y:S02]  /*3370*/  @!P0 IADD3 R54, P4, R9, R11, RZ ;  /* 0x0000000b09368210 */ /* 0x000fe40007f9e0ff */
[----:B------:R-:W-:Y:S02]  /*3380*/  @!P3 LEA.HI.X R15, R56, R15, R55, 0x1, P5 ;  /* 0x0000000f380fb211 */ /* 0x000fe400028f0c37 */
[----:B------:R-:W-:Y:S02]  /*3390*/  @!P0 LEA.HI.X.SX32 R11, R11, R18, 0x1, P4 ;  /* 0x000000120b0b8211 */ /* 0x000fe400020f0eff */
[----:B-----5:R-:W-:Y:S01]  /*33a0*/  @!P0 LEA R34, P4, R54, R34, 0x1 ;  /* 0x0000002236228211 */ /* 0x020fe200078808ff */
[----:B------:R-:W3:Y:S01]  /*33b0*/  @!P3 LDG.E R32, desc[UR36][R14.64] ;  /* 0x000000240e20b981 */ /* 0x000ee2000c1e1900 */
[----:B----4-:R-:W-:-:S02]  /*33c0*/  MOV R13, UR8 ;  /* 0x00000008000d7c02 */ /* 0x010fc40008000f00 */
[----:B------:R-:W-:Y:S01]  /*33d0*/  @!P0 LEA.HI.X R35, R54, R35, R11, 0x1, P4 ;  /* 0x0000002336238211 */ /* 0x000fe200020f0c0b */
[----:B------:R-:W-:Y:S01]  /*33e0*/  IMAD.U32 R54, RZ, RZ, UR9 ;  /* 0x00000009ff367e24 */ /* 0x000fe2000f8e00ff */
[----:B------:R-:W-:Y:S02]  /*33f0*/  @P1 IADD3 R12, P2, P4, R50, UR44, R13 ;  /* 0x0000002c320c1c10 */ /* 0x000fe4000fc5e00d */
[----:B------:R-:W-:Y:S01]  /*3400*/  @P1 SHF.R.S32.HI R11, RZ, 0x1f, R50 ;  /* 0x0000001fff0b1819 */ /* 0x000fe20000011432 */
[----:B------:R-:W4:Y:S03]  /*3410*/  @!P0 LDG.E R31, desc[UR36][R34.64] ;  /* 0x00000024221f8981 */ /* 0x000f26000c1e1900 */
[----:B------:R-:W-:-:S05]  /*3420*/  @P1 IADD3.X R13, R11, UR45, R54, P2, P4 ;  /* 0x0000002d0b0d1c10 */ /* 0x000fca00097e8436 */
[----:B------:R0:W5:Y:S01]  /*3430*/  @P1 LDG.E.U8 R12, desc[UR36][R12.64] ;  /* 0x000000240c0c1981 */ /* 0x000162000c1e1100 */
[----:B------:R-:W-:-:S04]  /*3440*/  HMUL2 R11, R49, R36 ;  /* 0x00000024310b7232 */ /* 0x000fc80000000000 */
[----:B------:R-:W-:-:S06]  /*3450*/  HFMA2 R11, R48, R19, R11 ;  /* 0x00000013300b7231 */ /* 0x000fcc000000000b */
[----:B------:R-:W-:-:S10]  /*3460*/  HFMA2.MMA R11, R47, R20, R11 ;  /* 0x000000142f0b7235 */ /* 0x000fd4000000000b */
[----:B------:R-:W-:-:S06]  /*3470*/  HFMA2 R11, R46, R21, R11 ;  /* 0x000000152e0b7231 */ /* 0x000fcc000000000b */
[----:B------:R-:W-:-:S10]  /*3480*/  HFMA2.MMA R11, R45, R22, R11 ;  /* 0x000000162d0b7235 */ /* 0x000fd4000000000b */
[----:B------:R-:W-:-:S06]  /*3490*/  HFMA2 R11, R44, R23, R11 ;  /* 0x000000172c0b7231 */ /* 0x000fcc000000000b */
[----:B------:R-:W-:-:S10]  /*34a0*/  HFMA2.MMA R11, R43, R24, R11 ;  /* 0x000000182b0b7235 */ /* 0x000fd4000000000b */
[----:B0-----:R-:W-:-:S06]  /*34b0*/  HFMA2 R13, R42, R25, R11 ;  /* 0x000000192a0d7231 */ /* 0x001fcc000000000b */
[----:B------:R-:W-:-:S10]  /*34c0*/  HFMA2.MMA R13, R41, R26, R13 ;  /* 0x0000001a290d7235 */ /* 0x000fd4000000000d */
[----:B------:R-:W-:-:S06]  /*34d0*/  HFMA2 R14, R40, R27, R13 ;  /* 0x0000001b280e7231 */ /* 0x000fcc000000000d */
[----:B------:R-:W-:-:S10]  /*34e0*/  HFMA2.MMA R14, R39, R28, R14 ;  /* 0x0000001c270e7235 */ /* 0x000fd4000000000e */
[----:B------:R-:W-:-:S06]  /*34f0*/  HFMA2 R15, R38, R29, R14 ;  /* 0x0000001d260f7231 */ /* 0x000fcc000000000e */
[----:B--2---:R-:W-:Y:S01]  /*3500*/  HFMA2.MMA R15, R37, R30, R15 ;  /* 0x0000001e250f7235 */ /* 0x004fe2000000000f */
[----:B------:R-:W-:-:S09]  /*3510*/  UMOV UR4, 0xffffffff ;  /* 0xffffffff00047882 */ /* 0x000fd20000000000 */
[----:B------:R-:W-:-:S06]  /*3520*/  HFMA2 R15, R4, R33, R15 ;  /* 0x00000021040f7231 */ /* 0x000fcc000000000f */
[----:B---3--:R-:W-:-:S10]  /*3530*/  HFMA2.MMA R15, R5, R32, R15 ;  /* 0x00000020050f7235 */ /* 0x008fd4000000000f */
[----:B----4-:R-:W-:-:S05]  /*3540*/  HFMA2 R15, R6, R31, R15 ;  /* 0x0000001f060f7231 */ /* 0x010fca000000000f */
[--C-:B------:R-:W-:Y:S01]  /*3550*/  HADD2.F32 R13, -RZ, R15.reuse.H0_H0 ;  /* 0x2000000fff0d7230 */ /* 0x100fe20000004100 */
[----:B-----5:R-:W-:Y:S01]  /*3560*/  ISETP.NE.AND P0, PT, R12, RZ, P1 ;  /* 0x000000ff0c00720c */ /* 0x020fe20000f05270 */
[----:B------:R-:W-:-:S05]  /*3570*/  HADD2.F32 R12, -RZ, R15.H1_H1 ;  /* 0x3000000fff0c7230 */ /* 0x000fca0000004100 */
[----:B------:R-:W-:Y:S01]  /*3580*/  FADD.FTZ R13, R13, R12 ;  /* 0x0000000c0d0d7221 */ /* 0x000fe20000010000 */
[----:B------:R-:W-:Y:S06]  /*3590*/  BRA.DIV UR4, `(.L_x_2393) ;  /* 0x00000036041c7947 */ /* 0x000fec000b800000 */
[----:B------:R-:W0:Y:S02]  /*35a0*/  SHFL.BFLY PT, R14, R13, 0x2, 0x1f ;  /* 0x0c401f000d0e7f89 */ /* 0x000e2400000e0000 */
[----:B0-----:R-:W-:-:S05]  /*35b0*/  FADD.FTZ R13, R13, R14 ;  /* 0x0000000e0d0d7221 */ /* 0x001fca0000010000 */
[----:B------:R0:W1:Y:S02]  /*35c0*/  SHFL.BFLY PT, R14, R13, 0x1, 0x1f ;  /* 0x0c201f000d0e7f89 */ /* 0x00006400000e0000 */
.L_x_2446:
        /* <DEDUP_REMOVED lines=15> */
[----:B------:R-:W3:Y:S01]  /*36c0*/  @P2 LDG.E.U16 R12, desc[UR36][R12.64] ;  /* 0x000000240c0c2981 */ /* 0x000ee2000c1e1500 */
[----:B------:R-:W0:Y:S01]  /*36d0*/  S2UR UR6, SR_CgaCtaId ;  /* 0x00000000000679c3 */ /* 0x000e220000008800 */
[----:B------:R-:W-:Y:S01]  /*36e0*/  @P1 ISETP.GE.AND P3, PT, R50, R17, PT ;  /* 0x000000113200120c */ /* 0x000fe20003f66270 */
[----:B------:R-:W-:-:S03]  /*36f0*/  UMOV UR4, 0x400 ;  /* 0x0000040000047882 */ /* 0x000fc60000000000 */
[----:B------:R-:W-:Y:S01]  /*3700*/  @P1 SEL R11, RZ, UR39, P3 ;  /* 0x00000027ff0b1c07 */ /* 0x000fe20009800000 */
[----:B------:R-:W-:-:S03]  /*3710*/  UIADD3 UR4, UR4, 0x110, URZ ;  /* 0x0000011004047890 */ /* 0x000fc6000fffe03f */
[----:B------:R-:W-:Y:S01]  /*3720*/  @P1 IADD3 R15, R11, -UR40, R50 ;  /* 0x800000280b0f1c10 */ /* 0x000fe2000fffe032 */
[----:B------:R-:W-:-:S03]  /*3730*/  VIADD R35, R50, -UR43 ;  /* 0x8000002b32237c36 */ /* 0x000fc60008000000 */
[----:B------:R-:W-:Y:S01]  /*3740*/  @P1 I2FP.F32.S32 R15, R15 ;  /* 0x0000000f000f1245 */ /* 0x000fe20000201400 */
[----:B0-----:R-:W-:-:S06]  /*3750*/  ULEA UR4, UR6, UR4, 0x18 ;  /* 0x0000000406047291 */ /* 0x001fcc000f8ec03f */
[----:B------:R-:W-:Y:S01]  /*3760*/  LEA R35, R35, UR4, 0x2 ;  /* 0x0000000423237c11 */ /* 0x000fe2000f8e10ff */
[----:B--2---:R-:W-:Y:S02]  /*3770*/  @P1 HADD2.F32 R34, -RZ, R34.H0_H0 ;  /* 0x20000022ff221230 */ /* 0x004fe40000004100 */
[----:B---3--:R-:W-:-:S05]  /*3780*/  @P2 HADD2.F32 R11, -RZ, R12.H0_H0 ;  /* 0x2000000cff0b2230 */ /* 0x008fca0000004100 */
[----:B------:R-:W-:-:S04]  /*3790*/  @P2 FADD.FTZ R14, R14, R11 ;  /* 0x0000000b0e0e2221 */ /* 0x000fc80000010000 */
[----:B------:R-:W-:-:S05]  /*37a0*/  @P1 FFMA.FTZ R14, R15, R34, R14 ;  /* 0x000000220f0e1223 */ /* 0x000fca000001000e */
[----:B------:R1:W-:Y:S01]  /*37b0*/  STS [R35], R14 ;  /* 0x0000000e23007388 */ /* 0x0003e20000000800 */
[----:B------:R-:W-:-:S07]  /*37c0*/  @!P0 FMNMX.FTZ R51, R51, R14, !PT ;  /* 0x0000000e33338209 */ /* 0x000fce0007810000 */
.L_x_2395:
[----:B------:R-:W-:Y:S05]  /*37d0*/  BSYNC B1 ;  /* 0x0000000000017941 */ /* 0x000fea0003800000 */
.L_x_2394:
[----:B------:R-:W-:-:S04]  /*37e0*/  IADD3 R50, R50, 0x10, RZ ;  /* 0x0000001032327810 */ /* 0x000fc80007ffe0ff */
[----:B------:R-:W-:-:S13]  /*37f0*/  ISETP.GE.AND P0, PT, R50, UR5, PT ;  /* 0x0000000532007c0c */ /* 0x000fda000bf06270 */
[----:B------:R-:W-:Y:S05]  /*3800*/  @!P0 BRA `(.L_x_2396) ;  /* 0xffffffe800d48947 */ /* 0x000fea000383ffff */
.L_x_2392:
[----:B------:R-:W-:Y:S05]  /*3810*/  BSYNC B0 ;  /* 0x0000000000007941 */ /* 0x000fea0003800000 */
.L_x_2391:
[----:B------:R-:W2:Y:S01]  /*3820*/  S2R R7, SR_TID.X ;  /* 0x0000000000077919 */ /* 0x000ea20000002100 */
[----:B------:R-:W-:Y:S01]  /*3830*/  UMOV UR4, 0xffffffff ;  /* 0xffffffff00047882 */ /* 0x000fe20000000000 */
[----:B--2---:R-:W-:Y:S02]  /*3840*/  SHF.R.S32.HI R2, RZ, 0x1f, R7 ;  /* 0x0000001fff027819 */ /* 0x004fe40000011407 */
[----:B------:R-:W-:Y:S05]  /*3850*/  BRA.DIV UR4, `(.L_x_2397) ;  /* 0x0000003204ac7947 */ /* 0x000fea000b800000 */
[----:B-1----:R-:W0:Y:S02]  /*3860*/  SHFL.BFLY PT, R14, R51, 0x10, 0x1f ;  /* 0x0e001f00330e7f89 */ /* 0x002e2400000e0000 */
[----:B0-----:R-:W-:-:S05]  /*3870*/  FMNMX.FTZ R13, R14, R51, !PT ;  /* 0x000000330e0d7209 */ /* 0x001fca0007810000 */
[----:B------:R-:W0:Y:S02]  /*3880*/  SHFL.BFLY PT, R14, R13, 0x8, 0x1f ;  /* 0x0d001f000d0e7f89 */ /* 0x000e2400000e0000 */
[----:B0-----:R-:W-:-:S05]  /*3890*/  FMNMX.FTZ R3, R13, R14, !PT ;  /* 0x0000000e0d037209 */ /* 0x001fca0007810000 */
[----:B------:R0:W1:Y:S02]  /*38a0*/  SHFL.BFLY PT, R14, R3, 0x4, 0x1f ;  /* 0x0c801f00030e7f89 */ /* 0x00006400000e0000 */
.L_x_2451:
[----:B------:R-:W-:Y:S01]  /*38b0*/  LEA.HI R2, R2, R7, RZ, 0x5 ;  /* 0x0000000702027211 */ /* 0x000fe200078f28ff */
[----:B------:R-:W-:Y:S05]  /*38c0*/  WARPSYNC.ALL ;  /* 0x0000000000007948 */ /* 0x000fea0003800000 */
[----:B------:R-:W-:-:S05]  /*38d0*/  LOP3.LUT R4, R2, 0xffffffe0, RZ, 0xc0, !PT ;  /* 0xffffffe002047812 */ /* 0x000fca00078ec0ff */
[----:B------:R-:W-:-:S05]  /*38e0*/  IMAD.IADD R4, R7, 0x1, -R4 ;  /* 0x0000000107047824 */ /* 0x000fca00078e0a04 */
[----:B------:R-:W-:-:S13]  /*38f0*/  ISETP.NE.AND P0, PT, R4, RZ, PT ;  /* 0x000000ff0400720c */ /* 0x000fda0003f05270 */
[----:B------:R-:W2:Y:S01]  /*3900*/  @!P0 S2R R6, SR_CgaCtaId ;  /* 0x0000000000068919 */ /* 0x000ea20000008800 */
[----:B------:R-:W-:Y:S02]  /*3910*/  @!P0 MOV R5, 0x400 ;  /* 0x0000040000058802 */ /* 0x000fe40000000f00 */
[----:B------:R-:W-:Y:S02]  /*3920*/  @!P0 SHF.R.S32.HI R2, RZ, 0x5, R2 ;  /* 0x00000005ff028819 */ /* 0x000fe40000011402 */
[----:B01----:R-:W-:Y:S02]  /*3930*/  @!P0 FMNMX.FTZ R3, R3, R14, !PT ;  /* 0x0000000e03038209 */ /* 0x003fe40007810000 */
[----:B--2---:R-:W-:-:S05]  /*3940*/  @!P0 LEA R5, R6, R5, 0x18 ;  /* 0x0000000506058211 */ /* 0x004fca00078ec0ff */
[----:B------:R-:W-:-:S05]  /*3950*/  @!P0 IMAD R2, R2, 0x4, R5 ;  /* 0x0000000402028824 */ /* 0x000fca00078e0205 */
        /* <DEDUP_REMOVED lines=16> */
[----:B------:R0:W1:Y:S01]  /*3a60*/  SHFL.IDX PT, R9, R3, RZ, 0x1f ;  /* 0x00001fff03097589 */ /* 0x00006200000e0000 */
[----:B------:R-:W-:Y:S05]  /*3a70*/  @P1 BRA `(.L_x_2399) ;  /* 0x0000000000801947 */ /* 0x000fea0003800000 */
[----:B0-----:R-:W0:Y:S01]  /*3a80*/  S2R R3, SR_CgaCtaId ;  /* 0x0000000000037919 */ /* 0x001e220000008800 */
[----:B------:R-:W-:Y:S01]  /*3a90*/  MOV R2, 0x400 ;  /* 0x0000040000027802 */ /* 0x000fe20000000f00 */
[----:B------:R-:W-:Y:S01]  /*3aa0*/  ULDC.64 UR4, c[0x0][0x2b0] ;  /* 0x0000ac0000047ab9 */ /* 0x000fe20000000a00 */
[----:B------:R-:W-:Y:S01]  /*3ab0*/  IMAD.MOV.U32 R6, RZ, RZ, RZ ;  /* 0x000000ffff067224 */ /* 0x000fe200078e00ff */
[----:B------:R-:W-:Y:S02]  /*3ac0*/  ISETP.NE.U32.AND P0, PT, RZ, UR4, PT ;  /* 0x00000004ff007c0c */ /* 0x000fe4000bf05070 */
[----:B------:R-:W-:Y:S01]  /*3ad0*/  VIADD R2, R2, 0x110 ;  /* 0x0000011002027836 */ /* 0x000fe20000000000 */
[----:B------:R-:W-:Y:S02]  /*3ae0*/  MOV R4, R5 ;  /* 0x0000000500047202 */ /* 0x000fe40000000f00 */
[----:B------:R-:W-:Y:S02]  /*3af0*/  ISETP.NE.AND.EX P0, PT, RZ, UR5, PT, P0 ;  /* 0x00000005ff007c0c */ /* 0x000fe4000bf05300 */
[----:B0-----:R-:W-:-:S11]  /*3b00*/  LEA R11, R3, R2, 0x18 ;  /* 0x00000002030b7211 */ /* 0x001fd600078ec0ff */
.L_x_2403:
[----:B0-----:R-:W-:Y:S01]  /*3b10*/  VIADD R2, R4, -UR43 ;  /* 0x8000002b04027c36 */ /* 0x001fe20008000000 */
[----:B------:R-:W-:Y:S03]  /*3b20*/  BSSY B1, `(.L_x_2400) ;  /* 0x0000010000017945 */ /* 0x000fe60003800000 */
[----:B------:R-:W-:Y:S01]  /*3b30*/  IMAD R8, R2, 0x4, R11 ;  /* 0x0000000402087824 */ /* 0x000fe200078e020b */
[----:B------:R-:W-:Y:S06]  /*3b40*/  @!P0 BRA `(.L_x_2401) ;  /* 0x0000000000248947 */ /* 0x000fec0003800000 */
[----:B------:R-:W-:Y:S01]  /*3b50*/  MOV R7, UR6 ;  /* 0x0000000600077c02 */ /* 0x000fe20008000f00 */
[----:B------:R-:W-:Y:S01]  /*3b60*/  IMAD.U32 R10, RZ, RZ, UR7 ;  /* 0x00000007ff0a7e24 */ /* 0x000fe2000f8e00ff */
[----:B------:R-:W-:Y:S02]  /*3b70*/  SHF.R.S32.HI R3, RZ, 0x1f, R4 ;  /* 0x0000001fff037819 */ /* 0x000fe40000011404 */
[----:B------:R-:W-:-:S04]  /*3b80*/  IADD3 R2, P2, P3, R4, UR44, R7 ;  /* 0x0000002c04027c10 */ /* 0x000fc8000fb5e007 */
[----:B------:R-:W-:-:S05]  /*3b90*/  IADD3.X R3, R3, UR45, R10, P2, P3 ;  /* 0x0000002d03037c10 */ /* 0x000fca00097e640a */
[----:B------:R-:W2:Y:S02]  /*3ba0*/  LDG.E.U8 R2, desc[UR36][R2.64] ;  /* 0x0000002402027981 */ /* 0x000ea4000c1e1100 */
[----:B--2---:R-:W-:-:S13]  /*3bb0*/  ISETP.NE.AND P2, PT, R2, RZ, PT ;  /* 0x000000ff0200720c */ /* 0x004fda0003f45270 */
[----:B------:R-:W-:Y:S01]  /*3bc0*/  @P2 IMAD.MOV.U32 R7, RZ, RZ, RZ ;  /* 0x000000ffff072224 */ /* 0x000fe200078e00ff */
[----:B------:R-:W-:Y:S06]  /*3bd0*/  @P2 BRA `(.L_x_2402) ;  /* 0x0000000000102947 */ /* 0x000fec0003800000 */
.L_x_2401:
[----:B------:R-:W1:Y:S02]  /*3be0*/  LDS R2, [R8] ;  /* 0x0000000008027984 */ /* 0x000e640000000800 */
[----:B-1----:R-:W-:-:S04]  /*3bf0*/  FADD.FTZ R2, -R9, R2 ;  /* 0x0000000209027221 */ /* 0x002fc80000010100 */
[----:B------:R-:W-:-:S04]  /*3c00*/  FMUL.FTZ R2, R2, 1.4426950216293334961 ;  /* 0x3fb8aa3b02027820 */ /* 0x000fc80000410000 */
[----:B------:R0:W2:Y:S03]  /*3c10*/  MUFU.EX2 R7, R2 ;  /* 0x0000000200077308 */ /* 0x0000a60000000800 */
.L_x_2402:
[----:B------:R-:W-:Y:S05]  /*3c20*/  BSYNC B1 ;  /* 0x0000000000017941 */ /* 0x000fea0003800000 */
.L_x_2400:
[----:B--2---:R2:W-:Y:S01]  /*3c30*/  STS [R8], R7 ;  /* 0x0000000708007388 */ /* 0x0045e20000000800 */
[----:B------:R-:W-:Y:S01]  /*3c40*/  IADD3 R4, R4, 0x40, RZ ;  /* 0x0000004004047810 */ /* 0x000fe20007ffe0ff */
[----:B------:R-:W-:-:S03]  /*3c50*/  FADD.FTZ R6, R7, R6 ;  /* 0x0000000607067221 */ /* 0x000fc60000010000 */
[----:B------:R-:W-:-:S13]  /*3c60*/  ISETP.GT.AND P2, PT, R4, UR40, PT ;  /* 0x0000002804007c0c */ /* 0x000fda000bf44270 */
[----:B--2---:R-:W-:Y:S05]  /*3c70*/  @!P2 BRA `(.L_x_2403) ;  /* 0xfffffffc00a4a947 */ /* 0x004fea000383ffff */
.L_x_2399:
[----:B------:R-:W-:Y:S05]  /*3c80*/  BSYNC B0 ;  /* 0x0000000000007941 */ /* 0x000fea0003800000 */
.L_x_2398:
[----:B0-----:R-:W0:Y:S01]  /*3c90*/  SHFL.BFLY PT, R3, R6, 0x10, 0x1f ;  /* 0x0e001f0006037f89 */ /* 0x001e2200000e0000 */
[----:B------:R-:W-:Y:S01]  /*3ca0*/  ULDC UR8, c[0x0][0x29c] ;  /* 0x0000a70000087ab9 */ /* 0x000fe20000000800 */
[----:B------:R-:W-:Y:S01]  /*3cb0*/  ULDC UR9, c[0x0][0x284] ;  /* 0x0000a10000097ab9 */ /* 0x000fe20000000800 */
[----:B------:R-:W2:Y:S01]  /*3cc0*/  S2UR UR7, SR_CgaCtaId ;  /* 0x00000000000779c3 */ /* 0x000ea20000008800 */
[----:B-1----:R-:W1:Y:S01]  /*3cd0*/  S2R R9, SR_TID.X ;  /* 0x0000000000097919 */ /* 0x002e620000002100 */
[----:B------:R-:W-:Y:S01]  /*3ce0*/  UISETP.LT.AND UP0, UPT, UR9, UR8, UPT ;  /* 0x000000080900728c */ /* 0x000fe2000bf01270 */
[----:B------:R-:W-:-:S03]  /*3cf0*/  UMOV UR6, 0x400 ;  /* 0x0000040000067882 */ /* 0x000fc60000000000 */
[----:B------:R-:W-:Y:S02]  /*3d00*/  USEL UR4, UR9, UR8, UP0 ;  /* 0x0000000809047287 */ /* 0x000fe40008000000 */
[----:B------:R-:W-:Y:S02]  /*3d10*/  UIADD3 UR6, UR6, 0x110, URZ ;  /* 0x0000011006067890 */ /* 0x000fe4000fffe03f */
[----:B------:R-:W-:-:S04]  /*3d20*/  UIADD3 UR4, UR4, 0x4, URZ ;  /* 0x0000000404047890 */ /* 0x000fc8000fffe03f */
[----:B------:R-:W-:-:S04]  /*3d30*/  USHF.R.S32.HI UR5, URZ, 0x1f, UR4 ;  /* 0x0000001f3f057899 */ /* 0x000fc80008011404 */
[----:B------:R-:W-:Y:S01]  /*3d40*/  ULEA.HI UR5, UR5, UR4, URZ, 0x2 ;  /* 0x0000000405057291 */ /* 0x000fe2000f8f103f */
[----:B0-----:R-:W-:Y:S02]  /*3d50*/  FADD.FTZ R3, R3, R6 ;  /* 0x0000000603037221 */ /* 0x001fe40000010000 */
[----:B------:R-:W-:Y:S01]  /*3d60*/  ULDC.U8 UR4, c[0x0][0x31c] ;  /* 0x0000c70000047ab9 */ /* 0x000fe20000000000 */
[----:B------:R-:W-:Y:S02]  /*3d70*/  USHF.L.U32 UR5, UR5, 0x2, URZ ;  /* 0x0000000205057899 */ /* 0x000fe4000800063f */
[----:B--2---:R-:W-:Y:S01]  /*3d80*/  ULEA UR6, UR7, UR6, 0x18 ;  /* 0x0000000607067291 */ /* 0x004fe2000f8ec03f */
[----:B------:R-:W0:Y:S01]  /*3d90*/  SHFL.BFLY PT, R2, R3, 0x8, 0x1f ;  /* 0x0d001f0003027f89 */ /* 0x000e2200000e0000 */
[----:B------:R-:W-:-:S03]  /*3da0*/  ULOP3.LUT UR7, UR5, 0xfffffff0, URZ, 0xc0, !UPT ;  /* 0xfffffff005077892 */ /* 0x000fc6000f8ec03f */
[----:B------:R-:W-:Y:S01]  /*3db0*/  UMOV UR5, URZ ;  /* 0x0000003f00057c82 */ /* 0x000fe20008000000 */
[----:B------:R-:W-:Y:S01]  /*3dc0*/  UIADD3 UR11, UR6, UR7, URZ ;  /* 0x00000007060b7290 */ /* 0x000fe2000fffe03f */
[----:B-1----:R-:W-:-:S04]  /*3dd0*/  LOP3.LUT P0, R8, R9, 0x1f, RZ, 0xc0, !PT ;  /* 0x0000001f09087812 */ /* 0x002fc8000780c0ff */
[----:B------:R-:W-:-:S09]  /*3de0*/  ISETP.GT.U32.AND P2, PT, R8, 0x1, PT ;  /* 0x000000010800780c */ /* 0x000fd20003f44070 */
[----:B------:R-:W1:Y:S01]  /*3df0*/  @!P0 S2R R11, SR_CgaCtaId ;  /* 0x00000000000b8919 */ /* 0x000e620000008800 */
[----:B------:R-:W-:Y:S02]  /*3e00*/  @!P0 MOV R10, 0x400 ;  /* 0x00000400000a8802 */ /* 0x000fe40000000f00 */
[----:B------:R-:W-:Y:S01]  /*3e10*/  @!P0 SHF.R.U32.HI R6, RZ, 0x3, R9 ;  /* 0x00000003ff068819 */ /* 0x000fe20000011609 */
[----:B0-----:R-:W-:Y:S01]  /*3e20*/  FADD.FTZ R2, R3, R2 ;  /* 0x0000000203027221 */ /* 0x001fe20000010000 */
[----:B------:R-:W0:Y:S02]  /*3e30*/  @!P2 S2R R13, SR_CgaCtaId ;  /* 0x00000000000da919 */ /* 0x000e240000008800 */
[----:B------:R-:W-:Y:S02]  /*3e40*/  @!P0 LOP3.LUT R6, R6, 0x1ffffffc, RZ, 0xc0, !PT ;  /* 0x1ffffffc06068812 */ /* 0x000fe400078ec0ff */
[----:B------:R-:W2:Y:S01]  /*3e50*/  SHFL.BFLY PT, R7, R2, 0x4, 0x1f ;  /* 0x0c801f0002077f89 */ /* 0x000ea200000e0000 */
[----:B-1----:R-:W-:Y:S01]  /*3e60*/  @!P0 LEA R11, R11, R10, 0x18 ;  /* 0x0000000a0b0b8211 */ /* 0x002fe200078ec0ff */
[----:B--2---:R-:W-:Y:S01]  /*3e70*/  FADD.FTZ R7, R2, R7 ;  /* 0x0000000702077221 */ /* 0x004fe20000010000 */
[----:B------:R-:W-:-:S03]  /*3e80*/  @!P2 MOV R2, 0x400 ;  /* 0x000004000002a802 */ /* 0x000fc60000000f00 */
[----:B------:R-:W-:Y:S01]  /*3e90*/  @!P0 IMAD.IADD R6, R11, 0x1, R6 ;  /* 0x000000010b068824 */ /* 0x000fe200078e0206 */
[----:B------:R-:W1:Y:S01]  /*3ea0*/  SHFL.BFLY PT, R4, R7, 0x2, 0x1f ;  /* 0x0c401f0007047f89 */ /* 0x000e6200000e0000 */
[----:B0-----:R-:W-:-:S04]  /*3eb0*/  @!P2 LEA R13, R13, R2, 0x18 ;  /* 0x000000020d0da211 */ /* 0x001fc800078ec0ff */
[----:B------:R-:W-:Y:S01]  /*3ec0*/  @!P2 LEA R8, R8, R13, 0x2 ;  /* 0x0000000d0808a211 */ /* 0x000fe200078e10ff */
[----:B-1----:R-:W-:-:S05]  /*3ed0*/  FADD.FTZ R4, R7, R4 ;  /* 0x0000000407047221 */ /* 0x002fca0000010000 */
[----:B------:R-:W0:Y:S02]  /*3ee0*/  SHFL.BFLY PT, R3, R4, 0x1, 0x1f ;  /* 0x0c201f0004037f89 */ /* 0x000e2400000e0000 */
[----:B0-----:R-:W-:-:S05]  /*3ef0*/  FADD.FTZ R3, R4, R3 ;  /* 0x0000000304037221 */ /* 0x001fca0000010000 */
[----:B------:R-:W-:Y:S01]  /*3f00*/  @!P0 STS [R6+0x8], R3 ;  /* 0x0000080306008388 */ /* 0x000fe20000000800 */
[----:B------:R-:W-:Y:S01]  /*3f10*/  BAR.SYNC.DEFER_BLOCKING 0x0 ;  /* 0x0000000000007b1d */ /* 0x000fe20000010000 */
[----:B------:R-:W-:-:S05]  /*3f20*/  ISETP.NE.AND P0, PT, RZ, UR4, PT ;  /* 0x00000004ff007c0c */ /* 0x000fca000bf05270 */
[----:B------:R-:W-:Y:S01]  /*3f30*/  UMOV UR4, URZ ;  /* 0x0000003f00047c82 */ /* 0x000fe20008000000 */
[----:B------:R-:W0:Y:S04]  /*3f40*/  @!P2 LDS R3, [R8+0x8] ;  /* 0x000008000803a984 */ /* 0x000e280000000800 */
[----:B0-----:R-:W0:Y:S02]  /*3f50*/  SHFL.BFLY PT, R2, R3, 0x1, 0x1f ;  /* 0x0c201f0003027f89 */ /* 0x001e2400000e0000 */
[----:B0-----:R-:W-:-:S06]  /*3f60*/  FADD.FTZ R2, R2, R3 ;  /* 0x0000000302027221 */ /* 0x001fcc0000010000 */
[----:B------:R-:W0:Y:S01]  /*3f70*/  SHFL.IDX PT, R2, R2, RZ, 0x1f ;  /* 0x00001fff02027589 */ /* 0x000e2200000e0000 */
[----:B------:R-:W-:Y:S05]  /*3f80*/  @!P0 BRA `(.L_x_2404) ;  /* 0x0000000000208947 */ /* 0x000fea0003800000 */
[----:B------:R-:W-:Y:S01]  /*3f90*/  S2UR UR4, SR_CTAID.X ;  /* 0x00000000000479c3 */ /* 0x000fe20000002500 */
[----:B------:R-:W-:-:S07]  /*3fa0*/  ULDC UR10, c[0x0][0x288] ;  /* 0x0000a200000a7ab9 */ /* 0x000fce0000000800 */
[----:B------:R-:W1:Y:S02]  /*3fb0*/  S2UR UR5, SR_CTAID.Y ;  /* 0x00000000000579c3 */ /* 0x000e640000002600 */
[----:B-1----:R-:W-:-:S03]  /*3fc0*/  UIMAD UR5, UR5, UR10, UR4 ;  /* 0x0000000a050572a4 */ /* 0x002fc6000f8e0204 */
[----:B------:R-:W-:Y:S02]  /*3fd0*/  ULDC UR4, c[0x0][0x318] ;  /* 0x0000c60000047ab9 */ /* 0x000fe40000000800 */
[----:B------:R-:W-:-:S04]  /*3fe0*/  UIMAD UR4, UR5, UR4, UR8 ;  /* 0x00000004050472a4 */ /* 0x000fc8000f8e0208 */
[----:B------:R-:W-:-:S04]  /*3ff0*/  UIMAD UR4, UR4, UR9, URZ ;  /* 0x00000009040472a4 */ /* 0x000fc8000f8e023f */
[----:B------:R-:W-:-:S12]  /*4000*/  USHF.R.S32.HI UR5, URZ, 0x1f, UR4 ;  /* 0x0000001f3f057899 */ /* 0x000fd80008011404 */
.L_x_2404:
[----:B------:R-:W-:Y:S01]  /*4010*/  ULDC.64 UR8, c[0x0][0x310] ;  /* 0x0000c40000087ab9 */ /* 0x000fe20000000a00 */
[----:B------:R-:W-:Y:S04]  /*4020*/  BSSY B0, `(.L_x_2405) ;  /* 0x0000014000007945 */ /* 0x000fe80003800000 */
[----:B------:R-:W-:Y:S05]  /*4030*/  @P1 BRA `(.L_x_2406) ;  /* 0x0000000000481947 */ /* 0x000fea0003800000 */
[----:B0-----:R-:W-:-:S04]  /*4040*/  FADD.FTZ R2, R2, 9.9999999747524270788e-07 ;  /* 0x358637bd02027421 */ /* 0x001fc80000010000 */
[----:B------:R0:W1:Y:S03]  /*4050*/  MUFU.RCP R7, R2 ;  /* 0x0000000200077308 */ /* 0x0000660000001000 */
.L_x_2408:
[----:B01----:R-:W-:-:S05]  /*4060*/  VIADD R3, R5, -UR43 ;  /* 0x8000002b05037c36 */ /* 0x003fca0008000000 */
[C---:B0-----:R-:W-:Y:S02]  /*4070*/  LEA R2, R3.reuse, UR6, 0x2 ;  /* 0x0000000603027c11 */ /* 0x041fe4000f8e10ff */
[----:B------:R-:W-:-:S04]  /*4080*/  LEA R3, R3, UR11, 0x1 ;  /* 0x0000000b03037c11 */ /* 0x000fc8000f8e08ff */
[----:B------:R-:W1:Y:S02]  /*4090*/  LDS R2, [R2] ;  /* 0x0000000002027984 */ /* 0x000e640000000800 */
[----:B-1----:R-:W-:-:S05]  /*40a0*/  FMUL.FTZ R9, R2, R7 ;  /* 0x0000000702097220 */ /* 0x002fca0000410000 */
[----:B------:R-:W-:-:S05]  /*40b0*/  F2FP.F16.F32.PACK_AB R4, RZ, R9 ;  /* 0x00000009ff04723e */ /* 0x000fca00000000ff */
[----:B------:R0:W-:Y:S01]  /*40c0*/  STS.U16 [R3], R4 ;  /* 0x0000000403007388 */ /* 0x0001e20000000400 */
[----:B------:R-:W-:Y:S05]  /*40d0*/  @!P0 BRA `(.L_x_2407) ;  /* 0x0000000000148947 */ /* 0x000fea0003800000 */
[----:B0-----:R-:W-:-:S04]  /*40e0*/  IADD3 R3, P1, R5, UR4, RZ ;  /* 0x0000000405037c10 */ /* 0x001fc8000ff3e0ff */
[----:B------:R-:W-:Y:S02]  /*40f0*/  LEA.HI.X.SX32 R4, R5, UR5, 0x1, P1 ;  /* 0x0000000505047c11 */ /* 0x000fe400088f0eff */
[----:B------:R-:W-:-:S04]  /*4100*/  LEA R2, P1, R3, UR8, 0x2 ;  /* 0x0000000803027c11 */ /* 0x000fc8000f8210ff */
[----:B------:R-:W-:-:S05]  /*4110*/  LEA.HI.X R3, R3, UR9, R4, 0x2, P1 ;  /* 0x0000000903037c11 */ /* 0x000fca00088f1404 */
[----:B------:R1:W-:Y:S04]  /*4120*/  STG.E desc[UR36][R2.64], R9 ;  /* 0x0000000902007986 */ /* 0x0003e8000c101924 */
.L_x_2407:
[----:B------:R-:W-:-:S04]  /*4130*/  IADD3 R5, R5, 0x40, RZ ;  /* 0x0000004005057810 */ /* 0x000fc80007ffe0ff */
[----:B------:R-:W-:-:S13]  /*4140*/  ISETP.GT.AND P1, PT, R5, UR40, PT ;  /* 0x0000002805007c0c */ /* 0x000fda000bf24270 */
[----:B------:R-:W-:Y:S05]  /*4150*/  @!P1 BRA `(.L_x_2408) ;  /* 0xfffffffc00c09947 */ /* 0x000fea000383ffff */
.L_x_2406:
[----:B------:R-:W-:Y:S05]  /*4160*/  BSYNC B0 ;  /* 0x0000000000007941 */ /* 0x000fea0003800000 */
.L_x_2405:
[----:B0-----:R-:W1:Y:S01]  /*4170*/  S2R R4, SR_TID.X ;  /* 0x0000000000047919 */ /* 0x001e620000002100 */
[----:B------:R-:W-:Y:S01]  /*4180*/  USHF.R.S32.HI UR4, URZ, 0x1f, UR40 ;  /* 0x0000001f3f047899 */ /* 0x000fe20008011428 */
[----:B---3--:R-:W-:Y:S01]  /*4190*/  CS2R R22, SRZ ;  /* 0x0000000000167805 */ /* 0x008fe2000001ff00 */
[----:B------:R-:W-:Y:S01]  /*41a0*/  ULDC.64 UR8, c[0x0][0x240] ;  /* 0x0000900000087ab9 */ /* 0x000fe20000000a00 */
[----:B------:R-:W-:Y:S01]  /*41b0*/  CS2R R20, SRZ ;  /* 0x0000000000147805 */ /* 0x000fe2000001ff00 */
[----:B------:R-:W-:Y:S01]  /*41c0*/  ULEA.HI UR4, UR4, UR40, URZ, 0x2 ;  /* 0x0000002804047291 */ /* 0x000fe2000f8f103f */
[----:B------:R-:W-:Y:S01]  /*41d0*/  ISETP.EQ.U32.AND P1, PT, RZ, UR8, PT ;  /* 0x00000008ff007c0c */ /* 0x000fe2000bf22070 */
[----:B------:R-:W-:Y:S02]  /*41e0*/  ULDC.64 UR12, c[0x0][0x250] ;  /* 0x00009400000c7ab9 */ /* 0x000fe40000000a00 */
[----:B------:R-:W-:-:S04]  /*41f0*/  ULOP3.LUT UR4, UR4, 0xfffffffc, URZ, 0xc0, !UPT ;  /* 0xfffffffc04047892 */ /* 0x000fc8000f8ec03f */
[----:B------:R-:W-:Y:S01]  /*4200*/  UIADD3 UR4, -UR4, UR40, URZ ;  /* 0x0000002804047290 */ /* 0x000fe2000fffe13f */
[----:B-1----:R-:W-:-:S04]  /*4210*/  SHF.R.S32.HI R3, RZ, 0x1f, R4 ;  /* 0x0000001fff037819 */ /* 0x002fc80000011404 */
[----:B------:R-:W-:-:S04]  /*4220*/  LEA.HI R2, R3, R4, RZ, 0x4 ;  /* 0x0000000403027211 */ /* 0x000fc800078f20ff */
[----:B------:R-:W-:Y:S02]  /*4230*/  LOP3.LUT R3, R2, 0xfffffff0, RZ, 0xc0, !PT ;  /* 0xfffffff002037812 */ /* 0x000fe400078ec0ff */
[----:B------:R-:W-:-:S03]  /*4240*/  SHF.R.S32.HI R2, RZ, 0x4, R2 ;  /* 0x00000004ff027819 */ /* 0x000fc60000011402 */
[----:B------:R-:W-:-:S05]  /*4250*/  IMAD.IADD R3, R4, 0x1, -R3 ;  /* 0x0000000104037824 */ /* 0x000fca00078e0a03 */
[C---:B------:R-:W-:Y:S02]  /*4260*/  ISETP.GT.AND P0, PT, R3.reuse, 0xd, PT ;  /* 0x0000000d0300780c */ /* 0x040fe40003f04270 */
[----:B------:R-:W-:Y:S02]  /*4270*/  SHF.L.U32 R17, R3, 0x3, RZ ;  /* 0x0000000303117819 */ /* 0x000fe400000006ff */
[----:B------:R-:W-:Y:S01]  /*4280*/  ISETP.NE.OR P2, PT, R2, UR4, P0 ;  /* 0x0000000402007c0c */ /* 0x000fe20008745670 */
[----:B------:R-:W-:-:S03]  /*4290*/  ULDC UR4, c[0x0][0x284] ;  /* 0x0000a10000047ab9 */ /* 0x000fc60000000800 */
[----:B------:R-:W-:-:S13]  /*42a0*/  ISETP.EQ.OR.EX P1, PT, RZ, UR9, P2, P1 ;  /* 0x00000009ff007c0c */ /* 0x000fda0009722710 */
[----:B------:R-:W0:Y:S01]  /*42b0*/  @!P1 S2R R6, SR_CTAID.X ;  /* 0x0000000000069919 */ /* 0x000e220000002500 */
[----:B------:R-:W1:Y:S01]  /*42c0*/  @!P1 LDC.64 R4, c[0x0][0x240] ;  /* 0x00009000ff049b82 */ /* 0x000e620000000a00 */
[----:B----4-:R-:W-:Y:S01]  /*42d0*/  IMAD.U32 R18, RZ, RZ, UR4 ;  /* 0x00000004ff127e24 */ /* 0x010fe2000f8e00ff */
[----:B------:R-:W-:Y:S01]  /*42e0*/  BSSY B0, `(.L_x_2409) ;  /* 0x0000164000007945 */ /* 0x000fe20003800000 */
[----:B------:R-:W-:Y:S01]  /*42f0*/  HFMA2.MMA R19, -RZ, RZ, 0, 0 ;  /* 0x00000000ff137435 */ /* 0x000fe200000001ff */
[----:B------:R-:W-:Y:S02]  /*4300*/  CS2R R28, SRZ ;  /* 0x00000000001c7805 */ /* 0x000fe4000001ff00 */
[----:B------:R-:W-:Y:S01]  /*4310*/  CS2R R12, SRZ ;  /* 0x00000000000c7805 */ /* 0x000fe2000001ff00 */
[----:B------:R-:W-:Y:S02]  /*4320*/  IMAD.MOV.U32 R24, RZ, RZ, RZ ;  /* 0x000000ffff187224 */ /* 0x000fe400078e00ff */
[----:B------:R-:W-:-:S02]  /*4330*/  IMAD.MOV.U32 R14, RZ, RZ, RZ ;  /* 0x000000ffff0e7224 */ /* 0x000fc400078e00ff */
[----:B0-----:R-:W-:-:S04]  /*4340*/  @!P1 IMAD R3, R6, 0x70, R17 ;  /* 0x0000007006039824 */ /* 0x001fc800078e0211 */
[----:B-1----:R-:W-:Y:S01]  /*4350*/  @!P1 IMAD.WIDE R4, R3, 0x2, R4 ;  /* 0x0000000203049825 */ /* 0x002fe200078e0204 */
[----:B------:R-:W-:-:S04]  /*4360*/  MOV R3, RZ ;  /* 0x000000ff00037202 */ /* 0x000fc80000000f00 */
[----:B------:R0:W5:Y:S01]  /*4370*/  @!P1 LDG.E.128 R20, desc[UR36][R4.64] ;  /* 0x0000002404149981 */ /* 0x000162000c1e1d00 */
[----:B------:R-:W-:Y:S06]  /*4380*/  BAR.SYNC.DEFER_BLOCKING 0x0 ;  /* 0x0000000000007b1d */ /* 0x000fec0000010000 */
[----:B------:R-:W-:Y:S05]  /*4390*/  @P0 BRA `(.L_x_2410) ;  /* 0x0000001400600947 */ /* 0x000fea0003800000 */
[----:B------:R-:W-:Y:S01]  /*43a0*/  VIMNMX R34, R18, UR40, PT ;  /* 0x0000002812227c48 */ /* 0x000fe2000bfe0100 */
[----:B------:R-:W-:Y:S01]  /*43b0*/  IMAD R27, R0, R18, R17 ;  /* 0x00000012001b7224 */ /* 0x000fe200078e0211 */
[C---:B------:R-:W-:Y:S01]  /*43c0*/  IADD3 R25, R2.reuse, UR43, RZ ;  /* 0x0000002b02197c10 */ /* 0x040fe2000fffe0ff */
[----:B------:R-:W-:Y:S01]  /*43d0*/  BSSY B1, `(.L_x_2411) ;  /* 0x0000085000017945 */ /* 0x000fe20003800000 */
[----:B------:R-:W-:Y:S01]  /*43e0*/  LEA R32, R2, UR11, 0x1 ;  /* 0x0000000b02207c11 */ /* 0x000fe2000f8e08ff */
[----:B------:R-:W-:Y:S01]  /*43f0*/  IMAD.MOV.U32 R28, RZ, RZ, RZ ;  /* 0x000000ffff1c7224 */ /* 0x000fe200078e00ff */
[----:B------:R-:W-:Y:S02]  /*4400*/  ISETP.GE.AND P1, PT, R25, R34, PT ;  /* 0x000000221900720c */ /* 0x000fe40003f26270 */
[----:B------:R-:W-:-:S11]  /*4410*/  SHF.R.S32.HI R26, RZ, 0x1f, R27 ;  /* 0x0000001fff1a7819 */ /* 0x000fd6000001141b */
[----:B------:R-:W-:Y:S05]  /*4420*/  @P1 BRA `(.L_x_2412) ;  /* 0x0000000400fc1947 */ /* 0x000fea0003800000 */
[----:B0-----:R-:W-:Y:S01]  /*4430*/  MOV R5, UR43 ;  /* 0x0000002b00057c02 */ /* 0x001fe20008000f00 */
[----:B------:R-:W-:Y:S01]  /*4440*/  BSSY B2, `(.L_x_2413) ;  /* 0x0000031000027945 */ /* 0x000fe20003800000 */
[----:B------:R-:W-:Y:S01]  /*4450*/  LOP3.LUT R3, RZ, R34, RZ, 0x33, !PT ;  /* 0x00000022ff037212 */ /* 0x000fe200078e33ff */
[----:B------:R-:W-:Y:S01]  /*4460*/  HFMA2.MMA R14, -RZ, RZ, 0, 0 ;  /* 0x00000000ff0e7435 */ /* 0x000fe200000001ff */
[----:B------:R-:W-:Y:S02]  /*4470*/  IADD3 R0, -R5, -0x2, -R2 ;  /* 0xfffffffe05007810 */ /* 0x000fe40007ffe902 */
[----:B------:R-:W-:Y:S02]  /*4480*/  CS2R R12, SRZ ;  /* 0x00000000000c7805 */ /* 0x000fe4000001ff00 */
[----:B------:R-:W-:Y:S01]  /*4490*/  MOV R15, R25 ;  /* 0x00000019000f7202 */ /* 0x000fe20000000f00 */
[----:B------:R-:W-:Y:S01]  /*44a0*/  IMAD.MOV.U32 R19, RZ, RZ, RZ ;  /* 0x000000ffff137224 */ /* 0x000fe200078e00ff */
[----:B------:R-:W-:Y:S01]  /*44b0*/  MOV R24, RZ ;  /* 0x000000ff00187202 */ /* 0x000fe20000000f00 */
[----:B------:R-:W-:Y:S01]  /*44c0*/  IMAD.IADD R0, R0, 0x1, -R3 ;  /* 0x0000000100007824 */ /* 0x000fe200078e0a03 */
[----:B------:R-:W-:Y:S01]  /*44d0*/  CS2R R28, SRZ ;  /* 0x00000000001c7805 */ /* 0x000fe2000001ff00 */
[----:B------:R-:W-:-:S03]  /*44e0*/  IMAD.MOV.U32 R3, RZ, RZ, RZ ;  /* 0x000000ffff037224 */ /* 0x000fc600078e00ff */
[C---:B------:R-:W-:Y:S02]  /*44f0*/  LOP3.LUT P3, RZ, R0.reuse, 0x4, RZ, 0xc0, !PT ;  /* 0x0000000400ff7812 */ /* 0x040fe4000786c0ff */
[----:B------:R-:W-:-:S11]  /*4500*/  LOP3.LUT P1, RZ, R0, 0xfffffffc, RZ, 0xc0, !PT ;  /* 0xfffffffc00ff7812 */ /* 0x000fd6000782c0ff */
        /* <DEDUP_REMOVED lines=22> */
[--C-:B------:R-:W-:Y:S02]  /*4670*/  HADD2.F32 R19, -RZ, R12.reuse.H0_H0 ;  /* 0x2000000cff137230 */ /* 0x100fe40000004100 */
[----:B------:R-:W-:Y:S02]  /*4680*/  HADD2.F32 R15, -RZ, R15.H1_H1 ;  /* 0x3000000fff0f7230 */ /* 0x000fe40000004100 */
[C---:B------:R-:W-:Y:S01]  /*4690*/  FFMA.FTZ R13, R0.reuse, R13, RZ ;  /* 0x0000000d000d7223 */ /* 0x040fe200000100ff */
[----:B------:R-:W-:Y:S02]  /*46a0*/  HADD2.F32 R3, -RZ, R12.H1_H1 ;  /* 0x3000000cff037230 */ /* 0x000fe40000004100 */
[----:B------:R-:W-:Y:S01]  /*46b0*/  FFMA.FTZ R12, R0, R19, RZ ;  /* 0x00000013000c7223 */ /* 0x000fe200000100ff */
[----:B------:R-:W-:-:S02]  /*46c0*/  HADD2.F32 R9, -RZ, R14.H0_H0 ;  /* 0x2000000eff097230 */ /* 0x000fc40000004100 */
[C---:B------:R-:W-:Y:S01]  /*46d0*/  FFMA.FTZ R28, R0.reuse, R15, RZ ;  /* 0x0000000f001c7223 */ /* 0x040fe200000100ff */
[----:B------:R-:W-:Y:S02]  /*46e0*/  HADD2.F32 R11, -RZ, R14.H1_H1 ;  /* 0x3000000eff0b7230 */ /* 0x000fe40000004100 */
[C---:B------:R-:W-:Y:S01]  /*46f0*/  FFMA.FTZ R3, R0.reuse, R3, RZ ;  /* 0x0000000300037223 */ /* 0x040fe200000100ff */
[C---:B------:R-:W-:Y:S01]  /*4700*/  FFMA.FTZ R14, R0.reuse, R5, RZ ;  /* 0x00000005000e7223 */ /* 0x040fe200000100ff */
[C---:B------:R-:W-:Y:S01]  /*4710*/  FFMA.FTZ R19, R0.reuse, R7, RZ ;  /* 0x0000000700137223 */ /* 0x040fe200000100ff */
[C---:B------:R-:W-:Y:S01]  /*4720*/  FFMA.FTZ R24, R0.reuse, R9, RZ ;  /* 0x0000000900187223 */ /* 0x040fe200000100ff */
[----:B------:R-:W-:Y:S01]  /*4730*/  FFMA.FTZ R29, R0, R11, RZ ;  /* 0x0000000b001d7223 */ /* 0x000fe200000100ff */
[----:B------:R-:W-:-:S07]  /*4740*/  VIADD R15, R25, 0x4 ;  /* 0x00000004190f7836 */ /* 0x000fce0000000000 */
.L_x_2414:
[----:B------:R-:W-:Y:S05]  /*4750*/  BSYNC B2 ;  /* 0x0000000000027941 */ /* 0x000fea0003800000 */
.L_x_2413:
[----:B------:R-:W-:Y:S05]  /*4760*/  @!P1 BRA `(.L_x_2412) ;  /* 0x00000004002c9947 */ /* 0x000fea0003800000 */
[C---:B------:R-:W-:Y:S01]  /*4770*/  LEA R0, R15.reuse, UR7, 0x1 ;  /* 0x000000070f007c11 */ /* 0x040fe2000f8e08ff */
[----:B------:R-:W-:Y:S01]  /*4780*/  ULDC UR8, c[0x0][0x288] ;  /* 0x0000a20000087ab9 */ /* 0x000fe20000000800 */
[----:B------:R-:W-:Y:S01]  /*4790*/  MOV R5, UR43 ;  /* 0x0000002b00057c02 */ /* 0x000fe20008000f00 */
[----:B------:R-:W-:Y:S01]  /*47a0*/  ULDC.64 UR4, c[0x0][0x258] ;  /* 0x0000960000047ab9 */ /* 0x000fe20000000a00 */
[C---:B------:R-:W-:Y:S01]  /*47b0*/  IADD3 R31, P1, R15.reuse, UR44, RZ ;  /* 0x0000002c0f1f7c10 */ /* 0x040fe2000ff3e0ff */
[----:B------:R-:W-:Y:S01]  /*47c0*/  VIADD R4, R0, 0x8 ;  /* 0x0000000800047836 */ /* 0x000fe20000000000 */
[----:B------:R-:W-:Y:S01]  /*47d0*/  HFMA2.MMA R33, -RZ, RZ, 0, 0 ;  /* 0x00000000ff217435 */ /* 0x000fe200000001ff */
[C---:B------:R-:W-:Y:S01]  /*47e0*/  IMAD R0, R15.reuse, 0x70, RZ ;  /* 0x000000700f007824 */ /* 0x040fe200078e02ff */
[----:B------:R-:W-:Y:S01]  /*47f0*/  LEA.HI.X.SX32 R6, R15, UR45, 0x1, P1 ;  /* 0x0000002d0f067c11 */ /* 0x000fe200088f0eff */
[----:B------:R-:W-:Y:S01]  /*4800*/  IMAD R4, R5, -0x2, R4 ;  /* 0xfffffffe05047824 */ /* 0x000fe200078e0204 */
[----:B------:R-:W-:Y:S01]  /*4810*/  LEA R30, P1, R31, UR4, 0x2 ;  /* 0x000000041f1e7c11 */ /* 0x000fe2000f8210ff */
[----:B------:R-:W-:-:S02]  /*4820*/  IMAD R36, R18, UR8, RZ ;  /* 0x0000000812247c24 */ /* 0x000fc4000f8e02ff */
[----:B------:R-:W-:Y:S01]  /*4830*/  VIADD R35, R0, 0x1c0 ;  /* 0x000001c000237836 */ /* 0x000fe20000000000 */
[----:B------:R-:W-:Y:S01]  /*4840*/  LEA.HI.X R31, R31, UR5, R6, 0x2, P1 ;  /* 0x000000051f1f7c11 */ /* 0x000fe200088f1406 */
[----:B------:R-:W-:Y:S01]  /*4850*/  IMAD R36, R36, 0x70, RZ ;  /* 0x0000007024247824 */ /* 0x000fe200078e02ff */
[----:B------:R-:W-:-:S07]  /*4860*/  IADD3 R37, R4, UR6, RZ ;  /* 0x0000000604257c10 */ /* 0x000fce000fffe0ff */
.L_x_2415:
[----:B------:R-:W2:Y:S04]  /*4870*/  LDG.E R5, desc[UR36][R30.64] ;  /* 0x000000241e057981 */ /* 0x000ea8000c1e1900 */
[----:B------:R-:W3:Y:S04]  /*4880*/  LDG.E R6, desc[UR36][R30.64+0x10] ;  /* 0x000010241e067981 */ /* 0x000ee8000c1e1900 */
[----:B------:R-:W0:Y:S04]  /*4890*/  LDS.U16 R38, [R37+-0x8] ;  /* 0xfffff80025267984 */ /* 0x000e280000000400 */
[----:B------:R-:W1:Y:S01]  /*48a0*/  LDS.U16 R43, [R37] ;  /* 0x00000000252b7984 */ /* 0x000e620000000400 */
[----:B--2---:R-:W-:-:S04]  /*48b0*/  IMAD R4, R36, R5, R0 ;  /* 0x0000000524047224 */ /* 0x004fc800078e0200 */
[----:B------:R-:W-:Y:S02]  /*48c0*/  IMAD.IADD R4, R4, 0x1, R33 ;  /* 0x0000000104047824 */ /* 0x000fe400078e0221 */
[----:B---3--:R-:W-:-:S03]  /*48d0*/  IMAD R6, R36, R6, R35 ;  /* 0x0000000624067224 */ /* 0x008fc600078e0223 */
[----:B------:R-:W-:-:S04]  /*48e0*/  IADD3 R5, P1, R27, R4, RZ ;  /* 0x000000041b057210 */ /* 0x000fc80007f3e0ff */
[----:B------:R-:W-:Y:S02]  /*48f0*/  LEA.HI.X.SX32 R8, R4, R26, 0x1, P1 ;  /* 0x0000001a04087211 */ /* 0x000fe400008f0eff */
[----:B------:R-:W-:-:S04]  /*4900*/  LEA R4, P1, R5, UR12, 0x1 ;  /* 0x0000000c05047c11 */ /* 0x000fc8000f8208ff */
[----:B------:R-:W-:Y:S02]  /*4910*/  LEA.HI.X R5, R5, UR13, R8, 0x1, P1 ;  /* 0x0000000d05057c11 */ /* 0x000fe400088f0c08 */
[----:B------:R-:W-:-:S04]  /*4920*/  IADD3 R8, R6, R33, RZ ;  /* 0x0000002106087210 */ /* 0x000fc80007ffe0ff */
[----:B------:R-:W-:Y:S01]  /*4930*/  IADD3 R9, P1, R27, R8, RZ ;  /* 0x000000081b097210 */ /* 0x000fe20007f3e0ff */
[----:B------:R-:W2:Y:S03]  /*4940*/  LDG.E.128 R4, desc[UR36][R4.64] ;  /* 0x0000002404047981 */ /* 0x000ea6000c1e1d00 */
[----:B------:R-:W-:Y:S02]  /*4950*/  LEA.HI.X.SX32 R10, R8, R26, 0x1, P1 ;  /* 0x0000001a080a7211 */ /* 0x000fe400008f0eff */
[----:B------:R-:W-:-:S04]  /*4960*/  LEA R8, P1, R9, UR12, 0x1 ;  /* 0x0000000c09087c11 */ /* 0x000fc8000f8208ff */
[----:B------:R-:W-:-:S06]  /*4970*/  LEA.HI.X R9, R9, UR13, R10, 0x1, P1 ;  /* 0x0000000d09097c11 */ /* 0x000fcc00088f0c0a */
[----:B------:R-:W3:Y:S01]  /*4980*/  LDG.E.128 R8, desc[UR36][R8.64] ;  /* 0x0000002408087981 */ /* 0x000ee2000c1e1d00 */
[----:B------:R-:W-:Y:S01]  /*4990*/  IADD3 R30, P1, R30, 0x20, RZ ;  /* 0x000000201e1e7810 */ /* 0x000fe20007f3e0ff */
[----:B0-----:R-:W-:Y:S01]  /*49a0*/  HADD2.F32 R39, -RZ, R38.H0_H0 ;  /* 0x20000026ff277230 */ /* 0x001fe20000004100 */
[----:B------:R-:W-:Y:S01]  /*49b0*/  IADD3 R15, R15, 0x8, RZ ;  /* 0x000000080f0f7810 */ /* 0x000fe20007ffe0ff */
[----:B-1----:R-:W-:Y:S01]  /*49c0*/  HADD2.F32 R43, -RZ, R43.H0_H0 ;  /* 0x2000002bff2b7230 */ /* 0x002fe20000004100 */
[----:B------:R-:W-:Y:S01]  /*49d0*/  IADD3 R33, R33, 0x380, RZ ;  /* 0x0000038021217810 */ /* 0x000fe20007ffe0ff */
[----:B------:R-:W-:Y:S01]  /*49e0*/  IMAD.X R31, RZ, RZ, R31, P1 ;  /* 0x000000ffff1f7224 */ /* 0x000fe200008e061f */
[----:B------:R-:W-:Y:S01]  /*49f0*/  ISETP.GE.AND P1, PT, R15, R34, PT ;  /* 0x000000220f00720c */ /* 0x000fe20003f26270 */
[----:B------:R-:W-:Y:S02]  /*4a00*/  VIADD R37, R37, 0x10 ;  /* 0x0000001025257836 */ /* 0x000fe40000000000 */
[----:B--2---:R-:W-:-:S02]  /*4a10*/  HADD2.F32 R41, -RZ, R5.H0_H0 ;  /* 0x20000005ff297230 */ /* 0x004fc40000004100 */
[----:B------:R-:W-:Y:S02]  /*4a20*/  HADD2.F32 R40, -RZ, R5.H1_H1 ;  /* 0x30000005ff287230 */ /* 0x000fe40000004100 */
[----:B------:R-:W-:Y:S02]  /*4a30*/  HADD2.F32 R5, -RZ, R6.H0_H0 ;  /* 0x20000006ff057230 */ /* 0x000fe40000004100 */
[C---:B------:R-:W-:Y:S01]  /*4a40*/  FFMA.FTZ R14, R39.reuse, R41, R14 ;  /* 0x00000029270e7223 */ /* 0x040fe2000001000e */
[----:B------:R-:W-:Y:S02]  /*4a50*/  HADD2.F32 R38, -RZ, R4.H0_H0 ;  /* 0x20000004ff267230 */ /* 0x000fe40000004100 */
[C---:B------:R-:W-:Y:S01]  /*4a60*/  FFMA.FTZ R19, R39.reuse, R40, R19 ;  /* 0x0000002827137223 */ /* 0x040fe20000010013 */
[----:B------:R-:W-:Y:S02]  /*4a70*/  HADD2.F32 R6, -RZ, R6.H1_H1 ;  /* 0x30000006ff067230 */ /* 0x000fe40000004100 */
[----:B------:R-:W-:Y:S01]  /*4a80*/  FFMA.FTZ R5, R39, R5, R24 ;  /* 0x0000000527057223 */ /* 0x000fe20000010018 */
[----:B------:R-:W-:-:S02]  /*4a90*/  HADD2.F32 R42, -RZ, R7.H0_H0 ;  /* 0x20000007ff2a7230 */ /* 0x000fc40000004100 */
[C---:B------:R-:W-:Y:S01]  /*4aa0*/  FFMA.FTZ R12, R39.reuse, R38, R12 ;  /* 0x00000026270c7223 */ /* 0x040fe2000001000c */
[----:B------:R-:W-:Y:S02]  /*4ab0*/  HADD2.F32 R4, -RZ, R4.H1_H1 ;  /* 0x30000004ff047230 */ /* 0x000fe40000004100 */
[C---:B------:R-:W-:Y:S01]  /*4ac0*/  FFMA.FTZ R6, R39.reuse, R6, R29 ;  /* 0x0000000627067223 */ /* 0x040fe2000001001d */
[----:B------:R-:W-:Y:S02]  /*4ad0*/  HADD2.F32 R7, -RZ, R7.H1_H1 ;  /* 0x30000007ff077230 */ /* 0x000fe40000004100 */
[C---:B------:R-:W-:Y:S01]  /*4ae0*/  FFMA.FTZ R13, R39.reuse, R42, R13 ;  /* 0x0000002a270d7223 */ /* 0x040fe2000001000d */
[--C-:B---3--:R-:W-:Y:S02]  /*4af0*/  HADD2.F32 R29, -RZ, R9.reuse.H0_H0 ;  /* 0x20000009ff1d7230 */ /* 0x108fe40000004100 */
[----:B------:R-:W-:Y:S01]  /*4b00*/  FFMA.FTZ R3, R39, R4, R3 ;  /* 0x0000000427037223 */ /* 0x000fe20000010003 */
[----:B------:R-:W-:-:S02]  /*4b10*/  HADD2.F32 R24, -RZ, R9.H1_H1 ;  /* 0x30000009ff187230 */ /* 0x000fc40000004100 */
[----:B------:R-:W-:Y:S01]  /*4b20*/  FFMA.FTZ R7, R39, R7, R28 ;  /* 0x0000000727077223 */ /* 0x000fe2000001001c */
[----:B------:R-:W-:Y:S02]  /*4b30*/  HADD2.F32 R4, -RZ, R8.H0_H0 ;  /* 0x20000008ff047230 */ /* 0x000fe40000004100 */
[C---:B------:R-:W-:Y:S01]  /*4b40*/  FFMA.FTZ R14, R43.reuse, R29, R14 ;  /* 0x0000001d2b0e7223 */ /* 0x040fe2000001000e */
        /* <DEDUP_REMOVED lines=13> */
.L_x_2412:
[----:B------:R-:W-:Y:S05]  /*4c20*/  BSYNC B1 ;  /* 0x0000000000017941 */ /* 0x000fea0003800000 */
.L_x_2411:
[----:B------:R-:W-:-:S13]  /*4c30*/  ISETP.GE.AND P1, PT, R25, UR40, PT ;  /* 0x0000002819007c0c */ /* 0x000fda000bf26270 */
[----:B------:R-:W-:Y:S05]  /*4c40*/  @P1 BRA `(.L_x_2410) ;  /* 0x0000000c00341947 */ /* 0x000fea0003800000 */
[----:B0-----:R-:W-:Y:S01]  /*4c50*/  IMAD.U32 R5, RZ, RZ, UR43 ;  /* 0x0000002bff057e24 */ /* 0x001fe2000f8e00ff */
[----:B------:R-:W-:Y:S01]  /*4c60*/  LOP3.LUT R0, RZ, R2, RZ, 0x33, !PT ;  /* 0x00000002ff007212 */ /* 0x000fe200078e33ff */
[----:B------:R-:W-:Y:S03]  /*4c70*/  BSSY B1, `(.L_x_2416) ;  /* 0x0000042000017945 */ /* 0x000fe60003800000 */
[----:B------:R-:W-:-:S04]  /*4c80*/  IADD3 R0, -R5, UR40, R0 ;  /* 0x0000002805007c10 */ /* 0x000fc8000fffe100 */
        /* <DEDUP_REMOVED lines=46> */
[----:B--2---:R-:W-:Y:S02]  /*4f70*/  HADD2.F32 R15, -RZ, R6.H0_H0 ;  /* 0x20000006ff0f7230 */ /* 0x004fe40000004100 */
[----:B------:R-:W-:Y:S02]  /*4f80*/  HADD2.F32 R34, -RZ, R7.H0_H0 ;  /* 0x20000007ff227230 */ /* 0x000fe40000004100 */
        /* <DEDUP_REMOVED lines=14> */
.L_x_2419:
[----:B------:R-:W-:Y:S05]  /*5070*/  BSYNC B2 ;  /* 0x0000000000027941 */ /* 0x000fea0003800000 */
.L_x_2418:
[----:B------:R-:W-:-:S07]  /*5080*/  IADD3 R25, R25, 0x4, RZ ;  /* 0x0000000419197810 */ /* 0x000fce0007ffe0ff */
.L_x_2417:
[----:B------:R-:W-:Y:S05]  /*5090*/  BSYNC B1 ;  /* 0x0000000000017941 */ /* 0x000fea0003800000 */
.L_x_2416:
[----:B------:R-:W-:-:S13]  /*50a0*/  LOP3.LUT P1, RZ, R0, 0xfffffffc, RZ, 0xc0, !PT ;  /* 0xfffffffc00ff7812 */ /* 0x000fda000782c0ff */
[----:B------:R-:W-:Y:S05]  /*50b0*/  @!P1 BRA `(.L_x_2410) ;  /* 0x0000000800189947 */ /* 0x000fea0003800000 */
[----:B------:R-:W0:Y:S01]  /*50c0*/  LDC R18, c[0x0][0x284] ;  /* 0x0000a100ff127b82 */ /* 0x000e220000000800 */
[----:B------:R-:W-:Y:S01]  /*50d0*/  LEA R0, R25, UR7, 0x1 ;  /* 0x0000000719007c11 */ /* 0x000fe2000f8e08ff */
[----:B------:R-:W-:-:S04]  /*50e0*/  IMAD.U32 R9, RZ, RZ, UR43 ;  /* 0x0000002bff097e24 */ /* 0x000fc8000f8e00ff */
[----:B------:R-:W-:Y:S01]  /*50f0*/  IMAD R9, R9, -0x2, R0 ;  /* 0xfffffffe09097824 */ /* 0x000fe200078e0200 */
[----:B------:R-:W-:-:S03]  /*5100*/  HFMA2.MMA R0, -RZ, RZ, 0, 0 ;  /* 0x00000000ff007435 */ /* 0x000fc600000001ff */
[----:B------:R-:W-:-:S08]  /*5110*/  VIADD R9, R9, UR6 ;  /* 0x0000000609097c36 */ /* 0x000fd00008000000 */
.L_x_2424:
[C---:B0-----:R-:W-:Y:S01]  /*5120*/  ISETP.GE.AND P3, PT, R25.reuse, R18, PT ;  /* 0x000000121900720c */ /* 0x041fe20003f66270 */
[----:B------:R-:W-:Y:S01]  /*5130*/  BSSY B1, `(.L_x_2420) ;  /* 0x000003e000017945 */ /* 0x000fe20003800000 */
[----:B------:R-:W-:Y:S01]  /*5140*/  IADD3 R11, R25, 0x4, RZ ;  /* 0x00000004190b7810 */ /* 0x000fe20007ffe0ff */
[----:B------:R-:W-:-:S03]  /*5150*/  IMAD.IADD R8, R9, 0x1, R0 ;  /* 0x0000000109087824 */ /* 0x000fc600078e0200 */
[----:B------:R-:W-:-:S07]  /*5160*/  ISETP.GE.AND P1, PT, R11, R18, PT ;  /* 0x000000120b00720c */ /* 0x000fce0003f26270 */
[----:B------:R-:W-:Y:S06]  /*5170*/  @!P3 BRA `(.L_x_2421) ;  /* 0x0000000000e4b947 */ /* 0x000fec0003800000 */
        /* <DEDUP_REMOVED lines=8> */
[----:B------:R0:W1:Y:S02]  /*5200*/  F2I.FTZ.U32.TRUNC.NTZ R5, R10 ;  /* 0x0000000a00057305 */ /* 0x000064000021f000 */
[----:B0-----:R-:W0:Y:S01]  /*5210*/  LDS.U16 R10, [R8] ;  /* 0x00000000080a7984 */ /* 0x001e220000000400 */
        /* <DEDUP_REMOVED lines=47> */
.L_x_2421:
[----:B------:R-:W-:Y:S05]  /*5510*/  BSYNC B1 ;  /* 0x0000000000017941 */ /* 0x000fea0003800000 */
.L_x_2420:
[----:B------:R-:W-:Y:S04]  /*5520*/  BSSY B1, `(.L_x_2422) ;  /* 0x000003b000017945 */ /* 0x000fe80003800000 */
[----:B------:R-:W-:Y:S05]  /*5530*/  @!P1 BRA `(.L_x_2423) ;  /* 0x0000000000e49947 */ /* 0x000fea0003800000 */
[----:B------:R-:W-:Y:S01]  /*5540*/  IABS R7, R18 ;  /* 0x0000001200077213 */ /* 0x000fe20000000000 */
[----:B------:R-:W-:Y:S01]  /*5550*/  ULDC.64 UR4, c[0x0][0x258] ;  /* 0x0000960000047ab9 */ /* 0x000fe20000000a00 */
[----:B------:R-:W-:Y:S01]  /*5560*/  IABS R30, R11 ;  /* 0x0000000b001e7213 */ /* 0x000fe20000000000 */
[----:B------:R-:W0:Y:S01]  /*5570*/  LDS.U16 R8, [R8+0x8] ;  /* 0x0000080008087984 */ /* 0x000e220000000400 */
        /* <DEDUP_REMOVED lines=53> */
.L_x_2423:
[----:B------:R-:W-:Y:S05]  /*58d0*/  BSYNC B1 ;  /* 0x0000000000017941 */ /* 0x000fea0003800000 */
.L_x_2422:
[----:B------:R-:W-:Y:S01]  /*58e0*/  IADD3 R25, R25, 0x8, RZ ;  /* 0x0000000819197810 */ /* 0x000fe20007ffe0ff */
[----:B------:R-:W-:-:S03]  /*58f0*/  VIADD R0, R0, 0x10 ;  /* 0x0000001000007836 */ /* 0x000fc60000000000 */
[----:B------:R-:W-:-:S13]  /*5900*/  ISETP.GE.AND P1, PT, R25, UR40, PT ;  /* 0x0000002819007c0c */ /* 0x000fda000bf26270 */
[----:B------:R-:W-:Y:S05]  /*5910*/  @!P1 BRA `(.L_x_2424) ;  /* 0xfffffff800009947 */ /* 0x000fea000383ffff */
.L_x_2410:
[----:B------:R-:W-:Y:S05]  /*5920*/  BSYNC B0 ;  /* 0x0000000000007941 */ /* 0x000fea0003800000 */
.L_x_2409:
[----:B------:R-:W-:Y:S04]  /*5930*/  BSSY B0, `(.L_x_2425) ;  /* 0x000005b000007945 */ /* 0x000fe80003800000 */
[----:B------:R-:W-:Y:S05]  /*5940*/  @P2 BRA `(.L_x_2426) ;  /* 0x0000000400642947 */ /* 0x000fea0003800000 */
[----:B------:R-:W1:Y:S01]  /*5950*/  LDC R6, c[0x0][0x308] ;  /* 0x0000c200ff067b82 */ /* 0x000e620000000800 */
[----:B------:R-:W-:Y:S02]  /*5960*/  ULDC.64 UR4, c[0x0][0x2f0] ;  /* 0x0000bc0000047ab9 */ /* 0x000fe40000000a00 */
[----:B------:R-:W-:-:S04]  /*5970*/  ISETP.NE.U32.AND P1, PT, RZ, UR4, PT ;  /* 0x00000004ff007c0c */ /* 0x000fc8000bf25070 */
[----:B------:R-:W-:-:S13]  /*5980*/  ISETP.NE.AND.EX P1, PT, RZ, UR5, PT, P1 ;  /* 0x00000005ff007c0c */ /* 0x000fda000bf25310 */
[----:B------:R-:W2:Y:S01]  /*5990*/  @P1 S2R R0, SR_CTAID.X ;  /* 0x0000000000001919 */ /* 0x000ea20000002500 */
[----:B------:R-:W2:Y:S01]  /*59a0*/  @P1 LDC R7, c[0x0][0x288] ;  /* 0x0000a200ff071b82 */ /* 0x000ea20000000800 */
[----:B-1----:R-:W-:-:S07]  /*59b0*/  ISETP.NE.AND P3, PT, R6, 0x2, PT ;  /* 0x000000020600780c */ /* 0x002fce0003f65270 */
[----:B0-----:R-:W0:Y:S08]  /*59c0*/  @P1 LDC.64 R4, c[0x0][0x2e8] ;  /* 0x0000ba00ff041b82 */ /* 0x001e300000000a00 */
[----:B------:R-:W1:Y:S01]  /*59d0*/  @P3 LDC.64 R8, c[0x0][0x238] ;  /* 0x00008e00ff083b82 */ /* 0x000e620000000a00 */
[----:B------:R-:W-:Y:S01]  /*59e0*/  IADD3 R15, R17, UR42, RZ ;  /* 0x0000002a110f7c10 */ /* 0x000fe2000fffe0ff */
[----:B--2---:R-:W-:-:S04]  /*59f0*/  @P1 IMAD R0, R7, UR38, R0 ;  /* 0x0000002607001c24 */ /* 0x004fc8000f8e0200 */
[----:B------:R-:W-:-:S04]  /*5a00*/  @P1 IMAD R7, R0, 0x70, R17 ;  /* 0x0000007000071824 */ /* 0x000fc800078e0211 */
[----:B0-----:R-:W-:-:S04]  /*5a10*/  @P1 IMAD.WIDE R4, R7, 0x2, R4 ;  /* 0x0000000207041825 */ /* 0x001fc800078e0204 */
[----:B-1----:R-:W-:Y:S02]  /*5a20*/  @P3 IMAD.WIDE R8, R15, 0x2, R8 ;  /* 0x000000020f083825 */ /* 0x002fe400078e0208 */
[----:B------:R-:W5:Y:S04]  /*5a30*/  @P1 LDG.E.128 R4, desc[UR36][R4.64] ;  /* 0x0000002404041981 */ /* 0x000f68000c1e1d00 */
[----:B------:R-:W5:Y:S01]  /*5a40*/  @P3 LDG.E.128 R8, desc[UR36][R8.64] ;  /* 0x0000002408083981 */ /* 0x000f62000c1e1d00 */
[----:B------:R-:W-:Y:S01]  /*5a50*/  UIADD3 UR4, -UR43, UR40, URZ ;  /* 0x000000282b047290 */ /* 0x000fe2000fffe13f */
[----:B------:R-:W-:Y:S02]  /*5a60*/  IMAD R25, R18, UR41, R17 ;  /* 0x0000002912197c24 */ /* 0x000fe4000f8e0211 */
        /* <DEDUP_REMOVED lines=22> */
[----:B------:R-:W1:Y:S01]  /*5bd0*/  I2F.S8 R18, R33 ;  /* 0x0000002100127306 */ /* 0x000e620000001400 */
        /* <DEDUP_REMOVED lines=16> */
[----:B------:R-:W-:Y:S01]  /*5ce0*/  F2FP.F16.F32.PACK_AB R8, R8, R15 ;  /* 0x0000000f0808723e */ /* 0x000fe200000000ff */
[----:B--2---:R-:W-:-:S05]  /*5cf0*/  FMUL.FTZ R31, R10, R11 ;  /* 0x0000000b0a1f7220 */ /* 0x004fca0000410000 */
[----:B------:R-:W-:Y:S01]  /*5d00*/  F2FP.F16.F32.PACK_AB R10, R31, R18 ;  /* 0x000000121f0a723e */ /* 0x000fe200000000ff */
[----:B-1----:R-:W-:Y:S01]  /*5d10*/  FMUL.FTZ R25, R9, R11 ;  /* 0x0000000b09197220 */ /* 0x002fe20000410000 */
[----:B------:R-:W-:-:S04]  /*5d20*/  F2FP.F16.F32.PACK_AB R11, R33, R32 ;  /* 0x00000020210b723e */ /* 0x000fc800000000ff */
[----:B------:R-:W-:-:S07]  /*5d30*/  F2FP.F16.F32.PACK_AB R9, R25, R16 ;  /* 0x000000101909723e */ /* 0x000fce00000000ff */
.L_x_2427:
[----:B-----5:R-:W-:Y:S01]  /*5d40*/  HFMA2.MMA R8, R8, 1, 1, R20 ;  /* 0x3c003c0008087835 */ /* 0x020fe20000000014 */
[----:B------:R-:W-:Y:S01]  /*5d50*/  HADD2 R9, R9, R21 ;  /* 0x0000001509097230 */ /* 0x000fe20000000000 */
[----:B------:R-:W-:Y:S01]  /*5d60*/  HFMA2.MMA R10, R10, 1, 1, R22 ;  /* 0x3c003c000a0a7835 */ /* 0x000fe20000000016 */
[----:B------:R-:W-:-:S04]  /*5d70*/  HADD2 R11, R11, R23 ;  /* 0x000000170b0b7230 */ /* 0x000fc80000000000 */
[----:B------:R-:W-:Y:S01]  /*5d80*/  @P1 HFMA2.MMA R9, R9, R5, -RZ ;  /* 0x0000000509091235 */ /* 0x000fe200001000ff */
[----:B0-----:R-:W-:Y:S01]  /*5d90*/  HADD2.F32 R5, -RZ, R0.H0_H0 ;  /* 0x20000000ff057230 */ /* 0x001fe20000004100 */
        /* <DEDUP_REMOVED lines=20> */
.L_x_2426:
[----:B------:R-:W-:Y:S05]  /*5ee0*/  BSYNC B0 ;  /* 0x0000000000007941 */ /* 0x000fea0003800000 */
.L_x_2425:
[----:B------:R-:W-:Y:S06]  /*5ef0*/  BAR.SYNC.DEFER_BLOCKING 0x0 ;  /* 0x0000000000007b1d */ /* 0x000fec0000010000 */
[----:B------:R-:W-:Y:S05]  /*5f00*/  @P0 BRA `(.L_x_2428) ;  /* 0x0000000400100947 */ /* 0x000fea0003800000 */
[----:B0-----:R-:W0:Y:S01]  /*5f10*/  S2R R5, SR_TID.X ;  /* 0x0000000000057919 */ /* 0x001e220000002100 */
[----:B------:R-:W-:-:S05]  /*5f20*/  IMAD R2, R2, 0x70, R17 ;  /* 0x0000007002027824 */ /* 0x000fca00078e0211 */
[----:B------:R-:W-:Y:S02]  /*5f30*/  LEA R2, R2, UR6, 0x1 ;  /* 0x0000000602027c11 */ /* 0x000fe4000f8e08ff */
[C---:B0-----:R-:W-:Y:S02]  /*5f40*/  LOP3.LUT R0, R5.reuse, 0xffffffe0, RZ, 0xc0, !PT ;  /* 0xffffffe005007812 */ /* 0x041fe400078ec0ff */
[C---:B------:R-:W-:Y:S02]  /*5f50*/  LOP3.LUT R4, R5.reuse, 0xfffffff0, RZ, 0xc0, !PT ;  /* 0xfffffff005047812 */ /* 0x040fe400078ec0ff */
[----:B------:R-:W-:Y:S02]  /*5f60*/  ISETP.NE.AND P1, PT, R0, 0x20, PT ;  /* 0x000000200000780c */ /* 0x000fe40003f25270 */
[C---:B------:R-:W-:Y:S02]  /*5f70*/  ISETP.GT.AND P4, PT, R5.reuse, 0x1f, PT ;  /* 0x0000001f0500780c */ /* 0x040fe40003f84270 */
[----:B------:R-:W-:-:S02]  /*5f80*/  ISETP.GT.AND P3, PT, R5, 0xf, PT ;  /* 0x0000000f0500780c */ /* 0x000fc40003f64270 */
[----:B------:R-:W-:-:S07]  /*5f90*/  ISETP.NE.AND P2, PT, R4, 0x10, PT ;  /* 0x000000100400780c */ /* 0x000fce0003f45270 */
[----:B------:R-:W-:Y:S06]  /*5fa0*/  @P1 BRA `(.L_x_2429) ;  /* 0x0000000000141947 */ /* 0x000fec0003800000 */
[----:B------:R-:W-:Y:S02]  /*5fb0*/  F2FP.F16.F32.PACK_AB R4, R3, R12 ;  /* 0x0000000c0304723e */ /* 0x000fe400000000ff */
[----:B------:R-:W-:Y:S02]  /*5fc0*/  F2FP.F16.F32.PACK_AB R5, R19, R14 ;  /* 0x0000000e1305723e */ /* 0x000fe400000000ff */
[----:B------:R-:W-:Y:S02]  /*5fd0*/  F2FP.F16.F32.PACK_AB R6, R29, R24 ;  /* 0x000000181d06723e */ /* 0x000fe400000000ff */
[----:B------:R-:W-:-:S05]  /*5fe0*/  F2FP.F16.F32.PACK_AB R7, R28, R13 ;  /* 0x0000000d1c07723e */ /* 0x000fca00000000ff */
[----:B------:R0:W-:Y:S02]  /*5ff0*/  STS.128 [R2+-0x1c0], R4 ;  /* 0xfffe400402007388 */ /* 0x0001e40000000c00 */
.L_x_2429:
[----:B------:R-:W-:Y:S05]  /*6000*/  WARPSYNC.ALL ;  /* 0x0000000000007948 */ /* 0x000fea0003800000 */
[----:B------:R-:W-:Y:S06]  /*6010*/  BAR.SYNC.DEFER_BLOCKING 0x0 ;  /* 0x0000000000007b1d */ /* 0x000fec0000010000 */
[----:B------:R-:W-:Y:S04]  /*6020*/  BSSY B0, `(.L_x_2430) ;  /* 0x0000013000007945 */ /* 0x000fe80003800000 */
[----:B------:R-:W-:Y:S05]  /*6030*/  @P4 BRA `(.L_x_2431) ;  /* 0x0000000000444947 */ /* 0x000fea0003800000 */
[----:B0-----:R-:W0:Y:S02]  /*6040*/  LDS.128 R4, [R2] ;  /* 0x0000000002047984 */ /* 0x001e240000000c00 */
[--C-:B0-----:R-:W-:Y:S02]  /*6050*/  HADD2.F32 R11, -RZ, R5.reuse.H0_H0 ;  /* 0x20000005ff0b7230 */ /* 0x101fe40000004100 */
[----:B------:R-:W-:Y:S02]  /*6060*/  HADD2.F32 R0, -RZ, R5.H1_H1 ;  /* 0x30000005ff007230 */ /* 0x000fe40000004100 */
[----:B------:R-:W-:Y:S02]  /*6070*/  HADD2.F32 R9, -RZ, R4.H0_H0 ;  /* 0x20000004ff097230 */ /* 0x000fe40000004100 */
[----:B------:R-:W-:Y:S01]  /*6080*/  FADD.FTZ R14, R14, R11 ;  /* 0x0000000b0e0e7221 */ /* 0x000fe20000010000 */
[----:B------:R-:W-:Y:S02]  /*6090*/  HADD2.F32 R5, -RZ, R6.H0_H0 ;  /* 0x20000006ff057230 */ /* 0x000fe40000004100 */
[----:B------:R-:W-:Y:S01]  /*60a0*/  FADD.FTZ R19, R19, R0 ;  /* 0x0000000013137221 */ /* 0x000fe20000010000 */
[----:B------:R-:W-:-:S02]  /*60b0*/  HADD2.F32 R8, -RZ, R7.H0_H0 ;  /* 0x20000007ff087230 */ /* 0x000fc40000004100 */
        /* <DEDUP_REMOVED lines=9> */
.L_x_2431:
[----:B------:R-:W-:Y:S05]  /*6150*/  BSYNC B0 ;  /* 0x0000000000007941 */ /* 0x000fea0003800000 */
.L_x_2430:
        /* <DEDUP_REMOVED lines=8> */
.L_x_2433:
[----:B------:R-:W-:Y:S05]  /*61e0*/  BSYNC B0 ;  /* 0x0000000000007941 */ /* 0x000fea0003800000 */
.L_x_2432:
[----:B------:R-:W-:Y:S06]  /*61f0*/  BAR.SYNC.DEFER_BLOCKING 0x0 ;  /* 0x0000000000007b1d */ /* 0x000fec0000010000 */
[----:B------:R-:W-:Y:S04]  /*6200*/  BSSY B0, `(.L_x_2434) ;  /* 0x0000013000007945 */ /* 0x000fe80003800000 */
[----:B------:R-:W-:Y:S05]  /*6210*/  @P3 BRA `(.L_x_2435) ;  /* 0x0000000000443947 */ /* 0x000fea0003800000 */
[----:B01----:R-:W0:Y:S02]  /*6220*/  LDS.128 R4, [R2] ;  /* 0x0000000002047984 */ /* 0x003e240000000c00 */
        /* <DEDUP_REMOVED lines=16> */
.L_x_2435:
[----:B------:R-:W-:Y:S05]  /*6330*/  BSYNC B0 ;  /* 0x0000000000007941 */ /* 0x000fea0003800000 */
.L_x_2434:
[----:B------:R-:W-:Y:S06]  /*6340*/  BAR.SYNC.DEFER_BLOCKING 0x0 ;  /* 0x0000000000007b1d */ /* 0x000fec0000010000 */
.L_x_2428:
[----:B------:R-:W2:Y:S02]  /*6350*/  S2R R0, SR_TID.X ;  /* 0x0000000000007919 */ /* 0x000ea40000002100 */
[----:B--2---:R-:W-:-:S05]  /*6360*/  VIADD R0, R0, 0xf ;  /* 0x0000000f00007836 */ /* 0x004fca0000000000 */
[----:B------:R-:W-:-:S13]  /*6370*/  ISETP.GT.U32.OR P0, PT, R0, 0x1e, P0 ;  /* 0x0000001e0000780c */ /* 0x000fda0000704470 */
[----:B------:R-:W-:Y:S05]  /*6380*/  @P0 EXIT ;  /* 0x000000000000094d */ /* 0x000fea0003800000 */
[----:B------:R-:W2:Y:S02]  /*6390*/  LDC R0, c[0x0][0x308] ;  /* 0x0000c200ff007b82 */ /* 0x000ea40000000800 */
[----:B--2---:R-:W-:-:S13]  /*63a0*/  ISETP.NE.AND P0, PT, R0, 0x2, PT ;  /* 0x000000020000780c */ /* 0x004fda0003f05270 */
[----:B------:R-:W-:Y:S05]  /*63b0*/  @!P0 BRA `(.L_x_2436) ;  /* 0x0000000000308947 */ /* 0x000fea0003800000 */
[----:B01----:R-:W0:Y:S01]  /*63c0*/  LDC.64 R4, c[0x0][0x210] ;  /* 0x00008400ff047b82 */ /* 0x003e220000000a00 */
[----:B------:R-:W-:Y:S02]  /*63d0*/  IADD3 R17, R17, UR41, RZ ;  /* 0x0000002911117c10 */ /* 0x000fe4000fffe0ff */
        /* <DEDUP_REMOVED lines=10> */
.L_x_2436:
[----:B01----:R-:W0:Y:S01]  /*6480*/  LDC.64 R4, c[0x0][0x300] ;  /* 0x0000c000ff047b82 */ /* 0x003e220000000a00 */
[----:B------:R-:W-:Y:S01]  /*6490*/  IADD3 R17, R17, UR41, RZ ;  /* 0x0000002911117c10 */ /* 0x000fe2000fffe0ff */
        /* <DEDUP_REMOVED lines=24> */
[----:B------:R-:W-:Y:S02]  /*6620*/  SHF.L.U64.HI R6, R7, 0x10, RZ ;  /* 0x0000001007067819 */ /* 0x000fe400000102ff */
[----:B-1----:R-:W-:Y:S01]  /*6630*/  PRMT R12, R12, 0x8880, RZ ;  /* 0x000088800c0c7816 */ /* 0x002fe200000000ff */
[----:B------:R-:W1:Y:S01]  /*6640*/  F2I.S8.NTZ R29, R29 ;  /* 0x0000001d001d7305 */ /* 0x000e620000202100 */
[----:B------:R-:W-:Y:S02]  /*6650*/  LOP3.LUT R5, R3, 0xff, RZ, 0xc0, !PT ;  /* 0x000000ff03057812 */ /* 0x000fe400078ec0ff */
[----:B------:R-:W-:Y:S02]  /*6660*/  PRMT R0, R12, 0x7710, RZ ;  /* 0x000077100c007816 */ /* 0x000fe400000000ff */
[----:B------:R-:W-:Y:S02]  /*6670*/  SHF.L.U64.HI R3, R5, 0x18, RZ ;  /* 0x0000001805037819 */ /* 0x000fe400000102ff */
[----:B0-----:R-:W-:Y:S01]  /*6680*/  PRMT R2, R24, 0x8880, RZ ;  /* 0x0000888018027816 */ /* 0x001fe200000000ff */
[----:B------:R-:W0:Y:S01]  /*6690*/  F2I.S8.NTZ R13, R13 ;  /* 0x0000000d000d7305 */ /* 0x000e220000202100 */
[----:B------:R-:W-:Y:S01]  /*66a0*/  LOP3.LUT R3, R3, R6, R8, 0xfe, !PT ;  /* 0x0000000603037212 */ /* 0x000fe200078efe08 */
[----:B------:R-:W-:Y:S01]  /*66b0*/  IMAD.U32 R6, R7, 0x10000, RZ ;  /* 0x0001000007067824 */ /* 0x000fe200078e00ff */
[----:B------:R-:W-:-:S02]  /*66c0*/  PRMT R2, R2, 0x7710, RZ ;  /* 0x0000771002027816 */ /* 0x000fc400000000ff */
[----:B------:R-:W-:Y:S02]  /*66d0*/  PRMT R9, R0, 0x6540, R9 ;  /* 0x0000654000097816 */ /* 0x000fe40000000009 */
[----:B-1----:R-:W-:Y:S01]  /*66e0*/  PRMT R29, R29, 0x8880, RZ ;  /* 0x000088801d1d7816 */ /* 0x002fe200000000ff */
[----:B------:R-:W1:Y:S01]  /*66f0*/  F2I.S8.NTZ R4, R4 ;  /* 0x0000000400047305 */ /* 0x000e620000202100 */
[----:B------:R-:W-:Y:S02]  /*6700*/  LOP3.LUT R2, R2, 0xff, RZ, 0xc0, !PT ;  /* 0x000000ff02027812 */ /* 0x000fe400078ec0ff */
[----:B------:R-:W-:Y:S02]  /*6710*/  PRMT R0, R29, 0x7710, RZ ;  /* 0x000077101d007816 */ /* 0x000fe400000000ff */
[----:B------:R-:W-:Y:S02]  /*6720*/  LOP3.LUT R2, R2, 0xffffff00, R3, 0xf8, !PT ;  /* 0xffffff0002027812 */ /* 0x000fe400078ef803 */
[----:B0-----:R-:W-:-:S02]  /*6730*/  PRMT R13, R13, 0x8880, RZ ;  /* 0x000088800d0d7816 */ /* 0x001fc400000000ff */
[----:B------:R-:W-:Y:S02]  /*6740*/  PRMT R3, R0, 0x7604, RZ ;  /* 0x0000760400037816 */ /* 0x000fe400000000ff */
[----:B------:R-:W-:Y:S02]  /*6750*/  PRMT R0, R13, 0x7710, RZ ;  /* 0x000077100d007816 */ /* 0x000fe400000000ff */
[----:B------:R-:W-:Y:S02]  /*6760*/  LOP3.LUT R3, R3, 0xffff00ff, R2, 0xf8, !PT ;  /* 0xffff00ff03037812 */ /* 0x000fe400078ef802 */
[----:B------:R-:W-:Y:S02]  /*6770*/  PRMT R0, R0, 0x7054, RZ ;  /* 0x0000705400007816 */ /* 0x000fe400000000ff */
[----:B-1----:R-:W-:Y:S02]  /*6780*/  PRMT R2, R4, 0x8880, RZ ;  /* 0x0000888004027816 */ /* 0x002fe400000000ff */
        /* <DEDUP_REMOVED lines=9> */
.L_x_2389:
[----:B------:R-:W-:Y:S01]  /*6820*/  HFMA2.MMA R11, -RZ, RZ, 0, 1.847743988037109375e-06 ;  /* 0x0000001fff0b7435 */ /* 0x000fe200000001ff */
[----:B------:R-:W-:Y:S02]  /*6830*/  IMAD.MOV.U32 R12, RZ, RZ, 0x10 ;  /* 0x00000010ff0c7424 */ /* 0x000fe400078e00ff */
[----:B------:R-:W-:-:S08]  /*6840*/  IMAD.MOV.U32 R15, RZ, RZ, -0x1 ;  /* 0xffffffffff0f7424 */ /* 0x000fd000078e00ff */
[----:B012---:R-:W-:Y:S05]  /*6850*/  WARPSYNC.COLLECTIVE R15, `(.L_x_2437) ;  /* 0x000000000f087348 */ /* 0x007fea0003c00000 */
[----:B------:R3:W4:Y:S02]  /*6860*/  SHFL.BFLY P6, R14, R13, R12, R11 ;  /* 0x0c00000c0d0e7389 */ /* 0x00072400000c000b */
[----:B01234-:R-:W-:Y:S01]  /*6870*/  ENDCOLLECTIVE ;  /* 0x000000000000791b */ /* 0x01ffe20003800000 */
.L_x_2437:
[----:B------:R-:W-:Y:S02]  /*6880*/  IMAD.MOV.U32 R12, RZ, RZ, 0x8 ;  /* 0x00000008ff0c7424 */ /* 0x000fe400078e00ff */
[----:B------:R-:W-:-:S05]  /*6890*/  FADD.FTZ R0, R13, R14 ;  /* 0x0000000e0d007221 */ /* 0x000fca0000010000 */
[----:B------:R-:W-:-:S07]  /*68a0*/  MOV R13, R0 ;  /* 0x00000000000d7202 */ /* 0x000fce0000000f00 */
[----:B------:R-:W-:Y:S05]  /*68b0*/  WARPSYNC.COLLECTIVE R15, `(.L_x_2438) ;  /* 0x000000000f087348 */ /* 0x000fea0003c00000 */
[----:B------:R0:W1:Y:S02]  /*68c0*/  SHFL.BFLY P6, R14, R13, R12, R11 ;  /* 0x0c00000c0d0e7389 */ /* 0x00006400000c000b */
[----:B01----:R-:W-:Y:S01]  /*68d0*/  ENDCOLLECTIVE ;  /* 0x000000000000791b */ /* 0x003fe20003800000 */
.L_x_2438:
[----:B------:R-:W-:Y:S02]  /*68e0*/  IMAD.MOV.U32 R12, RZ, RZ, 0x4 ;  /* 0x00000004ff0c7424 */ /* 0x000fe400078e00ff */
[----:B------:R-:W-:-:S05]  /*68f0*/  FADD.FTZ R3, R0, R14 ;  /* 0x0000000e00037221 */ /* 0x000fca0000010000 */
[----:B------:R-:W-:-:S07]  /*6900*/  MOV R13, R3 ;  /* 0x00000003000d7202 */ /* 0x000fce0000000f00 */
[----:B------:R-:W-:Y:S05]  /*6910*/  WARPSYNC.COLLECTIVE R15, `(.L_x_2439) ;  /* 0x000000000f087348 */ /* 0x000fea0003c00000 */
[----:B------:R0:W1:Y:S02]  /*6920*/  SHFL.BFLY P6, R14, R13, R12, R11 ;  /* 0x0c00000c0d0e7389 */ /* 0x00006400000c000b */
[----:B01----:R-:W-:Y:S01]  /*6930*/  ENDCOLLECTIVE ;  /* 0x000000000000791b */ /* 0x003fe20003800000 */
.L_x_2439:
[----:B------:R-:W-:Y:S02]  /*6940*/  IMAD.MOV.U32 R12, RZ, RZ, 0x2 ;  /* 0x00000002ff0c7424 */ /* 0x000fe400078e00ff */
[----:B------:R-:W-:-:S05]  /*6950*/  FADD.FTZ R4, R3, R14 ;  /* 0x0000000e03047221 */ /* 0x000fca0000010000 */
[----:B------:R-:W-:-:S07]  /*6960*/  MOV R13, R4 ;  /* 0x00000004000d7202 */ /* 0x000fce0000000f00 */
[----:B------:R-:W-:Y:S05]  /*6970*/  WARPSYNC.COLLECTIVE R15, `(.L_x_2440) ;  /* 0x000000000f087348 */ /* 0x000fea0003c00000 */
[----:B------:R0:W1:Y:S02]  /*6980*/  SHFL.BFLY P6, R14, R13, R12, R11 ;  /* 0x0c00000c0d0e7389 */ /* 0x00006400000c000b */
[----:B01----:R-:W-:Y:S01]  /*6990*/  ENDCOLLECTIVE ;  /* 0x000000000000791b */ /* 0x003fe20003800000 */
.L_x_2440:
[----:B------:R-:W-:Y:S02]  /*69a0*/  IMAD.MOV.U32 R12, RZ, RZ, 0x1 ;  /* 0x00000001ff0c7424 */ /* 0x000fe400078e00ff */
[----:B------:R-:W-:-:S05]  /*69b0*/  FADD.FTZ R5, R4, R14 ;  /* 0x0000000e04057221 */ /* 0x000fca0000010000 */
[----:B------:R-:W-:-:S07]  /*69c0*/  MOV R13, R5 ;  /* 0x00000005000d7202 */ /* 0x000fce0000000f00 */
[----:B------:R-:W-:Y:S05]  /*69d0*/  WARPSYNC.COLLECTIVE R15, `(.L_x_2441) ;  /* 0x000000000f087348 */ /* 0x000fea0003c00000 */
[----:B------:R0:W1:Y:S02]  /*69e0*/  SHFL.BFLY P6, R14, R13, R12, R11 ;  /* 0x0c00000c0d0e7389 */ /* 0x00006400000c000b */
[----:B01----:R-:W-:Y:S01]  /*69f0*/  ENDCOLLECTIVE ;  /* 0x000000000000791b */ /* 0x003fe20003800000 */
.L_x_2441:
[----:B------:R-:W-:Y:S05]  /*6a00*/  BRA `(.L_x_2442) ;  /* 0xffffffb000d47947 */ /* 0x000fea000383ffff */
.L_x_2393:
[----:B------:R-:W-:Y:S01]  /*6a10*/  BSSY B1, `(.L_x_2443) ;  /* 0x0000007000017945 */ /* 0x000fe20003800000 */
[----:B------:R-:W-:Y:S01]  /*6a20*/  MOV R12, 0x2 ;  /* 0x00000002000c7802 */ /* 0x000fe20000000f00 */
[----:B------:R-:W-:Y:S01]  /*6a30*/  IMAD.MOV.U32 R11, RZ, RZ, 0x1f ;  /* 0x0000001fff0b7424 */ /* 0x000fe200078e00ff */
[----:B------:R-:W-:-:S07]  /*6a40*/  MOV R15, 0xffffffff ;  /* 0xffffffff000f7802 */ /* 0x000fce0000000f00 */
[----:B------:R-:W-:Y:S05]  /*6a50*/  WARPSYNC.COLLECTIVE R15, `(.L_x_2444) ;  /* 0x000000000f087348 */ /* 0x000fea0003c00000 */
[----:B------:R0:W1:Y:S02]  /*6a60*/  SHFL.BFLY P6, R14, R13, R12, R11 ;  /* 0x0c00000c0d0e7389 */ /* 0x00006400000c000b */
[----:B01----:R-:W-:Y:S01]  /*6a70*/  ENDCOLLECTIVE ;  /* 0x000000000000791b */ /* 0x003fe20003800000 */
.L_x_2444:
[----:B------:R-:W-:Y:S05]  /*6a80*/  BSYNC B1 ;  /* 0x0000000000017941 */ /* 0x000fea0003800000 */
.L_x_2443:
[----:B------:R-:W-:Y:S01]  /*6a90*/  HFMA2.MMA R11, -RZ, RZ, 0, 1.847743988037109375e-06 ;  /* 0x0000001fff0b7435 */ /* 0x000fe200000001ff */
[----:B------:R-:W-:Y:S01]  /*6aa0*/  FADD.FTZ R13, R13, R14 ;  /* 0x0000000e0d0d7221 */ /* 0x000fe20000010000 */
[----:B------:R-:W-:Y:S02]  /*6ab0*/  IMAD.MOV.U32 R12, RZ, RZ, 0x1 ;  /* 0x00000001ff0c7424 */ /* 0x000fe400078e00ff */
[----:B------:R-:W-:-:S07]  /*6ac0*/  IMAD.MOV.U32 R15, RZ, RZ, -0x1 ;  /* 0xffffffffff0f7424 */ /* 0x000fce00078e00ff */
[----:B------:R-:W-:Y:S05]  /*6ad0*/  WARPSYNC.COLLECTIVE R15, `(.L_x_2445) ;  /* 0x000000000f087348 */ /* 0x000fea0003c00000 */
[----:B------:R0:W1:Y:S02]  /*6ae0*/  SHFL.BFLY P6, R14, R13, R12, R11 ;  /* 0x0c00000c0d0e7389 */ /* 0x00006400000c000b */
[----:B01----:R-:W-:Y:S01]  /*6af0*/  ENDCOLLECTIVE ;  /* 0x000000000000791b */ /* 0x003fe20003800000 */
.L_x_2445:
[----:B------:R-:W-:Y:S05]  /*6b00*/  BRA `(.L_x_2446) ;  /* 0xffffffc800b07947 */ /* 0x000fea000383ffff */
.L_x_2397:
[----:B------:R-:W-:Y:S01]  /*6b10*/  HFMA2.MMA R11, -RZ, RZ, 0, 1.847743988037109375e-06 ;  /* 0x0000001fff0b7435 */ /* 0x000fe200000001ff */
[----:B------:R-:W-:Y:S01]  /*6b20*/  BSSY B0, `(.L_x_2447) ;  /* 0x0000007000007945 */ /* 0x000fe20003800000 */
[----:B0-----:R-:W-:Y:S01]  /*6b30*/  MOV R13, R51 ;  /* 0x00000033000d7202 */ /* 0x001fe20000000f00 */
[----:B------:R-:W-:Y:S02]  /*6b40*/  IMAD.MOV.U32 R12, RZ, RZ, 0x10 ;  /* 0x00000010ff0c7424 */ /* 0x000fe400078e00ff */
[----:B------:R-:W-:-:S07]  /*6b50*/  IMAD.MOV.U32 R15, RZ, RZ, -0x1 ;  /* 0xffffffffff0f7424 */ /* 0x000fce00078e00ff */
[----:B-1-34-:R-:W-:Y:S05]  /*6b60*/  WARPSYNC.COLLECTIVE R15, `(.L_x_2448) ;  /* 0x000000000f087348 */ /* 0x01afea0003c00000 */
[----:B-1----:R0:W1:Y:S02]  /*6b70*/  SHFL.BFLY P6, R14, R13, R12, R11 ;  /* 0x0c00000c0d0e7389 */ /* 0x00206400000c000b */
[----:B01-34-:R-:W-:Y:S01]  /*6b80*/  ENDCOLLECTIVE ;  /* 0x000000000000791b */ /* 0x01bfe20003800000 */
.L_x_2448:
[----:B------:R-:W-:Y:S05]  /*6b90*/  BSYNC B0 ;  /* 0x0000000000007941 */ /* 0x000fea0003800000 */
.L_x_2447:
[----:B------:R-:W-:Y:S01]  /*6ba0*/  FMNMX.FTZ R13, R14, R51, !PT ;  /* 0x000000330e0d7209 */ /* 0x000fe20007810000 */
[----:B------:R-:W-:Y:S01]  /*6bb0*/  IMAD.MOV.U32 R11, RZ, RZ, 0x1f ;  /* 0x0000001fff0b7424 */ /* 0x000fe200078e00ff */
[----:B------:R-:W-:Y:S02]  /*6bc0*/  MOV R12, 0x8 ;  /* 0x00000008000c7802 */ /* 0x000fe40000000f00 */
[----:B------:R-:W-:-:S07]  /*6bd0*/  MOV R15, 0xffffffff ;  /* 0xffffffff000f7802 */ /* 0x000fce0000000f00 */
[----:B------:R-:W-:Y:S05]  /*6be0*/  WARPSYNC.COLLECTIVE R15, `(.L_x_2449) ;  /* 0x000000000f087348 */ /* 0x000fea0003c00000 */
[----:B------:R0:W1:Y:S02]  /*6bf0*/  SHFL.BFLY P6, R14, R13, R12, R11 ;  /* 0x0c00000c0d0e7389 */ /* 0x00006400000c000b */
[----:B01----:R-:W-:Y:S01]  /*6c00*/  ENDCOLLECTIVE ;  /* 0x000000000000791b */ /* 0x003fe20003800000 */
.L_x_2449:
[----:B------:R-:W-:Y:S01]  /*6c10*/  HFMA2.MMA R12, -RZ, RZ, 0, 2.384185791015625e-07 ;  /* 0x00000004ff0c7435 */ /* 0x000fe200000001ff */
[----:B------:R-:W-:-:S05]  /*6c20*/  FMNMX.FTZ R3, R13, R14, !PT ;  /* 0x0000000e0d037209 */ /* 0x000fca0007810000 */
[----:B------:R-:W-:-:S07]  /*6c30*/  IMAD.MOV.U32 R13, RZ, RZ, R3 ;  /* 0x000000ffff0d7224 */ /* 0x000fce00078e0003 */
[----:B------:R-:W-:Y:S05]  /*6c40*/  WARPSYNC.COLLECTIVE R15, `(.L_x_2450) ;  /* 0x000000000f087348 */ /* 0x000fea0003c00000 */
[----:B------:R0:W1:Y:S02]  /*6c50*/  SHFL.BFLY P6, R14, R13, R12, R11 ;  /* 0x0c00000c0d0e7389 */ /* 0x00006400000c000b */
[----:B01----:R-:W-:Y:S01]  /*6c60*/  ENDCOLLECTIVE ;  /* 0x000000000000791b */ /* 0x003fe20003800000 */
.L_x_2450:
[----:B------:R-:W-:Y:S05]  /*6c70*/  BRA `(.L_x_2451) ;  /* 0xffffffcc000c7947 */ /* 0x000fea000383ffff */
.L_x_2452:
        /* <DEDUP_REMOVED lines=16> */
.L_x_3333:


//--------------------- .text._ZN4mmha33masked_multihead_attention_kernelItLi112ELi128ELi1ELi16ELi256ELb0ELb0EEEv26Multihead_attention_paramsIT_XT5_EE --------------------------
	.section	.text._ZN4mmha33masked_multihead_attention_kernelItLi112ELi128ELi1ELi16ELi256ELb0ELb0EEEv26Multihead_attention_paramsIT_XT5_EE,"ax",@progbits
	.align	128
        .global         _ZN4mmha33masked_multihead_attention_kernelItLi112ELi128ELi1ELi16ELi256ELb0ELb0EEEv26Multihead_attention_paramsIT_XT5_EE
        .type           _ZN4mmha33masked_multihead_attention_kernelItLi112ELi128ELi1ELi16ELi256ELb0ELb0EEEv26Multihead_attention_paramsIT_XT5_EE,@function
        .size           _ZN4mmha33masked_multihead_attention_kernelItLi112ELi128ELi1ELi16ELi256ELb0ELb0EEEv26Multihead_attention_paramsIT_XT5_EE,(.L_x_3334 - _ZN4mmha33masked_multihead_attention_kernelItLi112ELi128ELi1ELi16ELi256ELb0ELb0EEEv26Multihead_attention_paramsIT_XT5_EE)
        .other          _ZN4mmha33masked_multihead_attention_kernelItLi112ELi128ELi1ELi16ELi256ELb0ELb0EEEv26Multihead_attention_paramsIT_XT5_EE,@"STO_CUDA_ENTRY STV_DEFAULT"
_ZN4mmha33masked_multihead_attention_kernelItLi112ELi128ELi1ELi16ELi256ELb0ELb0EEEv26Multihead_attention_paramsIT_XT5_EE:
.text._ZN4mmha33masked_multihead_attention_kernelItLi112ELi128ELi1ELi16ELi256ELb0ELb0EEEv26Multihead_attention_paramsIT_XT5_EE:
        /* <DEDUP_REMOVED lines=12> */
.L_x_2453:
        /* <DEDUP_REMOVED lines=109> */
.L_x_2455:
[----:B------:R-:W-:Y:S05]  /*0790*/  BSYNC B0 ;  /* 0x0000000000007941 */ /* 0x000fea0003800000 */
.L_x_2454:
        /* <DEDUP_REMOVED lines=11> */
.L_x_2457:
        /* <DEDUP_REMOVED lines=20> */
.L_x_2458:
[----:B------:R-:W-:Y:S05]  /*0990*/  BSYNC B0 ;  /* 0x0000000000007941 */ /* 0x000fea0003800000 */
.L_x_2456:
        /* <DEDUP_REMOVED lines=95> */
.L_x_2461:
        /* <DEDUP_REMOVED lines=90> */
.L_x_2465:
[----:B------:R-:W-:Y:S05]  /*1530*/  BSYNC B1 ;  /* 0x0000000000017941 */ /* 0x000fea0003800000 */
.L_x_2464:
        /* <DEDUP_REMOVED lines=8> */
.L_x_2463:
[----:B------:R-:W-:Y:S05]  /*15c0*/  BSYNC B0 ;  /* 0x0000000000007941 */ /* 0x000fea0003800000 */
.L_x_2462:
[----:B------:R-:W-:Y:S06]  /*15d0*/  BAR.SYNC.DEFER_BLOCKING 0x0 ;  /* 0x0000000000007b1d */ /* 0x000fec0000010000 */
[----:B0-----:R0:W2:Y:S04]  /*15e0*/  @P6 LDS.64 R32, [R13] ;  /* 0x000000000d206984 */ /* 0x0010a80000000a00 */
[----:B------:R0:W3:Y:S01]  /*15f0*/  @P6 LDS.64 R30, [R14] ;  /* 0x000000000e1e6984 */ /* 0x0000e20000000a00 */
[----:B------:R-:W-:Y:S06]  /*1600*/  BAR.SYNC.DEFER_BLOCKING 0x0 ;  /* 0x0000000000007b1d */ /* 0x000fec0000010000 */
[----:B------:R-:W-:Y:S05]  /*1610*/  BRA `(.L_x_2460) ;  /* 0x0000000000d87947 */ /* 0x000fea0003800000 */
.L_x_2459:
        /* <DEDUP_REMOVED lines=53> */
.L_x_2466:
[----:B------:R-:W-:Y:S05]  /*1970*/  BSYNC B0 ;  /* 0x0000000000007941 */ /* 0x000fea0003800000 */
.L_x_2460:
        /* <DEDUP_REMOVED lines=30> */
.L_x_2470:
[----:B------:R-:W-:Y:S05]  /*1b60*/  BSYNC B1 ;  /* 0x0000000000017941 */ /* 0x000fea0003800000 */
.L_x_2469:
        /* <DEDUP_REMOVED lines=12> */
.L_x_2562:
[----:B-1----:R-:W-:-:S07]  /*1c30*/  FADD.FTZ R14, R5, R14 ;  /* 0x0000000e050e7221 */ /* 0x002fce0000010000 */
.L_x_2468:
[----:B------:R-:W-:Y:S05]  /*1c40*/  BSYNC B0 ;  /* 0x0000000000007941 */ /* 0x000fea0003800000 */
.L_x_2467:
        /* <DEDUP_REMOVED lines=24> */
.L_x_2472:
[----:B------:R-:W-:Y:S05]  /*1dd0*/  WARPSYNC.ALL ;  /* 0x0000000000007948 */ /* 0x000fea0003800000 */
[----:B------:R-:W-:Y:S01]  /*1de0*/  IADD3 R3, R17, 0x1f, -R24 ;  /* 0x0000001f11037810 */ /* 0x000fe20007ffe818 */
[----:B------:R-:W4:Y:S01]  /*1df0*/  LDC.64 R82, c[0x0][0x280] ;  /* 0x0000a000ff527b82 */ /* 0x000f220000000a00 */
[----:B------:R-:W-:Y:S01]  /*1e00*/  IADD3 R150, R24, R25, RZ ;  /* 0x0000001918967210 */ /* 0x000fe20007ffe0ff */
[----:B------:R-:W-:Y:S01]  /*1e10*/  ULDC UR10, c[0x0][0x2a0] ;  /* 0x0000a800000a7ab9 */ /* 0x000fe20000000800 */
[----:B------:R-:W-:Y:S01]  /*1e20*/  SHF.R.S32.HI R4, RZ, 0x1f, R3 ;  /* 0x0000001fff047819 */ /* 0x000fe20000011403 */
[----:B------:R-:W-:Y:S01]  /*1e30*/  ULDC.64 UR8, c[0x0][0x248] ;  /* 0x0000920000087ab9 */ /* 0x000fe20000000a00 */
[----:B------:R-:W-:Y:S01]  /*1e40*/  ULDC.64 UR6, c[0x0][0x2b0] ;  /* 0x0000ac0000067ab9 */ /* 0x000fe20000000a00 */
[----:B------:R-:W-:Y:S01]  /*1e50*/  ULDC.64 UR12, c[0x0][0x2c8] ;  /* 0x0000b200000c7ab9 */ /* 0x000fe20000000a00 */
[----:B------:R-:W-:Y:S01]  /*1e60*/  LEA.HI R4, R4, R3, RZ, 0x5 ;  /* 0x0000000304047211 */ /* 0x000fe200078f28ff */
[----:B------:R-:W-:Y:S03]  /*1e70*/  BSSY B0, `(.L_x_2473) ;  /* 0x000018d000007945 */ /* 0x000fe60003800000 */
[----:B------:R-:W-:-:S05]  /*1e80*/  LOP3.LUT R3, R4, 0xffffffe0, RZ, 0xc0, !PT ;  /* 0xffffffe004037812 */ /* 0x000fca00078ec0ff */
[----:B------:R-:W-:Y:S01]  /*1e90*/  IMAD.IADD R3, R24, 0x1, R3 ;  /* 0x0000000118037824 */ /* 0x000fe200078e0203 */
[----:B------:R-:W-:Y:S04]  /*1ea0*/  BAR.SYNC.DEFER_BLOCKING 0x0 ;  /* 0x0000000000007b1d */ /* 0x000fe80000010000 */
[----:B------:R-:W-:Y:S01]  /*1eb0*/  ISETP.GE.AND P0, PT, R150, R3, PT ;  /* 0x000000039600720c */ /* 0x000fe20003f06270 */
[----:B----4-:R-:W-:-:S04]  /*1ec0*/  IMAD R20, R28, R82, R19 ;  /* 0x000000521c147224 */ /* 0x010fc800078e0213 */
[----:B------:R-:W-:-:S08]  /*1ed0*/  IMAD R20, R20, 0x70, RZ ;  /* 0x0000007014147824 */ /* 0x000fd000078e02ff */
[----:B------:R-:W-:Y:S05]  /*1ee0*/  @P0 BRA `(.L_x_2474) ;  /* 0x0000001800140947 */ /* 0x000fea0003800000 */
[----:B------:R-:W-:Y:S01]  /*1ef0*/  IABS R21, R83 ;  /* 0x0000005300157213 */ /* 0x000fe20000000000 */
[----:B------:R-:W4:Y:S01]  /*1f00*/  S2UR UR5, SR_CgaCtaId ;  /* 0x00000000000579c3 */ /* 0x000f220000008800 */
[----:B------:R-:W-:Y:S01]  /*1f10*/  UMOV UR4, 0x400 ;  /* 0x0000040000047882 */ /* 0x000fe20000000000 */
[----:B------:R-:W-:Y:S01]  /*1f20*/  IMAD R144, R83, 0x70, RZ ;  /* 0x0000007053907824 */ /* 0x000fe200078e02ff */
[----:B------:R-:W0:Y:S05]  /*1f30*/  I2F.RP R25, R21 ;  /* 0x0000001500197306 */ /* 0x000e2a0000209400 */
[----:B------:R-:W2:Y:S03]  /*1f40*/  LDC R151, c[0x0][0x2c0] ;  /* 0x0000b000ff977b82 */ /* 0x000ea60000000800 */
[----:B0-----:R-:W0:Y:S01]  /*1f50*/  MUFU.RCP R25, R25 ;  /* 0x0000001900197308 */ /* 0x001e220000001000 */
[----:B----4-:R-:W-:-:S09]  /*1f60*/  ULEA UR4, UR5, UR4, 0x18 ;  /* 0x0000000405047291 */ /* 0x010fd2000f8ec03f */
[----:B-1----:R-:W1:Y:S01]  /*1f70*/  LDS.128 R4, [UR4+0x40] ;  /* 0x00004004ff047984 */ /* 0x002e620008000c00 */
[----:B0-----:R-:W-:Y:S01]  /*1f80*/  IADD3 R80, R25, 0xffffffe, RZ ;  /* 0x0ffffffe19507810 */ /* 0x001fe20007ffe0ff */
[----:B------:R-:W-:Y:S02]  /*1f90*/  IMAD R25, R20, R83, RZ ;  /* 0x0000005314197224 */ /* 0x000fe400078e02ff */
[----:B------:R-:W0:Y:S01]  /*1fa0*/  LDS.128 R8, [UR4+0x50] ;  /* 0x00005004ff087984 */ /* 0x000e220008000c00 */
[----:B------:R4:W2:Y:S03]  /*1fb0*/  F2I.FTZ.U32.TRUNC.NTZ R81, R80 ;  /* 0x0000005000517305 */ /* 0x0008a6000021f000 */
[----:B------:R-:W0:Y:S01]  /*1fc0*/  LDS.128 R12, [UR4+0x60] ;  /* 0x00006004ff0c7984 */ /* 0x000e220008000c00 */
[----:B------:R-:W-:-:S03]  /*1fd0*/  SHF.R.S32.HI R145, RZ, 0x1f, R25 ;  /* 0x0000001fff917819 */ /* 0x000fc60000011419 */
[----:B---3--:R-:W3:Y:S01]  /*1fe0*/  LDS.128 R28, [UR4+0x70] ;  /* 0x00007004ff1c7984 */ /* 0x008ee20008000c00 */
[----:B----4-:R-:W-:-:S03]  /*1ff0*/  HFMA2.MMA R80, -RZ, RZ, 0, 0 ;  /* 0x00000000ff507435 */ /* 0x010fc600000001ff */
[----:B--2---:R-:W2:Y:S04]  /*2000*/  LDS.128 R32, [UR4+0x80] ;  /* 0x00008004ff207984 */ /* 0x004ea80008000c00 */
[----:B------:R-:W4:Y:S01]  /*2010*/  LDS.128 R36, [UR4+0x90] ;  /* 0x00009004ff247984 */ /* 0x000f220008000c00 */
        /* <DEDUP_REMOVED lines=13> */
[----:B------:R-:W-:-:S02]  /*20f0*/  ULDC UR4, c[0x0][0x298] ;  /* 0x0000a60000047ab9 */ /* 0x000fc40000000800 */
[----:B-1234-:R-:W-:-:S07]  /*2100*/  VIADD R151, R151, UR4 ;  /* 0x0000000497977c36 */ /* 0x01efce0008000000 */
.L_x_2509:
[----:B-1----:R-:W1:Y:S01]  /*2110*/  LDC R149, c[0x0][0x284] ;  /* 0x0000a100ff957b82 */ /* 0x002e620000000800 */
[----:B------:R-:W-:-:S04]  /*2120*/  ISETP.NE.U32.AND P0, PT, RZ, UR6, PT ;  /* 0x00000006ff007c0c */ /* 0x000fc8000bf05070 */
[----:B------:R-:W-:-:S13]  /*2130*/  ISETP.NE.AND.EX P0, PT, RZ, UR7, PT, P0 ;  /* 0x00000007ff007c0c */ /* 0x000fda000bf05300 */
[----:B-1----:R-:W-:-:S05]  /*2140*/  @P0 IMAD R147, R2, R149, RZ ;  /* 0x0000009502930224 */ /* 0x002fca00078e02ff */
[--C-:B------:R-:W-:Y:S02]  /*2150*/  @P0 SHF.R.S32.HI R148, RZ, 0x1f, R147.reuse ;  /* 0x0000001fff940819 */ /* 0x100fe40000011493 */
[----:B------:R-:W-:Y:S02]  /*2160*/  @P0 IADD3 R146, P1, P2, R150, UR6, R147 ;  /* 0x0000000696920c10 */ /* 0x000fe4000fa3e093 */
[----:B------:R-:W-:-:S04]  /*2170*/  @P0 SHF.R.S32.HI R147, RZ, 0x1f, R150 ;  /* 0x0000001fff930819 */ /* 0x000fc80000011496 */
[----:B------:R-:W-:-:S05]  /*2180*/  @P0 IADD3.X R147, R147, UR7, R148, P1, P2 ;  /* 0x0000000793930c10 */ /* 0x000fca0008fe4494 */
[----:B------:R-:W2:Y:S01]  /*2190*/  @P0 LDG.E.U8 R146, desc[UR36][R146.64] ;  /* 0x0000002492920981 */ /* 0x000ea2000c1e1100 */
        /* <DEDUP_REMOVED lines=11> */
[----:B------:R-:W-:Y:S02]  /*2250*/  @!P1 IADD3 R148, R148, -R155, RZ ;  /* 0x8000009b94949210 */ /* 0x000fe40007ffe0ff */
[----:B------:R-:W-:Y:S02]  /*2260*/  ISETP.GE.AND P1, PT, R150, R17, PT ;  /* 0x000000119600720c */ /* 0x000fe40003f26270 */
[----:B--2---:R-:W-:Y:S01]  /*2270*/  ISETP.NE.AND P0, PT, R146, RZ, P0 ;  /* 0x000000ff9200720c */ /* 0x004fe20000705270 */
[----:B------:R-:W-:-:S05]  /*2280*/  IMAD.MOV.U32 R146, RZ, RZ, R148 ;  /* 0x000000ffff927224 */ /* 0x000fca00078e0094 */
[----:B------:R-:W-:Y:S02]  /*2290*/  @!P2 IADD3 R146, -R146, RZ, RZ ;  /* 0x000000ff9292a210 */ /* 0x000fe40007ffe1ff */
[----:B------:R-:W-:-:S03]  /*22a0*/  @!P3 LOP3.LUT R146, RZ, R149, RZ, 0x33, !PT ;  /* 0x00000095ff92b212 */ /* 0x000fc600078e33ff */
[----:B-----5:R-:W-:Y:S05]  /*22b0*/  @P1 BRA `(.L_x_2476) ;  /* 0x0000000000281947 */ /* 0x020fea0003800000 */
[----:B------:R-:W-:Y:S01]  /*22c0*/  IMAD.SHL.U32 R148, R146, 0x8, RZ ;  /* 0x0000000892947824 */ /* 0x000fe200078e00ff */
[----:B------:R-:W-:Y:S02]  /*22d0*/  CS2R R82, SRZ ;  /* 0x0000000000527805 */ /* 0x000fe4000001ff00 */
[----:B------:R-:W-:Y:S02]  /*22e0*/  CS2R R80, SRZ ;  /* 0x0000000000507805 */ /* 0x000fe4000001ff00 */
[----:B------:R-:W-:-:S13]  /*22f0*/  ISETP.GE.AND P2, PT, R148, R144, PT ;  /* 0x000000909400720c */ /* 0x000fda0003f46270 */
[----:B------:R-:W-:Y:S05]  /*2300*/  @P2 BRA `(.L_x_2476) ;  /* 0x0000000000142947 */ /* 0x000fea0003800000 */
[----:B------:R-:W-:-:S04]  /*2310*/  IADD3 R81, P2, R25, R148, RZ ;  /* 0x0000009419517210 */ /* 0x000fc80007f5e0ff */
[----:B------:R-:W-:Y:S02]  /*2320*/  LEA.HI.X.SX32 R82, R148, R145, 0x1, P2 ;  /* 0x0000009194527211 */ /* 0x000fe400010f0eff */
[----:B------:R-:W-:-:S04]  /*2330*/  LEA R80, P2, R81, UR8, 0x1 ;  /* 0x0000000851507c11 */ /* 0x000fc8000f8408ff */
[----:B------:R-:W-:-:S06]  /*2340*/  LEA.HI.X R81, R81, UR9, R82, 0x1, P2 ;  /* 0x0000000951517c11 */ /* 0x000fcc00090f0c52 */
[----:B------:R-:W5:Y:S03]  /*2350*/  LDG.E.128 R80, desc[UR36][R80.64] ;  /* 0x0000002450507981 */ /* 0x000f66000c1e1d00 */
.L_x_2476:
[----:B------:R-:W-:Y:S05]  /*2360*/  BSYNC B1 ;  /* 0x0000000000017941 */ /* 0x000fea0003800000 */
.L_x_2475:
[----:B------:R-:W-:Y:S01]  /*2370*/  BSSY B1, `(.L_x_2477) ;  /* 0x000000d000017945 */ /* 0x000fe20003800000 */
[----:B------:R-:W-:-:S03]  /*2380*/  IADD3 R148, R146, R149, RZ ;  /* 0x0000009592947210 */ /* 0x000fc60007ffe0ff */
[----:B------:R-:W-:Y:S05]  /*2390*/  @P1 BRA `(.L_x_2478) ;  /* 0x0000000000281947 */ /* 0x000fea0003800000 */
        /* <DEDUP_REMOVED lines=10> */
.L_x_2478:
[----:B------:R-:W-:Y:S05]  /*2440*/  BSYNC B1 ;  /* 0x0000000000017941 */ /* 0x000fea0003800000 */
.L_x_2477:
        /* <DEDUP_REMOVED lines=13> */
.L_x_2480:
[----:B------:R-:W-:Y:S05]  /*2520*/  BSYNC B1 ;  /* 0x0000000000017941 */ /* 0x000fea0003800000 */
.L_x_2479:
[----:B------:R-:W-:Y:S04]  /*2530*/  BSSY B1, `(.L_x_2481) ;  /* 0x000000d000017945 */ /* 0x000fe80003800000 */
[----:B------:R-:W-:Y:S05]  /*2540*/  @P1 BRA `(.L_x_2482) ;  /* 0x00000000002c1947 */ /* 0x000fea0003800000 */
[----:B------:R-:W-:Y:S02]  /*2550*/  IADD3 R92, R148, R149, RZ ;  /* 0x00000095945c7210 */ /* 0x000fe40007ffe0ff */
[----:B------:R-:W-:-:S03]  /*2560*/  CS2R R94, SRZ ;  /* 0x00000000005e7805 */ /* 0x000fc6000001ff00 */
[----:B------:R-:W-:Y:S01]  /*2570*/  IMAD.SHL.U32 R148, R92, 0x8, RZ ;  /* 0x000000085c947824 */ /* 0x000fe200078e00ff */
[----:B------:R-:W-:-:S04]  /*2580*/  CS2R R92, SRZ ;  /* 0x00000000005c7805 */ /* 0x000fc8000001ff00 */
[----:B------:R-:W-:-:S13]  /*2590*/  ISETP.GE.AND P2, PT, R148, R144, PT ;  /* 0x000000909400720c */ /* 0x000fda0003f46270 */
[----:B------:R-:W-:Y:S05]  /*25a0*/  @P2 BRA `(.L_x_2482) ;  /* 0x0000000000142947 */ /* 0x000fea0003800000 */
[----:B------:R-:W-:-:S04]  /*25b0*/  IADD3 R93, P2, R25, R148, RZ ;  /* 0x00000094195d7210 */ /* 0x000fc80007f5e0ff */
[----:B------:R-:W-:Y:S02]  /*25c0*/  LEA.HI.X.SX32 R94, R148, R145, 0x1, P2 ;  /* 0x00000091945e7211 */ /* 0x000fe400010f0eff */
[----:B------:R-:W-:-:S04]  /*25d0*/  LEA R92, P2, R93, UR8, 0x1 ;  /* 0x000000085d5c7c11 */ /* 0x000fc8000f8408ff */
[----:B------:R-:W-:-:S06]  /*25e0*/  LEA.HI.X R93, R93, UR9, R94, 0x1, P2 ;  /* 0x000000095d5d7c11 */ /* 0x000fcc00090f0c5e */
[----:B------:R-:W5:Y:S03]  /*25f0*/  LDG.E.128 R92, desc[UR36][R92.64] ;  /* 0x000000245c5c7981 */ /* 0x000f66000c1e1d00 */
.L_x_2482:
[----:B------:R-:W-:Y:S05]  /*2600*/  BSYNC B1 ;  /* 0x0000000000017941 */ /* 0x000fea0003800000 */
.L_x_2481:
[----:B------:R-:W-:Y:S01]  /*2610*/  BSSY B1, `(.L_x_2483) ;  /* 0x000000d000017945 */ /* 0x000fe20003800000 */
[----:B------:R-:W-:-:S03]  /*2620*/  LEA R148, R149, R146, 0x2 ;  /* 0x0000009295947211 */ /* 0x000fc600078e10ff */
        /* <DEDUP_REMOVED lines=11> */
.L_x_2484:
[----:B------:R-:W-:Y:S05]  /*26e0*/  BSYNC B1 ;  /* 0x0000000000017941 */ /* 0x000fea0003800000 */
.L_x_2483:
        /* <DEDUP_REMOVED lines=13> */
.L_x_2486:
[----:B------:R-:W-:Y:S05]  /*27c0*/  BSYNC B1 ;  /* 0x0000000000017941 */ /* 0x000fea0003800000 */
.L_x_2485:
        /* <DEDUP_REMOVED lines=13> */
.L_x_2488:
[----:B------:R-:W-:Y:S05]  /*28a0*/  BSYNC B1 ;  /* 0x0000000000017941 */ /* 0x000fea0003800000 */
.L_x_2487:
[----:B------:R-:W-:Y:S01]  /*28b0*/  BSSY B1, `(.L_x_2489) ;  /* 0x000000d000017945 */ /* 0x000fe20003800000 */
[----:B------:R-:W-:-:S03]  /*28c0*/  IMAD R148, R149, 0x7, R146 ;  /* 0x0000000795947824 */ /* 0x000fc600078e0292 */
[----:B------:R-:W-:Y:S05]  /*28d0*/  @P1 BRA `(.L_x_2490) ;  /* 0x0000000000281947 */ /* 0x000fea0003800000 */
[----:B------:R-:W-:Y:S02]  /*28e0*/  SHF.L.U32 R152, R148, 0x3, RZ ;  /* 0x0000000394987819 */ /* 0x000fe400000006ff */
        /* <DEDUP_REMOVED lines=9> */
.L_x_2490:
[----:B------:R-:W-:Y:S05]  /*2980*/  BSYNC B1 ;  /* 0x0000000000017941 */ /* 0x000fea0003800000 */
.L_x_2489:
[----:B------:R-:W-:Y:S01]  /*2990*/  BSSY B1, `(.L_x_2491) ;  /* 0x000000d000017945 */ /* 0x000fe20003800000 */
[----:B------:R-:W-:-:S03]  /*29a0*/  IMAD.IADD R148, R148, 0x1, R149 ;  /* 0x0000000194947824 */ /* 0x000fc600078e0295 */
        /* <DEDUP_REMOVED lines=11> */
.L_x_2492:
[----:B------:R-:W-:Y:S05]  /*2a60*/  BSYNC B1 ;  /* 0x0000000000017941 */ /* 0x000fea0003800000 */
.L_x_2491:
[----:B------:R-:W-:Y:S04]  /*2a70*/  BSSY B1, `(.L_x_2493) ;  /* 0x000000d000017945 */ /* 0x000fe80003800000 */
[----:B------:R-:W-:Y:S05]  /*2a80*/  @P1 BRA `(.L_x_2494) ;  /* 0x00000000002c1947 */ /* 0x000fea0003800000 */
[----:B------:R-:W-:Y:S01]  /*2a90*/  IMAD.IADD R116, R148, 0x1, R149 ;  /* 0x0000000194747824 */ /* 0x000fe200078e0295 */
[----:B------:R-:W-:-:S04]  /*2aa0*/  CS2R R118, SRZ ;  /* 0x0000000000767805 */ /* 0x000fc8000001ff00 */
[----:B------:R-:W-:Y:S02]  /*2ab0*/  SHF.L.U32 R148, R116, 0x3, RZ ;  /* 0x0000000374947819 */ /* 0x000fe400000006ff */
        /* <DEDUP_REMOVED lines=8> */
.L_x_2494:
[----:B------:R-:W-:Y:S05]  /*2b40*/  BSYNC B1 ;  /* 0x0000000000017941 */ /* 0x000fea0003800000 */
.L_x_2493:
[----:B------:R-:W-:Y:S01]  /*2b50*/  BSSY B1, `(.L_x_2495) ;  /* 0x000000e000017945 */ /* 0x000fe20003800000 */
[C-C-:B------:R-:W-:Y:S02]  /*2b60*/  IMAD R148, R149.reuse, 0xd, R146.reuse ;  /* 0x0000000d95947824 */ /* 0x140fe400078e0292 */
[----:B------:R-:W-:Y:S01]  /*2b70*/  IMAD R146, R149, 0xa, R146 ;  /* 0x0000000a95927824 */ /* 0x000fe200078e0292 */
[----:B------:R-:W-:Y:S06]  /*2b80*/  @P1 BRA `(.L_x_2496) ;  /* 0x0000000000281947 */ /* 0x000fec0003800000 */
        /* <DEDUP_REMOVED lines=10> */
.L_x_2496:
[----:B------:R-:W-:Y:S05]  /*2c30*/  BSYNC B1 ;  /* 0x0000000000017941 */ /* 0x000fea0003800000 */
.L_x_2495:
        /* <DEDUP_REMOVED lines=13> */
.L_x_2498:
[----:B------:R-:W-:Y:S05]  /*2d10*/  BSYNC B1 ;  /* 0x0000000000017941 */ /* 0x000fea0003800000 */
.L_x_2497:
        /* <DEDUP_REMOVED lines=13> */
.L_x_2500:
[----:B------:R-:W-:Y:S05]  /*2df0*/  BSYNC B1 ;  /* 0x0000000000017941 */ /* 0x000fea0003800000 */
.L_x_2499:
        /* <DEDUP_REMOVED lines=13> */
.L_x_2502:
[----:B------:R-:W-:Y:S05]  /*2ed0*/  BSYNC B1 ;  /* 0x0000000000017941 */ /* 0x000fea0003800000 */
.L_x_2501:
        /* <DEDUP_REMOVED lines=13> */
.L_x_2504:
[----:B------:R-:W-:Y:S05]  /*2fb0*/  BSYNC B1 ;  /* 0x0000000000017941 */ /* 0x000fea0003800000 */
.L_x_2503:
[----:B------:R-:W-:Y:S04]  /*2fc0*/  BSSY B1, `(.L_x_2505) ;  /* 0x000000c000017945 */ /* 0x000fe80003800000 */
        /* <DEDUP_REMOVED lines=11> */
.L_x_2506:
[----:B------:R-:W-:Y:S05]  /*3080*/  BSYNC B1 ;  /* 0x0000000000017941 */ /* 0x000fea0003800000 */
.L_x_2505:
[----:B------:R-:W-:Y:S04]  /*3090*/  BSSY B1, `(.L_x_2507) ;  /* 0x0000067000017945 */ /* 0x000fe80003800000 */
[----:B------:R-:W-:Y:S05]  /*30a0*/  @P1 BRA `(.L_x_2508) ;  /* 0x0000000400941947 */ /* 0x000fea0003800000 */
[----:B------:R-:W-:Y:S01]  /*30b0*/  ISETP.NE.U32.AND P1, PT, RZ, UR12, PT ;  /* 0x0000000cff007c0c */ /* 0x000fe2000bf25070 */
[----:B------:R-:W1:Y:S03]  /*30c0*/  LDC.64 R146, c[0x0][0x2d8] ;  /* 0x0000b600ff927b82 */ /* 0x000e660000000a00 */
[----:B------:R-:W-:-:S13]  /*30d0*/  ISETP.NE.AND.EX P2, PT, RZ, UR13, PT, P1 ;  /* 0x0000000dff007c0c */ /* 0x000fda000bf45310 */
[----:B------:R-:W2:Y:S01]  /*30e0*/  @P2 LDC R152, c[0x0][0x2d0] ;  /* 0x0000b400ff982b82 */ /* 0x000ea20000000800 */
[----:B-1----:R-:W-:-:S07]  /*30f0*/  ISETP.NE.U32.AND P1, PT, R146, RZ, PT ;  /* 0x000000ff9200720c */ /* 0x002fce0003f25070 */
[----:B------:R-:W1:Y:S01]  /*3100*/  @P2 LDC.64 R148, c[0x0][0x2c8] ;  /* 0x0000b200ff942b82 */ /* 0x000e620000000a00 */
[----:B------:R-:W-:Y:S01]  /*3110*/  ISETP.NE.AND.EX P1, PT, R147, RZ, PT, P1 ;  /* 0x000000ff9300720c */ /* 0x000fe20003f25310 */
[----:B--2---:R-:W-:-:S04]  /*3120*/  @P2 IMAD R147, R19, R152, R17 ;  /* 0x0000009813932224 */ /* 0x004fc800078e0211 */
[----:B------:R-:W-:-:S08]  /*3130*/  @P2 IMAD R153, R147, R152, R150 ;  /* 0x0000009893992224 */ /* 0x000fd000078e0296 */
[----:B------:R-:W2:Y:S01]  /*3140*/  @P1 LDC.64 R146, c[0x0][0x2d8] ;  /* 0x0000b600ff921b82 */ /* 0x000ea20000000a00 */
[----:B-1----:R-:W-:-:S06]  /*3150*/  @P2 IMAD.WIDE R148, R153, 0x2, R148 ;  /* 0x0000000299942825 */ /* 0x002fcc00078e0294 */
[----:B------:R1:W3:Y:S01]  /*3160*/  @P2 LDG.E.U16 R148, desc[UR36][R148.64] ;  /* 0x0000002494942981 */ /* 0x0002e2000c1e1500 */
[----:B--2---:R-:W-:-:S06]  /*3170*/  @P1 IMAD.WIDE R146, R19, 0x2, R146 ;  /* 0x0000000213921825 */ /* 0x004fcc00078e0292 */
[----:B------:R2:W4:Y:S01]  /*3180*/  @P1 LDG.E.U16 R146, desc[UR36][R146.64] ;  /* 0x0000002492921981 */ /* 0x000522000c1e1500 */
[----:B-1---5:R-:W-:Y:S01]  /*3190*/  HFMA2.MMA R149, R5, R81, -RZ ;  /* 0x0000005105957235 */ /* 0x022fe200001000ff */
[----:B------:R-:W1:Y:S01]  /*31a0*/  S2UR UR5, SR_CgaCtaId ;  /* 0x00000000000579c3 */ /* 0x000e620000008800 */
[----:B------:R-:W-:Y:S01]  /*31b0*/  @P1 ISETP.GE.AND P3, PT, R150, R151, PT ;  /* 0x000000979600120c */ /* 0x000fe20003f66270 */
[----:B------:R-:W-:Y:S02]  /*31c0*/  UMOV UR4, 0x400 ;  /* 0x0000040000047882 */ /* 0x000fe40000000000 */
[----:B------:R-:W-:Y:S01]  /*31d0*/  UIADD3 UR4, UR4, 0x140, URZ ;  /* 0x0000014004047890 */ /* 0x000fe2000fffe03f */
[----:B--2---:R-:W-:-:S04]  /*31e0*/  HMUL2 R147, R4, R80 ;  /* 0x0000005004937232 */ /* 0x004fc80000000000 */
[----:B0-----:R-:W-:Y:S02]  /*31f0*/  HFMA2 R149, R9, R85, R149 ;  /* 0x0000005509957231 */ /* 0x001fe40000000095 */
[----:B------:R-:W-:Y:S02]  /*3200*/  HFMA2.MMA R147, R8, R84, R147 ;  /* 0x0000005408937235 */ /* 0x000fe40000000093 */
[----:B------:R-:W-:-:S04]  /*3210*/  HFMA2 R149, R13, R89, R149 ;  /* 0x000000590d957231 */ /* 0x000fc80000000095 */
[----:B------:R-:W-:Y:S02]  /*3220*/  HFMA2 R149, R29, R93, R149 ;  /* 0x0000005d1d957231 */ /* 0x000fe40000000095 */
[----:B------:R-:W-:Y:S02]  /*3230*/  HFMA2.MMA R147, R12, R88, R147 ;  /* 0x000000580c937235 */ /* 0x000fe40000000093 */
[----:B------:R-:W-:Y:S01]  /*3240*/  HFMA2 R149, R33, R97, R149 ;  /* 0x0000006121957231 */ /* 0x000fe20000000095 */
[----:B-1----:R-:W-:-:S03]  /*3250*/  ULEA UR4, UR5, UR4, 0x18 ;  /* 0x0000000405047291 */ /* 0x002fc6000f8ec03f */
[----:B------:R-:W-:Y:S02]  /*3260*/  HFMA2 R149, R37, R101, R149 ;  /* 0x0000006525957231 */ /* 0x000fe40000000095 */
[----:B------:R-:W-:Y:S02]  /*3270*/  HFMA2.MMA R147, R28, R92, R147 ;  /* 0x0000005c1c937235 */ /* 0x000fe40000000093 */
[----:B------:R-:W-:-:S04]  /*3280*/  HFMA2 R149, R41, R105, R149 ;  /* 0x0000006929957231 */ /* 0x000fc80000000095 */
        /* <DEDUP_REMOVED lines=13> */
[----:B------:R-:W-:-:S08]  /*3360*/  HFMA2.MMA R147, R48, R112, R147 ;  /* 0x0000007030937235 */ /* 0x000fd00000000093 */
[----:B------:R-:W-:-:S08]  /*3370*/  HFMA2.MMA R147, R52, R116, R147 ;  /* 0x0000007434937235 */ /* 0x000fd00000000093 */
[----:B------:R-:W-:-:S08]  /*3380*/  HFMA2.MMA R147, R56, R120, R147 ;  /* 0x0000007838937235 */ /* 0x000fd00000000093 */
[----:B------:R-:W-:-:S08]  /*3390*/  HFMA2.MMA R147, R60, R124, R147 ;  /* 0x0000007c3c937235 */ /* 0x000fd00000000093 */
[----:B------:R-:W-:-:S08]  /*33a0*/  HFMA2.MMA R147, R64, R128, R147 ;  /* 0x0000008040937235 */ /* 0x000fd00000000093 */
[----:B------:R-:W-:-:S08]  /*33b0*/  HFMA2.MMA R147, R68, R132, R147 ;  /* 0x0000008444937235 */ /* 0x000fd00000000093 */
[----:B------:R-:W-:-:S08]  /*33c0*/  HFMA2.MMA R147, R72, R136, R147 ;  /* 0x0000008848937235 */ /* 0x000fd00000000093 */
[----:B------:R-:W-:-:S10]  /*33d0*/  HFMA2.MMA R147, R76, R140, R147 ;  /* 0x0000008c4c937235 */ /* 0x000fd40000000093 */
[----:B------:R-:W-:Y:S02]  /*33e0*/  HADD2 R147, R147, R149 ;  /* 0x0000009593937230 */ /* 0x000fe40000000000 */
[----:B------:R-:W-:-:S06]  /*33f0*/  HMUL2 R149, R6, R82 ;  /* 0x0000005206957232 */ /* 0x000fcc0000000000 */
        /* <DEDUP_REMOVED lines=32> */
[----:B------:R-:W-:Y:S01]  /*3600*/  HFMA2.MMA R147, R147, 1, 1, R149 ;  /* 0x3c003c0093937835 */ /* 0x000fe20000000095 */
[----:B---3--:R-:W-:-:S09]  /*3610*/  @P2 HADD2.F32 R148, -RZ, R148.H0_H0 ;  /* 0x20000094ff942230 */ /* 0x008fd20000004100 */
[--C-:B------:R-:W-:Y:S02]  /*3620*/  HADD2.F32 R149, -RZ, R147.reuse.H0_H0 ;  /* 0x20000093ff957230 */ /* 0x100fe40000004100 */
[----:B------:R-:W-:Y:S01]  /*3630*/  HADD2.F32 R152, -RZ, R147.H1_H1 ;  /* 0x30000093ff987230 */ /* 0x000fe20000004100 */
[----:B------:R-:W-:-:S04]  /*3640*/  @P1 SEL R147, R26, RZ, !P3 ;  /* 0x000000ff1a931207 */ /* 0x000fc80005800000 */
[----:B------:R-:W-:Y:S01]  /*3650*/  FADD.FTZ R149, R149, R152 ;  /* 0x0000009895957221 */ /* 0x000fe20000010000 */
[----:B------:R-:W-:-:S03]  /*3660*/  @P1 IADD3 R147, R147, R150, -R17 ;  /* 0x0000009693931210 */ /* 0x000fc60007ffe811 */
[----:B------:R-:W-:-:S04]  /*3670*/  FMUL.FTZ R149, R149, UR10 ;  /* 0x0000000a95957c20 */ /* 0x000fc80008410000 */
[----:B------:R-:W-:Y:S01]  /*3680*/  @P2 FADD.FTZ R149, R149, R148 ;  /* 0x0000009495952221 */ /* 0x000fe20000010000 */
[----:B------:R-:W-:Y:S01]  /*3690*/  @P1 I2FP.F32.S32 R148, R147 ;  /* 0x0000009300941245 */ /* 0x000fe20000201400 */
[----:B----4-:R-:W-:-:S05]  /*36a0*/  @P1 HADD2.F32 R146, -RZ, R146.H0_H0 ;  /* 0x20000092ff921230 */ /* 0x010fca0000004100 */
[----:B------:R-:W-:Y:S01]  /*36b0*/  @P1 FFMA.FTZ R149, R148, R146, R149 ;  /* 0x0000009294951223 */ /* 0x000fe20000010095 */
[----:B------:R-:W-:-:S04]  /*36c0*/  IMAD.IADD R146, R150, 0x1, -R24 ;  /* 0x0000000196927824 */ /* 0x000fc800078e0a18 */
[----:B------:R-:W-:Y:S02]  /*36d0*/  @!P0 FMNMX.FTZ R0, R0, R149, !PT ;  /* 0x0000009500008209 */ /* 0x000fe40007810000 */
[----:B------:R-:W-:-:S05]  /*36e0*/  LEA R146, R146, UR4, 0x2 ;  /* 0x0000000492927c11 */ /* 0x000fca000f8e10ff */
[----:B------:R1:W-:Y:S02]  /*36f0*/  STS [R146], R149 ;  /* 0x0000009592007388 */ /* 0x0003e40000000800 */
.L_x_2508:
[----:B------:R-:W-:Y:S05]  /*3700*/  BSYNC B1 ;  /* 0x0000000000017941 */ /* 0x000fea0003800000 */
.L_x_2507:
[----:B------:R-:W-:-:S04]  /*3710*/  IADD3 R150, R150, 0x100, RZ ;  /* 0x0000010096967810 */ /* 0x000fc80007ffe0ff */
[----:B------:R-:W-:-:S13]  /*3720*/  ISETP.GE.AND P0, PT, R150, R3, PT ;  /* 0x000000039600720c */ /* 0x000fda0003f06270 */
[----:B------:R-:W-:Y:S05]  /*3730*/  @!P0 BRA `(.L_x_2509) ;  /* 0xffffffe800748947 */ /* 0x000fea000383ffff */
.L_x_2474:
[----:B------:R-:W-:Y:S05]  /*3740*/  BSYNC B0 ;  /* 0x0000000000007941 */ /* 0x000fea0003800000 */
.L_x_2473:
[----:B------:R-:W4:Y:S01]  /*3750*/  SHFL.BFLY PT, R3, R0, 0x10, 0x1f ;  /* 0x0e001f0000037f89 */ /* 0x000f2200000e0000 */
[----:B------:R-:W-:Y:S01]  /*3760*/  ULDC UR6, c[0x0][0x284] ;  /* 0x0000a10000067ab9 */ /* 0x000fe20000000800 */
[----:B------:R-:W-:Y:S01]  /*3770*/  ULDC.64 UR8, c[0x0][0x2b0] ;  /* 0x0000ac0000087ab9 */ /* 0x000fe20000000a00 */
[----:B------:R-:W-:Y:S01]  /*3780*/  BSSY B0, `(.L_x_2510) ;  /* 0x0000048000007945 */ /* 0x000fe20003800000 */
[----:B----4-:R-:W-:Y:S02]  /*3790*/  FMNMX.FTZ R4, R3, R0, !PT ;  /* 0x0000000003047209 */ /* 0x010fe40007810000 */
[----:B------:R-:W4:Y:S03]  /*37a0*/  S2R R3, SR_TID.X ;  /* 0x0000000000037919 */ /* 0x000f260000002100 */
[----:B0-----:R-:W0:Y:S02]  /*37b0*/  SHFL.BFLY PT, R5, R4, 0x8, 0x1f ;  /* 0x0d001f0004057f89 */ /* 0x001e2400000e0000 */
[----:B0-----:R-:W-:-:S02]  /*37c0*/  FMNMX.FTZ R5, R4, R5, !PT ;  /* 0x0000000504057209 */ /* 0x001fc40007810000 */
[----:B----4-:R-:W-:-:S03]  /*37d0*/  SHF.R.S32.HI R8, RZ, 0x1f, R3 ;  /* 0x0000001fff087819 */ /* 0x010fc60000011403 */
[----:B------:R-:W0:Y:S01]  /*37e0*/  SHFL.BFLY PT, R6, R5, 0x4, 0x1f ;  /* 0x0c801f0005067f89 */ /* 0x000e2200000e0000 */
[----:B------:R-:W-:-:S04]  /*37f0*/  LEA.HI R9, R8, R3, RZ, 0x5 ;  /* 0x0000000308097211 */ /* 0x000fc800078f28ff */
[----:B------:R-:W-:-:S05]  /*3800*/  LOP3.LUT R10, R9, 0xffffffe0, RZ, 0xc0, !PT ;  /* 0xffffffe0090a7812 */ /* 0x000fca00078ec0ff */
[----:B------:R-:W-:-:S05]  /*3810*/  IMAD.IADD R10, R3, 0x1, -R10 ;  /* 0x00000001030a7824 */ /* 0x000fca00078e0a0a */
[C---:B------:R-:W-:Y:S02]  /*3820*/  ISETP.NE.AND P0, PT, R10.reuse, RZ, PT ;  /* 0x000000ff0a00720c */ /* 0x040fe40003f05270 */
[----:B------:R-:W-:Y:S02]  /*3830*/  ISETP.GT.AND P1, PT, R10, 0x7, PT ;  /* 0x000000070a00780c */ /* 0x000fe40003f24270 */
[----:B0-----:R-:W-:-:S05]  /*3840*/  FMNMX.FTZ R6, R5, R6, !PT ;  /* 0x0000000605067209 */ /* 0x001fca0007810000 */
[----:B-1----:R-:W0:Y:S04]  /*3850*/  SHFL.BFLY PT, R7, R6, 0x2, 0x1f ;  /* 0x0c401f0006077f89 */ /* 0x002e2800000e0000 */
[----:B------:R-:W-:Y:S02]  /*3860*/  @!P0 MOV R4, 0x400 ;  /* 0x0000040000048802 */ /* 0x000fe40000000f00 */
[----:B------:R-:W-:Y:S01]  /*3870*/  @!P0 SHF.R.S32.HI R9, RZ, 0x5, R9 ;  /* 0x00000005ff098819 */ /* 0x000fe20000011409 */
[----:B------:R-:W1:Y:S01]  /*3880*/  @!P0 S2R R11, SR_CgaCtaId ;  /* 0x00000000000b8919 */ /* 0x000e620000008800 */
[----:B------:R-:W-:Y:S01]  /*3890*/  @!P1 MOV R5, 0x400 ;  /* 0x0000040000059802 */ /* 0x000fe20000000f00 */
[----:B------:R-:W4:Y:S01]  /*38a0*/  @!P1 S2R R12, SR_CgaCtaId ;  /* 0x00000000000c9919 */ /* 0x000f220000008800 */
[----:B0-----:R-:W-:-:S05]  /*38b0*/  FMNMX.FTZ R7, R6, R7, !PT ;  /* 0x0000000706077209 */ /* 0x001fca0007810000 */
[----:B------:R-:W0:Y:S01]  /*38c0*/  SHFL.BFLY PT, R0, R7, 0x1, 0x1f ;  /* 0x0c201f0007007f89 */ /* 0x000e2200000e0000 */
[----:B-1----:R-:W-:-:S04]  /*38d0*/  @!P0 LEA R4, R11, R4, 0x18 ;  /* 0x000000040b048211 */ /* 0x002fc800078ec0ff */
[----:B------:R-:W-:Y:S02]  /*38e0*/  @!P0 LEA R9, R9, R4, 0x2 ;  /* 0x0000000409098211 */ /* 0x000fe400078e10ff */
[----:B----4-:R-:W-:Y:S02]  /*38f0*/  @!P1 LEA R5, R12, R5, 0x18 ;  /* 0x000000050c059211 */ /* 0x010fe400078ec0ff */
[----:B------:R-:W-:-:S03]  /*3900*/  MOV R4, 0xff7fffff ;  /* 0xff7fffff00047802 */ /* 0x000fc60000000f00 */
[----:B------:R-:W-:Y:S01]  /*3910*/  @!P1 IMAD R10, R10, 0x4, R5 ;  /* 0x000000040a0a9824 */ /* 0x000fe200078e0205 */
[----:B0-----:R-:W-:-:S05]  /*3920*/  @!P0 FMNMX.FTZ R0, R7, R0, !PT ;  /* 0x0000000007008209 */ /* 0x001fca0007810000 */
[----:B------:R0:W-:Y:S01]  /*3930*/  @!P0 STS [R9], R0 ;  /* 0x0000000009008388 */ /* 0x0001e20000000800 */
[----:B------:R-:W-:Y:S01]  /*3940*/  BAR.SYNC.DEFER_BLOCKING 0x0 ;  /* 0x0000000000007b1d */ /* 0x000fe20000010000 */
[----:B0-----:R-:W-:-:S05]  /*3950*/  HFMA2.MMA R0, -RZ, RZ, 0, 0 ;  /* 0x00000000ff007435 */ /* 0x001fca00000001ff */
[----:B------:R-:W0:Y:S04]  /*3960*/  @!P1 LDS R4, [R10] ;  /* 0x000000000a049984 */ /* 0x000e280000000800 */
[----:B0-----:R-:W0:Y:S02]  /*3970*/  SHFL.BFLY PT, R5, R4, 0x4, 0x1f ;  /* 0x0c801f0004057f89 */ /* 0x001e2400000e0000 */
[----:B0-----:R-:W-:-:S05]  /*3980*/  FMNMX.FTZ R5, R5, R4, !PT ;  /* 0x0000000405057209 */ /* 0x001fca0007810000 */
[----:B------:R-:W0:Y:S02]  /*3990*/  SHFL.BFLY PT, R6, R5, 0x2, 0x1f ;  /* 0x0c401f0005067f89 */ /* 0x000e2400000e0000 */
[----:B0-----:R-:W-:-:S05]  /*39a0*/  FMNMX.FTZ R6, R5, R6, !PT ;  /* 0x0000000605067209 */ /* 0x001fca0007810000 */
[----:B------:R-:W0:Y:S02]  /*39b0*/  SHFL.BFLY PT, R7, R6, 0x1, 0x1f ;  /* 0x0c201f0006077f89 */ /* 0x000e2400000e0000 */
[----:B0-----:R-:W-:Y:S01]  /*39c0*/  FMNMX.FTZ R7, R6, R7, !PT ;  /* 0x0000000706077209 */ /* 0x001fe20007810000 */
[----:B------:R-:W-:-:S04]  /*39d0*/  IMAD.IADD R6, R24, 0x1, R3 ;  /* 0x0000000118067824 */ /* 0x000fc800078e0203 */
[----:B------:R0:W1:Y:S01]  /*39e0*/  SHFL.IDX PT, R11, R7, RZ, 0x1f ;  /* 0x00001fff070b7589 */ /* 0x00006200000e0000 */
[----:B------:R-:W-:-:S13]  /*39f0*/  ISETP.GT.AND P1, PT, R6, R17, PT ;  /* 0x000000110600720c */ /* 0x000fda0003f24270 */
[----:B0-----:R-:W-:Y:S05]  /*3a00*/  @P1 BRA `(.L_x_2511) ;  /* 0x00000000007c1947 */ /* 0x001fea0003800000 */
[----:B------:R-:W0:Y:S01]  /*3a10*/  S2R R5, SR_CgaCtaId ;  /* 0x0000000000057919 */ /* 0x000e220000008800 */
[----:B------:R-:W-:Y:S01]  /*3a20*/  MOV R0, 0x400 ;  /* 0x0000040000007802 */ /* 0x000fe20000000f00 */
[----:B------:R-:W-:Y:S02]  /*3a30*/  ULDC.64 UR4, c[0x0][0x2b0] ;  /* 0x0000ac0000047ab9 */ /* 0x000fe40000000a00 */
[----:B------:R-:W-:Y:S02]  /*3a40*/  ISETP.NE.U32.AND P0, PT, RZ, UR4, PT ;  /* 0x00000004ff007c0c */ /* 0x000fe4000bf05070 */
[----:B------:R-:W-:Y:S02]  /*3a50*/  VIADD R0, R0, 0x140 ;  /* 0x0000014000007836 */ /* 0x000fe40000000000 */
[----:B------:R-:W-:-:S03]  /*3a60*/  ISETP.NE.AND.EX P0, PT, RZ, UR5, PT, P0 ;  /* 0x00000005ff007c0c */ /* 0x000fc6000bf05300 */
[----:B0-----:R-:W-:Y:S02]  /*3a70*/  LEA R9, R5, R0, 0x18 ;  /* 0x0000000005097211 */ /* 0x001fe400078ec0ff */
[----:B------:R-:W-:-:S08]  /*3a80*/  MOV R0, RZ ;  /* 0x000000ff00007202 */ /* 0x000fd00000000f00 */
.L_x_2515:
[----:B0-----:R-:W-:Y:S01]  /*3a90*/  IMAD.IADD R4, R6, 0x1, -R24 ;  /* 0x0000000106047824 */ /* 0x001fe200078e0a18 */
        /* <DEDUP_REMOVED lines=8> */
[----:B------:R-:W4:Y:S02]  /*3b20*/  LDG.E.U8 R4, desc[UR36][R4.64] ;  /* 0x0000002404047981 */ /* 0x000f24000c1e1100 */
[----:B----4-:R-:W-:-:S13]  /*3b30*/  ISETP.NE.AND P2, PT, R4, RZ, PT ;  /* 0x000000ff0400720c */ /* 0x010fda0003f45270 */
[----:B------:R-:W-:Y:S01]  /*3b40*/  @P2 IMAD.MOV.U32 R7, RZ, RZ, RZ ;  /* 0x000000ffff072224 */ /* 0x000fe200078e00ff */
[----:B------:R-:W-:Y:S06]  /*3b50*/  @P2 BRA `(.L_x_2514) ;  /* 0x0000000000102947 */ /* 0x000fec0003800000 */
.L_x_2513:
[----:B------:R-:W1:Y:S02]  /*3b60*/  LDS R4, [R10] ;  /* 0x000000000a047984 */ /* 0x000e640000000800 */
[----:B-1----:R-:W-:-:S04]  /*3b70*/  FADD.FTZ R4, -R11, R4 ;  /* 0x000000040b047221 */ /* 0x002fc80000010100 */
[----:B------:R-:W-:-:S04]  /*3b80*/  FMUL.FTZ R4, R4, 1.4426950216293334961 ;  /* 0x3fb8aa3b04047820 */ /* 0x000fc80000410000 */
[----:B------:R0:W4:Y:S03]  /*3b90*/  MUFU.EX2 R7, R4 ;  /* 0x0000000400077308 */ /* 0x0001260000000800 */
.L_x_2514:
[----:B------:R-:W-:Y:S05]  /*3ba0*/  BSYNC B1 ;  /* 0x0000000000017941 */ /* 0x000fea0003800000 */
.L_x_2512:
[----:B----4-:R4:W-:Y:S01]  /*3bb0*/  STS [R10], R7 ;  /* 0x000000070a007388 */ /* 0x0109e20000000800 */
[----:B------:R-:W-:Y:S01]  /*3bc0*/  IADD3 R6, R6, 0x100, RZ ;  /* 0x0000010006067810 */ /* 0x000fe20007ffe0ff */
[----:B------:R-:W-:-:S03]  /*3bd0*/  FADD.FTZ R0, R7, R0 ;  /* 0x0000000007007221 */ /* 0x000fc60000010000 */
[----:B------:R-:W-:-:S13]  /*3be0*/  ISETP.GT.AND P2, PT, R6, R17, PT ;  /* 0x000000110600720c */ /* 0x000fda0003f44270 */
[----:B----4-:R-:W-:Y:S05]  /*3bf0*/  @!P2 BRA `(.L_x_2515) ;  /* 0xfffffffc00a4a947 */ /* 0x010fea000383ffff */
.L_x_2511:
[----:B------:R-:W-:Y:S05]  /*3c00*/  BSYNC B0 ;  /* 0x0000000000007941 */ /* 0x000fea0003800000 */
.L_x_2510:
[----:B------:R-:W4:Y:S01]  /*3c10*/  SHFL.BFLY PT, R5, R0, 0x10, 0x1f ;  /* 0x0e001f0000057f89 */ /* 0x000f2200000e0000 */
[----:B------:R-:W-:Y:S01]  /*3c20*/  LOP3.LUT P0, R6, R3, 0x1f, RZ, 0xc0, !PT ;  /* 0x0000001f03067812 */ /* 0x000fe2000780c0ff */
[----:B------:R-:W0:Y:S01]  /*3c30*/  S2UR UR5, SR_CgaCtaId ;  /* 0x00000000000579c3 */ /* 0x000e220000008800 */
[----:B------:R-:W-:Y:S01]  /*3c40*/  UMOV UR4, 0x400 ;  /* 0x0000040000047882 */ /* 0x000fe20000000000 */
[----:B------:R-:W-:Y:S01]  /*3c50*/  BSSY B0, `(.L_x_2516) ;  /* 0x0000045000007945 */ /* 0x000fe20003800000 */
[----:B------:R-:W-:-:S05]  /*3c60*/  ISETP.GT.U32.AND P2, PT, R6, 0x7, PT ;  /* 0x000000070600780c */ /* 0x000fca0003f44070 */
[----:B------:R-:W2:Y:S04]  /*3c70*/  LDC R10, c[0x0][0x29c] ;  /* 0x0000a700ff0a7b82 */ /* 0x000ea80000000800 */
[----:B------:R-:W-:-:S04]  /*3c80*/  VOTEU.ALL UP0, P0 ;  /* 0x00000000003f7886 */ /* 0x000fc80000000000 */
[----:B-1----:R-:W1:Y:S01]  /*3c90*/  @!P2 S2R R11, SR_CgaCtaId ;  /* 0x00000000000ba919 */ /* 0x002e620000008800 */
[----:B------:R-:W2:Y:S01]  /*3ca0*/  LDC R13, c[0x0][0x284] ;  /* 0x0000a100ff0d7b82 */ /* 0x000ea20000000800 */
[----:B----4-:R-:W-:Y:S01]  /*3cb0*/  FADD.FTZ R5, R5, R0 ;  /* 0x0000000005057221 */ /* 0x010fe20000010000 */
[----:B------:R-:W-:Y:S01]  /*3cc0*/  @!P0 SHF.R.U32.HI R0, RZ, 0x3, R3 ;  /* 0x00000003ff008819 */ /* 0x000fe20000011603 */
[----:B0-----:R-:W-:Y:S02]  /*3cd0*/  @!UP0 ULEA UR6, UR5, UR4, 0x18 ;  /* 0x0000000405068291 */ /* 0x001fe4000f8ec03f */
[----:B------:R-:W-:Y:S01]  /*3ce0*/  UIADD3 UR4, UR4, 0x140, URZ ;  /* 0x0000014004047890 */ /* 0x000fe2000fffe03f */
[----:B------:R-:W0:Y:S01]  /*3cf0*/  SHFL.BFLY PT, R2, R5, 0x8, 0x1f ;  /* 0x0d001f0005027f89 */ /* 0x000e2200000e0000 */
[----:B------:R-:W-:Y:S02]  /*3d00*/  @!P0 LOP3.LUT R0, R0, 0x1ffffffc, RZ, 0xc0, !PT ;  /* 0x1ffffffc00008812 */ /* 0x000fe400078ec0ff */
[----:B------:R-:W-:Y:S01]  /*3d10*/  ULEA UR4, UR5, UR4, 0x18 ;  /* 0x0000000405047291 */ /* 0x000fe2000f8ec03f */
[----:B0-----:R-:W-:-:S05]  /*3d20*/  FADD.FTZ R2, R5, R2 ;  /* 0x0000000205027221 */ /* 0x001fca0000010000 */
[----:B------:R-:W0:Y:S02]  /*3d30*/  SHFL.BFLY PT, R7, R2, 0x4, 0x1f ;  /* 0x0c801f0002077f89 */ /* 0x000e2400000e0000 */
[----:B0-----:R-:W-:Y:S01]  /*3d40*/  FADD.FTZ R7, R2, R7 ;  /* 0x0000000702077221 */ /* 0x001fe20000010000 */
[----:B------:R-:W-:-:S04]  /*3d50*/  @!P2 MOV R2, 0x400 ;  /* 0x000004000002a802 */ /* 0x000fc80000000f00 */
[----:B------:R-:W0:Y:S01]  /*3d60*/  SHFL.BFLY PT, R4, R7, 0x2, 0x1f ;  /* 0x0c401f0007047f89 */ /* 0x000e2200000e0000 */
[----:B-1----:R-:W-:-:S05]  /*3d70*/  @!P2 LEA R11, R11, R2, 0x18 ;  /* 0x000000020b0ba211 */ /* 0x002fca00078ec0ff */
[----:B------:R-:W-:Y:S02]  /*3d80*/  @!P2 IMAD R6, R6, 0x4, R11 ;  /* 0x000000040606a824 */ /* 0x000fe400078e020b */
[----:B0-----:R-:W-:-:S05]  /*3d90*/  FADD.FTZ R4, R7, R4 ;  /* 0x0000000407047221 */ /* 0x001fca0000010000 */
[----:B------:R-:W0:Y:S02]  /*3da0*/  SHFL.BFLY PT, R9, R4, 0x1, 0x1f ;  /* 0x0c201f0004097f89 */ /* 0x000e2400000e0000 */
[----:B0-----:R-:W-:Y:S01]  /*3db0*/  FADD.FTZ R9, R4, R9 ;  /* 0x0000000904097221 */ /* 0x001fe20000010000 */
[----:B--2---:R-:W-:-:S04]  /*3dc0*/  VIMNMX R4, R13, R10, PT ;  /* 0x0000000a0d047248 */ /* 0x004fc80003fe0100 */
[----:B------:R-:W-:Y:S01]  /*3dd0*/  @!P0 STS [R0+UR6+0x20], R9 ;  /* 0x0000200900008988 */ /* 0x000fe20008000806 */
[----:B------:R-:W-:Y:S01]  /*3de0*/  ULDC.U8 UR6, c[0x0][0x31c] ;  /* 0x0000c70000067ab9 */ /* 0x000fe20000000000 */
[----:B------:R-:W-:Y:S01]  /*3df0*/  IADD3 R4, R4, 0x4, RZ ;  /* 0x0000000404047810 */ /* 0x000fe20007ffe0ff */
[----:B------:R-:W-:Y:S01]  /*3e00*/  BAR.SYNC.DEFER_BLOCKING 0x0 ;  /* 0x0000000000007b1d */ /* 0x000fe20000010000 */
[----:B------:R-:W-:Y:S02]  /*3e10*/  ISETP.NE.AND P0, PT, RZ, UR6, PT ;  /* 0x00000006ff007c0c */ /* 0x000fe4000bf05270 */
[----:B------:R-:W-:-:S03]  /*3e20*/  SHF.R.S32.HI R7, RZ, 0x1f, R4 ;  /* 0x0000001fff077819 */ /* 0x000fc60000011404 */
[----:B------:R-:W-:Y:S01]  /*3e30*/  ULDC.64 UR6, c[0x0][0x310] ;  /* 0x0000c40000067ab9 */ /* 0x000fe20000000a00 */
[----:B------:R-:W-:-:S07]  /*3e40*/  LEA.HI R4, R7, R4, RZ, 0x2 ;  /* 0x0000000407047211 */ /* 0x000fce00078f10ff */
[----:B------:R-:W0:Y:S01]  /*3e50*/  @P0 LDC R11, c[0x0][0x318] ;  /* 0x0000c600ff0b0b82 */ /* 0x000e220000000800 */
[----:B------:R-:W1:Y:S04]  /*3e60*/  @!P2 LDS R9, [R6+0x20] ;  /* 0x000020000609a984 */ /* 0x000e680000000800 */
[----:B-1----:R-:W1:Y:S02]  /*3e70*/  SHFL.BFLY PT, R2, R9, 0x4, 0x1f ;  /* 0x0c801f0009027f89 */ /* 0x002e6400000e0000 */
[----:B-1----:R-:W-:-:S05]  /*3e80*/  FADD.FTZ R2, R2, R9 ;  /* 0x0000000902027221 */ /* 0x002fca0000010000 */
[----:B------:R-:W1:Y:S02]  /*3e90*/  SHFL.BFLY PT, R5, R2, 0x2, 0x1f ;  /* 0x0c401f0002057f89 */ /* 0x000e6400000e0000 */
[----:B-1----:R-:W-:Y:S01]  /*3ea0*/  FADD.FTZ R5, R2, R5 ;  /* 0x0000000502057221 */ /* 0x002fe20000010000 */
[----:B0-----:R-:W-:-:S04]  /*3eb0*/  @P0 IMAD R2, R18, R11, R10 ;  /* 0x0000000b12020224 */ /* 0x001fc800078e020a */
[----:B------:R-:W0:Y:S01]  /*3ec0*/  SHFL.BFLY PT, R0, R5, 0x1, 0x1f ;  /* 0x0c201f0005007f89 */ /* 0x000e2200000e0000 */
[----:B------:R-:W-:Y:S02]  /*3ed0*/  @P0 IMAD R7, R2, R13, RZ ;  /* 0x0000000d02070224 */ /* 0x000fe400078e02ff */
[----:B------:R-:W-:-:S05]  /*3ee0*/  IMAD.SHL.U32 R2, R4, 0x4, RZ ;  /* 0x0000000404027824 */ /* 0x000fca00078e00ff */
[----:B------:R-:W-:Y:S01]  /*3ef0*/  LOP3.LUT R2, R2, 0xfffffff0, RZ, 0xc0, !PT ;  /* 0xfffffff002027812 */ /* 0x000fe200078ec0ff */
[----:B0-----:R-:W-:Y:S01]  /*3f00*/  FADD.FTZ R0, R5, R0 ;  /* 0x0000000005007221 */ /* 0x001fe20000010000 */
[----:B------:R-:W-:Y:S02]  /*3f10*/  CS2R R4, SRZ ;  /* 0x0000000000047805 */ /* 0x000fe4000001ff00 */
[--C-:B------:R-:W-:Y:S01]  /*3f20*/  @P0 SHF.R.S32.HI R5, RZ, 0x1f, R7.reuse ;  /* 0x0000001fff050819 */ /* 0x100fe20000011407 */
[----:B------:R-:W-:Y:S01]  /*3f30*/  @P0 IMAD.MOV.U32 R4, RZ, RZ, R7 ;  /* 0x000000ffff040224 */ /* 0x000fe200078e0007 */
[----:B------:R0:W1:Y:S02]  /*3f40*/  SHFL.IDX PT, R6, R0, RZ, 0x1f ;  /* 0x00001fff00067589 */ /* 0x00006400000e0000 */
[----:B0-----:R-:W-:Y:S01]  /*3f50*/  IADD3 R0, R2, UR4, RZ ;  /* 0x0000000402007c10 */ /* 0x001fe2000fffe0ff */
[----:B------:R-:W-:Y:S06]  /*3f60*/  @P1 BRA `(.L_x_2517) ;  /* 0x00000000004c1947 */ /* 0x000fec0003800000 */
[----:B-1----:R-:W-:Y:S01]  /*3f70*/  FADD.FTZ R6, R6, 9.9999999747524270788e-07 ;  /* 0x358637bd06067421 */ /* 0x002fe20000010000 */
[----:B------:R-:W-:-:S03]  /*3f80*/  IADD3 R9, R24, R3, RZ ;  /* 0x0000000318097210 */ /* 0x000fc60007ffe0ff */
[----:B------:R0:W1:Y:S04]  /*3f90*/  MUFU.RCP R11, R6 ;  /* 0x00000006000b7308 */ /* 0x0000680000001000 */
.L_x_2519:
[----:B01----:R-:W-:-:S05]  /*3fa0*/  IMAD.IADD R7, R9, 0x1, -R24 ;  /* 0x0000000109077824 */ /* 0x003fca00078e0a18 */
[C---:B0-----:R-:W-:Y:S02]  /*3fb0*/  LEA R6, R7.reuse, UR4, 0x2 ;  /* 0x0000000407067c11 */ /* 0x041fe4000f8e10ff */
[----:B------:R-:W-:-:S04]  /*3fc0*/  LEA R7, R7, R0, 0x1 ;  /* 0x0000000007077211 */ /* 0x000fc800078e08ff */
        /* <DEDUP_REMOVED lines=10> */
.L_x_2518:
[----:B------:R-:W-:-:S05]  /*4070*/  VIADD R9, R9, 0x100 ;  /* 0x0000010009097836 */ /* 0x000fca0000000000 */
[----:B------:R-:W-:-:S13]  /*4080*/  ISETP.GT.AND P1, PT, R9, R17, PT ;  /* 0x000000110900720c */ /* 0x000fda0003f24270 */
[----:B------:R-:W-:Y:S05]  /*4090*/  @!P1 BRA `(.L_x_2519) ;  /* 0xfffffffc00c09947 */ /* 0x000fea000383ffff */
.L_x_2517:
[----:B------:R-:W-:Y:S05]  /*40a0*/  BSYNC B0 ;  /* 0x0000000000007941 */ /* 0x000fea0003800000 */
.L_x_2516:
[----:B-1----:R-:W-:Y:S01]  /*40b0*/  SHF.R.S32.HI R6, RZ, 0x1f, R17 ;  /* 0x0000001fff067819 */ /* 0x002fe20000011411 */
[----:B------:R-:W-:Y:S01]  /*40c0*/  ULDC.64 UR6, c[0x0][0x240] ;  /* 0x0000900000067ab9 */ /* 0x000fe20000000a00 */
[----:B------:R-:W-:Y:S01]  /*40d0*/  LEA.HI R8, R8, R3, RZ, 0x4 ;  /* 0x0000000308087211 */ /* 0x000fe200078f20ff */
[----:B------:R-:W1:Y:S01]  /*40e0*/  LDC R45, c[0x0][0x284] ;  /* 0x0000a100ff2d7b82 */ /* 0x000e620000000800 */
[----:B------:R-:W-:Y:S02]  /*40f0*/  LEA.HI R6, R6, R17, RZ, 0x4 ;  /* 0x0000001106067211 */ /* 0x000fe400078f20ff */
[----:B------:R-:W-:Y:S02]  /*4100*/  LOP3.LUT R4, R8, 0xfffffff0, RZ, 0xc0, !PT ;  /* 0xfffffff008047812 */ /* 0x000fe400078ec0ff */
[----:B------:R-:W-:Y:S02]  /*4110*/  LOP3.LUT R6, R6, 0xfffffff0, RZ, 0xc0, !PT ;  /* 0xfffffff006067812 */ /* 0x000fe400078ec0ff */
[----:B------:R-:W-:-:S02]  /*4120*/  IADD3 R4, -R4, R3, RZ ;  /* 0x0000000304047210 */ /* 0x000fc40007ffe1ff */
[----:B------:R-:W-:Y:S01]  /*4130*/  SHF.R.S32.HI R25, RZ, 0x4, R8 ;  /* 0x00000004ff197819 */ /* 0x000fe20000011408 */
[----:B------:R-:W-:Y:S01]  /*4140*/  IMAD.IADD R6, R17, 0x1, -R6 ;  /* 0x0000000111067824 */ /* 0x000fe200078e0a06 */
[C---:B------:R-:W-:Y:S02]  /*4150*/  ISETP.GT.AND P5, PT, R4.reuse, 0xd, PT ;  /* 0x0000000d0400780c */ /* 0x040fe40003fa4270 */
[----:B------:R-:W-:Y:S02]  /*4160*/  ISETP.EQ.U32.AND P0, PT, RZ, UR6, PT ;  /* 0x00000006ff007c0c */ /* 0x000fe4000bf02070 */
[----:B------:R-:W-:Y:S02]  /*4170*/  ISETP.NE.OR P1, PT, R25, R6, P5 ;  /* 0x000000061900720c */ /* 0x000fe40002f25670 */
[----:B0-----:R-:W-:Y:S02]  /*4180*/  CS2R R6, SRZ ;  /* 0x0000000000067805 */ /* 0x001fe4000001ff00 */
[----:B------:R-:W-:-:S02]  /*4190*/  SHF.L.U32 R21, R4, 0x3, RZ ;  /* 0x0000000304157819 */ /* 0x000fc400000006ff */
[----:B------:R-:W-:-:S13]  /*41a0*/  ISETP.EQ.OR.EX P0, PT, RZ, UR7, P1, P0 ;  /* 0x00000007ff007c0c */ /* 0x000fda0008f02700 */
[----:B------:R-:W0:Y:S01]  /*41b0*/  @!P0 LDC.64 R8, c[0x0][0x240] ;  /* 0x00009000ff088b82 */ /* 0x000e220000000a00 */
[----:B------:R-:W-:Y:S01]  /*41c0*/  @!P0 IMAD R5, R19, 0x70, R21 ;  /* 0x0000007013058824 */ /* 0x000fe200078e0215 */
[----:B------:R-:W-:Y:S01]  /*41d0*/  BSSY B0, `(.L_x_2520) ;  /* 0x000015a000007945 */ /* 0x000fe20003800000 */
[----:B------:R-:W-:Y:S01]  /*41e0*/  IMAD.MOV.U32 R44, RZ, RZ, RZ ;  /* 0x000000ffff2c7224 */ /* 0x000fe200078e00ff */
[----:B------:R-:W-:Y:S02]  /*41f0*/  CS2R R42, SRZ ;  /* 0x00000000002a7805 */ /* 0x000fe4000001ff00 */
[----:B------:R-:W-:Y:S02]  /*4200*/  CS2R R40, SRZ ;  /* 0x0000000000287805 */ /* 0x000fe4000001ff00 */
[----:B------:R-:W-:Y:S02]  /*4210*/  MOV R37, RZ ;  /* 0x000000ff00257202 */ /* 0x000fe40000000f00 */
[----:B------:R-:W-:Y:S01]  /*4220*/  CS2R R38, SRZ ;  /* 0x0000000000267805 */ /* 0x000fe2000001ff00 */
[----:B-1---5:R-:W-:-:S02]  /*4230*/  IMAD R26, R18, R45, RZ ;  /* 0x0000002d121a7224 */ /* 0x022fc400078e02ff */
[----:B0-----:R-:W-:Y:S01]  /*4240*/  @!P0 IMAD.WIDE R8, R5, 0x2, R8 ;  /* 0x0000000205088825 */ /* 0x001fe200078e0208 */
[----:B------:R-:W-:-:S06]  /*4250*/  CS2R R4, SRZ ;  /* 0x0000000000047805 */ /* 0x000fcc000001ff00 */
[----:B------:R0:W5:Y:S01]  /*4260*/  @!P0 LDG.E.128 R4, desc[UR36][R8.64] ;  /* 0x0000002408048981 */ /* 0x000162000c1e1d00 */
[----:B------:R-:W-:Y:S06]  /*4270*/  BAR.SYNC.DEFER_BLOCKING 0x0 ;  /* 0x0000000000007b1d */ /* 0x000fec0000010000 */
[----:B------:R-:W-:Y:S05]  /*4280*/  @P5 BRA `(.L_x_2521) ;  /* 0x0000001400385947 */ /* 0x000fea0003800000 */
[----:B------:R-:W-:Y:S01]  /*4290*/  IMAD.IADD R36, R24, 0x1, R25 ;  /* 0x0000000118247824 */ /* 0x000fe200078e0219 */
[-C--:B------:R-:W-:Y:S01]  /*42a0*/  VIMNMX R58, R17, R45.reuse, PT ;  /* 0x0000002d113a7248 */ /* 0x080fe20003fe0100 */
[----:B------:R-:W-:Y:S01]  /*42b0*/  IMAD R20, R20, R45, R21 ;  /* 0x0000002d14147224 */ /* 0x000fe200078e0215 */
[----:B------:R-:W-:Y:S01]  /*42c0*/  BSSY B1, `(.L_x_2522) ;  /* 0x000009a000017945 */ /* 0x000fe20003800000 */
[----:B------:R-:W-:Y:S01]  /*42d0*/  HFMA2.MMA R44, -RZ, RZ, 0, 0 ;  /* 0x00000000ff2c7435 */ /* 0x000fe200000001ff */
[----:B------:R-:W-:Y:S02]  /*42e0*/  ISETP.GE.AND P0, PT, R36, R58, PT ;  /* 0x0000003a2400720c */ /* 0x000fe40003f06270 */
[----:B------:R-:W-:-:S11]  /*42f0*/  SHF.R.S32.HI R27, RZ, 0x1f, R20 ;  /* 0x0000001fff1b7819 */ /* 0x000fd60000011414 */
[----:B------:R-:W-:Y:S05]  /*4300*/  @P0 BRA `(.L_x_2523) ;  /* 0x0000000800540947 */ /* 0x000fea0003800000 */
[----:B0-----:R-:W-:Y:S01]  /*4310*/  IADD3 R8, -R24, -0x2, -R25 ;  /* 0xfffffffe18087810 */ /* 0x001fe20007ffe919 */
[----:B------:R-:W-:Y:S01]  /*4320*/  BSSY B2, `(.L_x_2524) ;  /* 0x0000034000027945 */ /* 0x000fe20003800000 */
[----:B------:R-:W-:Y:S02]  /*4330*/  LOP3.LUT R9, RZ, R58, RZ, 0x33, !PT ;  /* 0x0000003aff097212 */ /* 0x000fe400078e33ff */
[----:B------:R-:W-:Y:S02]  /*4340*/  CS2R R38, SRZ ;  /* 0x0000000000267805 */ /* 0x000fe4000001ff00 */
[----:B------:R-:W-:Y:S02]  /*4350*/  MOV R49, R36 ;  /* 0x0000002400317202 */ /* 0x000fe40000000f00 */
[----:B------:R-:W-:Y:S01]  /*4360*/  CS2R R42, SRZ ;  /* 0x00000000002a7805 */ /* 0x000fe2000001ff00 */
[----:B------:R-:W-:Y:S01]  /*4370*/  IMAD.MOV.U32 R37, RZ, RZ, RZ ;  /* 0x000000ffff257224 */ /* 0x000fe200078e00ff */
[----:B------:R-:W-:Y:S01]  /*4380*/  CS2R R40, SRZ ;  /* 0x0000000000287805 */ /* 0x000fe2000001ff00 */
[----:B------:R-:W-:Y:S01]  /*4390*/  IMAD.IADD R9, R8, 0x1, -R9 ;  /* 0x0000000108097824 */ /* 0x000fe200078e0a09 */
[----:B------:R-:W-:-:S04]  /*43a0*/  MOV R44, RZ ;  /* 0x000000ff002c7202 */ /* 0x000fc80000000f00 */
[C---:B------:R-:W-:Y:S02]  /*43b0*/  LEA.HI R8, R9.reuse, 0x1, RZ, 0x1c ;  /* 0x0000000109087811 */ /* 0x040fe400078fe0ff */
[----:B------:R-:W-:Y:S02]  /*43c0*/  ISETP.GE.U32.AND P0, PT, R9, 0x30, PT ;  /* 0x000000300900780c */ /* 0x000fe40003f06070 */
[----:B------:R-:W-:-:S13]  /*43d0*/  LOP3.LUT P2, R8, R8, 0x3, RZ, 0xc0, !PT ;  /* 0x0000000308087812 */ /* 0x000fda000784c0ff */
[----:B------:R-:W-:Y:S05]  /*43e0*/  @!P2 BRA `(.L_x_2525) ;  /* 0x00000000009ca947 */ /* 0x000fea0003800000 */
[----:B------:R-:W-:Y:S01]  /*43f0*/  IMAD R9, R36, 0x70, RZ ;  /* 0x0000007024097824 */ /* 0x000fe200078e02ff */
[----:B------:R-:W-:Y:S01]  /*4400*/  ULDC.64 UR6, c[0x0][0x250] ;  /* 0x0000940000067ab9 */ /* 0x000fe20000000a00 */
[----:B------:R-:W-:Y:S01]  /*4410*/  IMAD.MOV.U32 R12, RZ, RZ, R8 ;  /* 0x000000ffff0c7224 */ /* 0x000fe200078e0008 */
[----:B------:R-:W-:Y:S01]  /*4420*/  LEA R8, R25, R2, 0x1 ;  /* 0x0000000219087211 */ /* 0x000fe200078e08ff */
[----:B------:R-:W-:Y:S01]  /*4430*/  IMAD.MOV.U32 R39, RZ, RZ, RZ ;  /* 0x000000ffff277224 */ /* 0x000fe200078e00ff */
[----:B------:R-:W-:Y:S02]  /*4440*/  IADD3 R35, P2, R20, R9, RZ ;  /* 0x0000000914237210 */ /* 0x000fe40007f5e0ff */
[----:B------:R-:W-:Y:S01]  /*4450*/  MOV R49, R36 ;  /* 0x0000002400317202 */ /* 0x000fe20000000f00 */
[----:B------:R-:W-:Y:S01]  /*4460*/  VIADD R13, R8, UR4 ;  /* 0x00000004080d7c36 */ /* 0x000fe20008000000 */
[----:B------:R-:W-:Y:S02]  /*4470*/  LEA.HI.X.SX32 R10, R9, R27, 0x1, P2 ;  /* 0x0000001b090a7211 */ /* 0x000fe400010f0eff */
[----:B------:R-:W-:-:S04]  /*4480*/  LEA R32, P2, R35, UR6, 0x1 ;  /* 0x0000000623207c11 */ /* 0x000fc8000f8408ff */
[----:B------:R-:W-:-:S09]  /*4490*/  LEA.HI.X R35, R35, UR7, R10, 0x1, P2 ;  /* 0x0000000723237c11 */ /* 0x000fd200090f0c0a */
.L_x_2526:
[----:B------:R-:W-:Y:S01]  /*44a0*/  MOV R8, R32 ;  /* 0x0000002000087202 */ /* 0x000fe20000000f00 */
[----:B------:R-:W-:Y:S01]  /*44b0*/  IMAD.MOV.U32 R9, RZ, RZ, R35 ;  /* 0x000000ffff097224 */ /* 0x000fe200078e0023 */
[----:B------:R0:W1:Y:S05]  /*44c0*/  LDS.U16 R14, [R13] ;  /* 0x000000000d0e7984 */ /* 0x00006a0000000400 */
[----:B------:R-:W2:Y:S01]  /*44d0*/  LDG.E.128 R8, desc[UR36][R8.64] ;  /* 0x0000002408087981 */ /* 0x000ea2000c1e1d00 */
[----:B------:R-:W-:Y:S01]  /*44e0*/  IADD3 R12, R12, -0x1, RZ ;  /* 0xffffffff0c0c7810 */ /* 0x000fe20007ffe0ff */
[----:B------:R-:W-:Y:S01]  /*44f0*/  VIADD R49, R49, 0x10 ;  /* 0x0000001031317836 */ /* 0x000fe20000000000 */
[----:B------:R-:W-:-:S02]  /*4500*/  IADD3 R32, P3, R32, 0xe00, RZ ;  /* 0x00000e0020207810 */ /* 0x000fc40007f7e0ff */
[----:B------:R-:W-:Y:S02]  /*4510*/  ISETP.NE.AND P2, PT, R12, RZ, PT ;  /* 0x000000ff0c00720c */ /* 0x000fe40003f45270 */
[----:B0-----:R-:W-:Y:S01]  /*4520*/  IADD3 R13, R13, 0x20, RZ ;  /* 0x000000200d0d7810 */ /* 0x001fe20007ffe0ff */
[----:B------:R-:W-:Y:S02]  /*4530*/  IMAD.X R35, RZ, RZ, R35, P3 ;  /* 0x000000ffff237224 */ /* 0x000fe400018e0623 */
[----:B-1----:R-:W-:Y:S02]  /*4540*/  HADD2.F32 R14, -RZ, R14.H0_H0 ;  /* 0x2000000eff0e7230 */ /* 0x002fe40000004100 */
[----:B--2---:R-:W-:Y:S02]  /*4550*/  HADD2.F32 R33, -RZ, R10.H0_H0 ;  /* 0x2000000aff217230 */ /* 0x004fe40000004100 */
[----:B---3--:R-:W-:Y:S02]  /*4560*/  HADD2.F32 R30, -RZ, R11.H0_H0 ;  /* 0x2000000bff1e7230 */ /* 0x008fe40000004100 */
        /* <DEDUP_REMOVED lines=10> */
[----:B------:R-:W-:Y:S02]  /*4610*/  HADD2.F32 R11, -RZ, R11.H1_H1 ;  /* 0x3000000bff0b7230 */ /* 0x000fe40000004100 */
[C---:B------:R-:W-:Y:S01]  /*4620*/  FFMA.FTZ R37, R14.reuse, R28, R37 ;  /* 0x0000001c0e257223 */ /* 0x040fe20000010025 */
[C---:B------:R-:W-:Y:S02]  /*4630*/  FFMA.FTZ R41, R14.reuse, R10, R41 ;  /* 0x0000000a0e297223 */ /* 0x040fe40000010029 */
[----:B------:R-:W-:Y:S01]  /*4640*/  FFMA.FTZ R44, R14, R11, R44 ;  /* 0x0000000b0e2c7223 */ /* 0x000fe2000001002c */
[----:B------:R-:W-:Y:S06]  /*4650*/  @P2 BRA `(.L_x_2526) ;  /* 0xfffffffc00902947 */ /* 0x000fec000383ffff */
.L_x_2525:
[----:B------:R-:W-:Y:S05]  /*4660*/  BSYNC B2 ;  /* 0x0000000000027941 */ /* 0x000fea0003800000 */
.L_x_2524:
[----:B------:R-:W-:Y:S05]  /*4670*/  @!P0 BRA `(.L_x_2523) ;  /* 0x0000000400788947 */ /* 0x000fea0003800000 */
[C---:B------:R-:W-:Y:S01]  /*4680*/  IMAD R8, R49.reuse, 0x70, RZ ;  /* 0x0000007031087824 */ /* 0x040fe200078e02ff */
[----:B------:R-:W-:Y:S01]  /*4690*/  LEA R9, R49, R2, 0x1 ;  /* 0x0000000231097211 */ /* 0x000fe200078e08ff */
[----:B------:R-:W-:-:S03]  /*46a0*/  ULDC.64 UR6, c[0x0][0x250] ;  /* 0x0000940000067ab9 */ /* 0x000fc60000000a00 */
[----:B------:R-:W-:Y:S01]  /*46b0*/  IADD3 R57, P0, R20, R8, RZ ;  /* 0x0000000814397210 */ /* 0x000fe20007f1e0ff */
[----:B------:R-:W-:-:S03]  /*46c0*/  VIADD R9, R9, 0x40 ;  /* 0x0000004009097836 */ /* 0x000fc60000000000 */
[----:B------:R-:W-:Y:S01]  /*46d0*/  LEA.HI.X.SX32 R8, R8, R27, 0x1, P0 ;  /* 0x0000001b08087211 */ /* 0x000fe200000f0eff */
[----:B------:R-:W-:Y:S01]  /*46e0*/  IMAD R9, R24, -0x2, R9 ;  /* 0xfffffffe18097824 */ /* 0x000fe200078e0209 */
[----:B------:R-:W-:-:S04]  /*46f0*/  LEA R56, P0, R57, UR6, 0x1 ;  /* 0x0000000639387c11 */ /* 0x000fc8000f8008ff */
[----:B------:R-:W-:Y:S02]  /*4700*/  LEA.HI.X R57, R57, UR7, R8, 0x1, P0 ;  /* 0x0000000739397c11 */ /* 0x000fe400080f0c08 */
[----:B------:R-:W-:-:S07]  /*4710*/  IADD3 R48, R9, UR4, RZ ;  /* 0x0000000409307c10 */ /* 0x000fce000fffe0ff */
.L_x_2527:
[----:B------:R-:W-:Y:S01]  /*4720*/  IMAD.MOV.U32 R46, RZ, RZ, R56 ;  /* 0x000000ffff2e7224 */ /* 0x000fe200078e0038 */
[----:B------:R-:W-:Y:S01]  /*4730*/  MOV R47, R57 ;  /* 0x00000039002f7202 */ /* 0x000fe20000000f00 */
[----:B------:R-:W0:Y:S04]  /*4740*/  LDS.U16 R50, [R48+-0x40] ;  /* 0xffffc00030327984 */ /* 0x000e280000000400 */
[----:B------:R-:W2:Y:S04]  /*4750*/  LDG.E.128 R32, desc[UR36][R46.64] ;  /* 0x000000242e207981 */ /* 0x000ea8000c1e1d00 */
[----:B---3--:R-:W3:Y:S04]  /*4760*/  LDG.E.128 R28, desc[UR36][R46.64+0xe00] ;  /* 0x000e00242e1c7981 */ /* 0x008ee8000c1e1d00 */
[----:B------:R-:W4:Y:S04]  /*4770*/  LDG.E.128 R12, desc[UR36][R46.64+0x1c00] ;  /* 0x001c00242e0c7981 */ /* 0x000f28000c1e1d00 */
[----:B------:R1:W4:Y:S01]  /*4780*/  LDG.E.128 R8, desc[UR36][R46.64+0x2a00] ;  /* 0x002a00242e087981 */ /* 0x000322000c1e1d00 */
[----:B------:R-:W-:-:S02]  /*4790*/  IADD3 R56, P0, R46, 0x3800, RZ ;  /* 0x000038002e387810 */ /* 0x000fc40007f1e0ff */
[----:B------:R-:W-:Y:S01]  /*47a0*/  IADD3 R49, R49, 0x40, RZ ;  /* 0x0000004031317810 */ /* 0x000fe20007ffe0ff */
[----:B------:R-:W1:Y:S02]  /*47b0*/  LDS.U16 R52, [R48+-0x20] ;  /* 0xffffe00030347984 */ /* 0x000e640000000400 */
[----:B------:R-:W-:Y:S01]  /*47c0*/  IMAD.X R57, RZ, RZ, R47, P0 ;  /* 0x000000ffff397224 */ /* 0x000fe200000e062f */
[----:B------:R-:W-:Y:S01]  /*47d0*/  ISETP.GE.AND P0, PT, R49, R58, PT ;  /* 0x0000003a3100720c */ /* 0x000fe20003f06270 */
[----:B------:R-:W1:Y:S01]  /*47e0*/  LDS.U16 R54, [R48] ;  /* 0x0000000030367984 */ /* 0x000e620000000400 */
[----:B0-----:R-:W-:Y:S02]  /*47f0*/  HADD2.F32 R50, -RZ, R50.H0_H0 ;  /* 0x20000032ff327230 */ /* 0x001fe40000004100 */
[----:B-1----:R-:W-:Y:S02]  /*4800*/  HADD2.F32 R52, -RZ, R52.H0_H0 ;  /* 0x20000034ff347230 */ /* 0x002fe40000004100 */
[----:B------:R-:W-:-:S02]  /*4810*/  HADD2.F32 R54, -RZ, R54.H0_H0 ;  /* 0x20000036ff367230 */ /* 0x000fc40000004100 */
[--C-:B--2---:R-:W-:Y:S02]  /*4820*/  HADD2.F32 R53, -RZ, R32.reuse.H1_H1 ;  /* 0x30000020ff357230 */ /* 0x104fe40000004100 */
[----:B------:R-:W-:Y:S02]  /*4830*/  HADD2.F32 R51, -RZ, R32.H0_H0 ;  /* 0x20000020ff337230 */ /* 0x000fe40000004100 */
[--C-:B------:R-:W-:Y:S02]  /*4840*/  HADD2.F32 R55, -RZ, R33.reuse.H0_H0 ;  /* 0x20000021ff377230 */ /* 0x100fe40000004100 */
[C---:B------:R-:W-:Y:S01]  /*4850*/  FFMA.FTZ R53, R50.reuse, R53, R42 ;  /* 0x0000003532357223 */ /* 0x040fe2000001002a */
[----:B------:R-:W-:Y:S01]  /*4860*/  HADD2.F32 R32, -RZ, R33.H1_H1 ;  /* 0x30000021ff207230 */ /* 0x000fe20000004100 */
[----:B------:R-:W0:Y:S01]  /*4870*/  LDS.U16 R42, [R48+0x20] ;  /* 0x00002000302a7984 */ /* 0x000e220000000400 */
        /* <DEDUP_REMOVED lines=8> */
[----:B---3--:R-:W-:Y:S02]  /*4900*/  HADD2.F32 R38, -RZ, R29.H0_H0 ;  /* 0x2000001dff267230 */ /* 0x008fe40000004100 */
[----:B------:R-:W-:Y:S01]  /*4910*/  FFMA.FTZ R35, R50, R35, R44 ;  /* 0x0000002332237223 */ /* 0x000fe2000001002c */
[----:B------:R-:W-:-:S02]  /*4920*/  HADD2.F32 R40, -RZ, R30.H0_H0 ;  /* 0x2000001eff287230 */ /* 0x000fc40000004100 */
[C---:B------:R-:W-:Y:S01]  /*4930*/  FFMA.FTZ R34, R50.reuse, R34, R41 ;  /* 0x0000002232227223 */ /* 0x040fe20000010029 */
[----:B------:R-:W-:Y:S02]  /*4940*/  HADD2.F32 R39, -RZ, R30.H1_H1 ;  /* 0x3000001eff277230 */ /* 0x000fe40000004100 */
[----:B------:R-:W-:Y:S01]  /*4950*/  FFMA.FTZ R46, R50, R46, R43 ;  /* 0x0000002e322e7223 */ /* 0x000fe2000001002b */
[----:B------:R-:W-:Y:S02]  /*4960*/  HADD2.F32 R29, -RZ, R29.H1_H1 ;  /* 0x3000001dff1d7230 */ /* 0x000fe40000004100 */
[C---:B------:R-:W-:Y:S01]  /*4970*/  FFMA.FTZ R33, R52.reuse, R40, R33 ;  /* 0x0000002834217223 */ /* 0x040fe20000010021 */
[----:B------:R-:W-:Y:S02]  /*4980*/  HADD2.F32 R30, -RZ, R31.H1_H1 ;  /* 0x3000001fff1e7230 */ /* 0x000fe40000004100 */
[----:B------:R-:W-:Y:S01]  /*4990*/  FFMA.FTZ R34, R52, R39, R34 ;  /* 0x0000002734227223 */ /* 0x000fe20000010022 */
[----:B------:R-:W-:-:S02]  /*49a0*/  HADD2.F32 R37, -RZ, R28.H0_H0 ;  /* 0x2000001cff257230 */ /* 0x000fc40000004100 */
[C---:B------:R-:W-:Y:S01]  /*49b0*/  FFMA.FTZ R29, R52.reuse, R29, R32 ;  /* 0x0000001d341d7223 */ /* 0x040fe20000010020 */
[----:B------:R-:W-:Y:S02]  /*49c0*/  HADD2.F32 R28, -RZ, R28.H1_H1 ;  /* 0x3000001cff1c7230 */ /* 0x000fe40000004100 */
[C---:B------:R-:W-:Y:S01]  /*49d0*/  FFMA.FTZ R30, R52.reuse, R30, R35 ;  /* 0x0000001e341e7223 */ /* 0x040fe20000010023 */
[----:B------:R-:W-:Y:S02]  /*49e0*/  HADD2.F32 R41, -RZ, R31.H0_H0 ;  /* 0x2000001fff297230 */ /* 0x000fe40000004100 */
[C---:B------:R-:W-:Y:S01]  /*49f0*/  FFMA.FTZ R38, R52.reuse, R38, R55 ;  /* 0x0000002634267223 */ /* 0x040fe20000010037 */
[--C-:B----4-:R-:W-:Y:S02]  /*4a00*/  HADD2.F32 R31, -RZ, R12.reuse.H0_H0 ;  /* 0x2000000cff1f7230 */ /* 0x110fe40000004100 */
[----:B------:R-:W-:Y:S01]  /*4a10*/  FFMA.FTZ R28, R52, R28, R53 ;  /* 0x0000001c341c7223 */ /* 0x000fe20000010035 */
[----:B------:R-:W-:-:S02]  /*4a20*/  HADD2.F32 R35, -RZ, R12.H1_H1 ;  /* 0x3000000cff237230 */ /* 0x000fc40000004100 */
[C---:B------:R-:W-:Y:S01]  /*4a30*/  FFMA.FTZ R37, R52.reuse, R37, R51 ;  /* 0x0000002534257223 */ /* 0x040fe20000010033 */
[--C-:B------:R-:W-:Y:S02]  /*4a40*/  HADD2.F32 R32, -RZ, R14.reuse.H0_H0 ;  /* 0x2000000eff207230 */ /* 0x100fe40000004100 */
[----:B------:R-:W-:Y:S01]  /*4a50*/  FFMA.FTZ R41, R52, R41, R46 ;  /* 0x0000002934297223 */ /* 0x000fe2000001002e */
        /* <DEDUP_REMOVED lines=10> */
[----:B------:R-:W-:Y:S02]  /*4b00*/  HADD2.F32 R33, -RZ, R9.H0_H0 ;  /* 0x20000009ff217230 */ /* 0x000fe40000004100 */
[----:B------:R-:W-:Y:S01]  /*4b10*/  FFMA.FTZ R13, R54, R13, R34 ;  /* 0x0000000d360d7223 */ /* 0x000fe20000010022 */
[----:B------:R-:W-:-:S02]  /*4b20*/  HADD2.F32 R35, -RZ, R10.H0_H0 ;  /* 0x2000000aff237230 */ /* 0x000fc40000004100 */
[C---:B------:R-:W-:Y:S01]  /*4b30*/  FFMA.FTZ R14, R54.reuse, R14, R41 ;  /* 0x0000000e360e7223 */ /* 0x040fe20000010029 */
[----:B0-----:R-:W-:Y:S02]  /*4b40*/  HADD2.F32 R44, -RZ, R42.H0_H0 ;  /* 0x2000002aff2c7230 */ /* 0x001fe40000004100 */
[----:B------:R-:W-:Y:S01]  /*4b50*/  FFMA.FTZ R15, R54, R15, R30 ;  /* 0x0000000f360f7223 */ /* 0x000fe2000001001e */
[--C-:B------:R-:W-:Y:S02]  /*4b60*/  HADD2.F32 R39, -RZ, R8.reuse.H0_H0 ;  /* 0x20000008ff277230 */ /* 0x100fe40000004100 */
[----:B------:R-:W-:Y:S02]  /*4b70*/  HADD2.F32 R29, -RZ, R8.H1_H1 ;  /* 0x30000008ff1d7230 */ /* 0x000fe40000004100 */
        /* <DEDUP_REMOVED lines=9> */
[C---:B------:R-:W-:Y:S01]  /*4c10*/  FFMA.FTZ R41, R44.reuse, R10, R13 ;  /* 0x0000000a2c297223 */ /* 0x040fe2000001000d */
[----:B------:R-:W-:Y:S01]  /*4c20*/  FFMA.FTZ R43, R44, R43, R14 ;  /* 0x0000002b2c2b7223 */ /* 0x000fe2000001000e */
[----:B------:R-:W-:Y:S02]  /*4c30*/  VIADD R48, R48, 0x80 ;  /* 0x0000008030307836 */ /* 0x000fe40000000000 */
[----:B------:R-:W-:Y:S01]  /*4c40*/  FFMA.FTZ R44, R44, R8, R15 ;  /* 0x000000082c2c7223 */ /* 0x000fe2000001000f */
[----:B------:R-:W-:Y:S06]  /*4c50*/  @!P0 BRA `(.L_x_2527) ;  /* 0xfffffff800b08947 */ /* 0x000fec000383ffff */
.L_x_2523:
[----:B------:R-:W-:Y:S05]  /*4c60*/  BSYNC B1 ;  /* 0x0000000000017941 */ /* 0x000fea0003800000 */
.L_x_2522:
        /* <DEDUP_REMOVED lines=36> */
[----:B------:R-:W-:-:S04]  /*4eb0*/  LEA R8, P0, R9, UR6, 0x1 ;  /* 0x0000000609087c11 */ /* 0x000fc8000f8008ff */
[----:B------:R-:W-:-:S06]  /*4ec0*/  LEA.HI.X R9, R9, UR7, R10, 0x1, P0 ;  /* 0x0000000709097c11 */ /* 0x000fcc00080f0c0a */
[----:B------:R-:W3:Y:S01]  /*4ed0*/  LDG.E.128 R8, desc[UR36][R8.64] ;  /* 0x0000002408087981 */ /* 0x000ee2000c1e1d00 */
[----:B------:R-:W-:-:S06]  /*4ee0*/  LEA R12, R25, R0, 0x1 ;  /* 0x00000000190c7211 */ /* 0x000fcc00078e08ff */
[----:B------:R-:W0:Y:S02]  /*4ef0*/  LDS.U16 R12, [R12] ;  /* 0x000000000c0c7984 */ /* 0x000e240000000400 */
[----:B0-----:R-:W-:Y:S02]  /*4f00*/  HADD2.F32 R14, -RZ, R12.H0_H0 ;  /* 0x2000000cff0e7230 */ /* 0x001fe40000004100 */
[----:B---3--:R-:W-:Y:S02]  /*4f10*/  HADD2.F32 R31, -RZ, R10.H0_H0 ;  /* 0x2000000aff1f7230 */ /* 0x008fe40000004100 */
        /* <DEDUP_REMOVED lines=15> */
.L_x_2531:
[----:B------:R-:W-:Y:S05]  /*5010*/  BSYNC B2 ;  /* 0x0000000000027941 */ /* 0x000fea0003800000 */
.L_x_2530:
[----:B------:R-:W-:-:S07]  /*5020*/  VIADD R36, R36, 0x10 ;  /* 0x0000001024247836 */ /* 0x000fce0000000000 */
.L_x_2529:
[----:B------:R-:W-:Y:S05]  /*5030*/  BSYNC B1 ;  /* 0x0000000000017941 */ /* 0x000fea0003800000 */
.L_x_2528:
[----:B------:R-:W-:-:S13]  /*5040*/  LOP3.LUT P0, RZ, R32, 0xfffffff0, RZ, 0xc0, !PT ;  /* 0xfffffff020ff7812 */ /* 0x000fda000780c0ff */
[----:B------:R-:W-:Y:S05]  /*5050*/  @!P0 BRA `(.L_x_2521) ;  /* 0x0000000400c48947 */ /* 0x000fea0003800000 */
[----:B------:R-:W-:Y:S01]  /*5060*/  LEA R9, R36, R2, 0x1 ;  /* 0x0000000224097211 */ /* 0x000fe200078e08ff */
[----:B------:R-:W-:-:S04]  /*5070*/  IMAD.MOV.U32 R2, RZ, RZ, RZ ;  /* 0x000000ffff027224 */ /* 0x000fc800078e00ff */
[----:B------:R-:W-:-:S05]  /*5080*/  IMAD R9, R24, -0x2, R9 ;  /* 0xfffffffe18097824 */ /* 0x000fca00078e0209 */
[----:B------:R-:W-:-:S07]  /*5090*/  IADD3 R33, R9, UR4, RZ ;  /* 0x0000000409217c10 */ /* 0x000fce000fffe0ff */
.L_x_2536:
[----:B------:R-:W0:Y:S01]  /*50a0*/  LDC R35, c[0x0][0x284] ;  /* 0x0000a100ff237b82 */ /* 0x000e220000000800 */
[C---:B------:R-:W-:Y:S01]  /*50b0*/  VIADD R32, R36.reuse, 0x10 ;  /* 0x0000001024207836 */ /* 0x040fe20000000000 */
[----:B------:R-:W-:Y:S01]  /*50c0*/  BSSY B1, `(.L_x_2532) ;  /* 0x0000034000017945 */ /* 0x000fe20003800000 */
[----:B---3--:R-:W-:Y:S02]  /*50d0*/  IADD3 R30, R33, R2, RZ ;  /* 0x00000002211e7210 */ /* 0x008fe40007ffe0ff */
[-C--:B0-----:R-:W-:Y:S02]  /*50e0*/  ISETP.GE.AND P2, PT, R36, R35.reuse, PT ;  /* 0x000000232400720c */ /* 0x081fe40003f46270 */
[----:B------:R-:W-:-:S11]  /*50f0*/  ISETP.GE.AND P0, PT, R32, R35, PT ;  /* 0x000000232000720c */ /* 0x000fd60003f06270 */
        /* <DEDUP_REMOVED lines=48> */
.L_x_2533:
[----:B------:R-:W-:Y:S05]  /*5400*/  BSYNC B1 ;  /* 0x0000000000017941 */ /* 0x000fea0003800000 */
.L_x_2532:
[----:B------:R-:W-:Y:S04]  /*5410*/  BSSY B1, `(.L_x_2534) ;  /* 0x0000031000017945 */ /* 0x000fe80003800000 */
        /* <DEDUP_REMOVED lines=10> */
[----:B0-----:R-:W0:Y:S01]  /*54c0*/  LDS.U16 R12, [R30+0x20] ;  /* 0x000020001e0c7984 */ /* 0x001e220000000400 */
[----:B-1----:R-:W-:-:S05]  /*54d0*/  IADD3 R8, RZ, -R9, RZ ;  /* 0x80000009ff087210 */ /* 0x002fca0007ffe0ff */
[----:B------:R-:W-:Y:S02]  /*54e0*/  IMAD R13, R8, R11, RZ ;  /* 0x0000000b080d7224 */ /* 0x000fe400078e02ff */
[----:B------:R-:W-:-:S04]  /*54f0*/  IMAD.MOV.U32 R8, RZ, RZ, RZ ;  /* 0x000000ffff087224 */ /* 0x000fc800078e00ff */
[----:B------:R-:W-:Y:S01]  /*5500*/  IMAD.HI.U32 R8, R9, R13, R8 ;  /* 0x0000000d09087227 */ /* 0x000fe200078e0008 */
[----:B------:R-:W-:-:S05]  /*5510*/  MOV R9, R14 ;  /* 0x0000000e00097202 */ /* 0x000fca0000000f00 */
        /* <DEDUP_REMOVED lines=32> */
.L_x_2535:
[----:B------:R-:W-:Y:S05]  /*5720*/  BSYNC B1 ;  /* 0x0000000000017941 */ /* 0x000fea0003800000 */
.L_x_2534:
[----:B------:R-:W-:Y:S01]  /*5730*/  VIADD R36, R36, 0x20 ;  /* 0x0000002024247836 */ /* 0x000fe20000000000 */
[----:B------:R-:W-:-:S04]  /*5740*/  IADD3 R2, R2, 0x40, RZ ;  /* 0x0000004002027810 */ /* 0x000fc80007ffe0ff */
[----:B------:R-:W-:-:S13]  /*5750*/  ISETP.GE.AND P0, PT, R36, R17, PT ;  /* 0x000000112400720c */ /* 0x000fda0003f06270 */
[----:B------:R-:W-:Y:S05]  /*5760*/  @!P0 BRA `(.L_x_2536) ;  /* 0xfffffff8004c8947 */ /* 0x000fea000383ffff */
.L_x_2521:
[----:B------:R-:W-:Y:S05]  /*5770*/  BSYNC B0 ;  /* 0x0000000000007941 */ /* 0x000fea0003800000 */
.L_x_2520:
        /* <DEDUP_REMOVED lines=18> */
[----:B---3--:R0:W5:Y:S01]  /*58a0*/  @P2 LDG.E.128 R28, desc[UR36][R12.64] ;  /* 0x000000240c1c2981 */ /* 0x008162000c1e1d00 */
        /* <DEDUP_REMOVED lines=30> */
[----:B------:R-:W0:Y:S01]  /*5a90*/  I2F.S16 R0, R0 ;  /* 0x0000000000007306 */ /* 0x000e220000101400 */
[----:B--2---:R-:W-:-:S07]  /*5aa0*/  FMUL.FTZ R24, R20, R17 ;  /* 0x0000001114187220 */ /* 0x004fce0000410000 */
[----:B------:R-:W2:Y:S01]  /*5ab0*/  I2F.S8 R2, R26 ;  /* 0x0000001a00027306 */ /* 0x000ea20000001400 */
[----:B0-----:R-:W-:-:S07]  /*5ac0*/  FMUL.FTZ R13, R0, R17 ;  /* 0x00000011000d7220 */ /* 0x001fce0000410000 */
[----:B------:R-:W0:Y:S01]  /*5ad0*/  I2F.S16 R22, R22 ;  /* 0x0000001600167306 */ /* 0x000e220000101400 */
[----:B--2---:R-:W-:-:S07]  /*5ae0*/  FMUL.FTZ R2, R2, R17 ;  /* 0x0000001102027220 */ /* 0x004fce0000410000 */
        /* <DEDUP_REMOVED lines=9> */
.L_x_2539:
[----:B-----5:R-:W-:Y:S01]  /*5b80*/  HFMA2.MMA R4, R28, 1, 1, R4 ;  /* 0x3c003c001c047835 */ /* 0x020fe20000000004 */
[----:B------:R-:W-:Y:S01]  /*5b90*/  HADD2 R5, R29, R5 ;  /* 0x000000051d057230 */ /* 0x000fe20000000000 */
[----:B------:R-:W-:Y:S01]  /*5ba0*/  HFMA2.MMA R6, R30, 1, 1, R6 ;  /* 0x3c003c001e067835 */ /* 0x000fe20000000006 */
[----:B------:R-:W-:Y:S02]  /*5bb0*/  HADD2 R7, R31, R7 ;  /* 0x000000071f077230 */ /* 0x000fe40000000000 */
[----:B-1----:R-:W-:Y:S02]  /*5bc0*/  HADD2.F32 R32, -RZ, R32.H0_H0 ;  /* 0x20000020ff207230 */ /* 0x002fe40000004100 */
        /* <DEDUP_REMOVED lines=21> */
.L_x_2538:
[----:B------:R-:W-:Y:S05]  /*5d20*/  BSYNC B0 ;  /* 0x0000000000007941 */ /* 0x000fea0003800000 */
.L_x_2537:
        /* <DEDUP_REMOVED lines=8> */
[----:B-----5:R-:W-:-:S02]  /*5db0*/  LOP3.LUT R4, R3, 0xffffffe0, RZ, 0xc0, !PT ;  /* 0xffffffe003047812 */ /* 0x020fc400078ec0ff */
        /* <DEDUP_REMOVED lines=13> */
.L_x_2541:
[----:B------:R-:W-:Y:S05]  /*5e90*/  WARPSYNC.ALL ;  /* 0x0000000000007948 */ /* 0x000fea0003800000 */
[----:B------:R-:W-:Y:S01]  /*5ea0*/  BAR.SYNC.DEFER_BLOCKING 0x0 ;  /* 0x0000000000007b1d */ /* 0x000fe20000010000 */
[----:B------:R-:W-:-:S05]  /*5eb0*/  ISETP.GT.AND P6, PT, R3, 0xf, PT ;  /* 0x0000000f0300780c */ /* 0x000fca0003fc4270 */
[----:B------:R-:W-:Y:S04]  /*5ec0*/  BSSY B0, `(.L_x_2542) ;  /* 0x0000013000007945 */ /* 0x000fe80003800000 */
[----:B------:R-:W-:Y:S05]  /*5ed0*/  @P1 BRA `(.L_x_2543) ;  /* 0x0000000000441947 */ /* 0x000fea0003800000 */
[----:B-1----:R-:W1:Y:S02]  /*5ee0*/  LDS.128 R4, [R25] ;  /* 0x0000000019047984 */ /* 0x002e640000000c00 */
[--C-:B-1----:R-:W-:Y:S02]  /*5ef0*/  HADD2.F32 R0, -RZ, R4.reuse.H0_H0 ;  /* 0x20000004ff007230 */ /* 0x102fe40000004100 */
[----:B0-----:R-:W-:Y:S02]  /*5f00*/  HADD2.F32 R9, -RZ, R4.H1_H1 ;  /* 0x30000004ff097230 */ /* 0x001fe40000004100 */
[--C-:B------:R-:W-:Y:S02]  /*5f10*/  HADD2.F32 R11, -RZ, R5.reuse.H0_H0 ;  /* 0x20000005ff0b7230 */ /* 0x100fe40000004100 */
[----:B------:R-:W-:Y:S01]  /*5f20*/  FADD.FTZ R39, R39, R0 ;  /* 0x0000000027277221 */ /* 0x000fe20000010000 */
[----:B------:R-:W-:Y:S02]  /*5f30*/  HADD2.F32 R2, -RZ, R5.H1_H1 ;  /* 0x30000005ff027230 */ /* 0x000fe40000004100 */
[----:B------:R-:W-:Y:S01]  /*5f40*/  FADD.FTZ R42, R42, R9 ;  /* 0x000000092a2a7221 */ /* 0x000fe20000010000 */
[----:B------:R-:W-:-:S02]  /*5f50*/  HADD2.F32 R5, -RZ, R6.H0_H0 ;  /* 0x20000006ff057230 */ /* 0x000fc40000004100 */
        /* <DEDUP_REMOVED lines=9> */
.L_x_2543:
[----:B------:R-:W-:Y:S05]  /*5ff0*/  BSYNC B0 ;  /* 0x0000000000007941 */ /* 0x000fea0003800000 */
.L_x_2542:
        /* <DEDUP_REMOVED lines=8> */
.L_x_2545:
[----:B------:R-:W-:Y:S05]  /*6080*/  BSYNC B0 ;  /* 0x0000000000007941 */ /* 0x000fea0003800000 */
.L_x_2544:
[----:B------:R-:W-:Y:S01]  /*6090*/  BAR.SYNC.DEFER_BLOCKING 0x0 ;  /* 0x0000000000007b1d */ /* 0x000fe20000010000 */
[----:B------:R-:W-:-:S05]  /*60a0*/  ISETP.GT.AND P1, PT, R3, 0x3f, PT ;  /* 0x0000003f0300780c */ /* 0x000fca0003f24270 */
[----:B------:R-:W-:Y:S08]  /*60b0*/  BSSY B0, `(.L_x_2546) ;  /* 0x0000013000007945 */ /* 0x000ff00003800000 */
[----:B------:R-:W-:Y:S05]  /*60c0*/  @P1 BRA `(.L_x_2547) ;  /* 0x0000000000441947 */ /* 0x000fea0003800000 */
[----:B-12---:R-:W1:Y:S02]  /*60d0*/  LDS.128 R4, [R25] ;  /* 0x0000000019047984 */ /* 0x006e640000000c00 */
        /* <DEDUP_REMOVED lines=16> */
.L_x_2547:
[----:B------:R-:W-:Y:S05]  /*61e0*/  BSYNC B0 ;  /* 0x0000000000007941 */ /* 0x000fea0003800000 */
.L_x_2546:
        /* <DEDUP_REMOVED lines=8> */
.L_x_2549:
[----:B------:R-:W-:Y:S05]  /*6270*/  BSYNC B0 ;  /* 0x0000000000007941 */ /* 0x000fea0003800000 */
.L_x_2548:
[----:B------:R-:W-:Y:S06]  /*6280*/  BAR.SYNC.DEFER_BLOCKING 0x0 ;  /* 0x0000000000007b1d */ /* 0x000fec0000010000 */
[----:B------:R-:W-:Y:S04]  /*6290*/  BSSY B0, `(.L_x_2550) ;  /* 0x0000013000007945 */ /* 0x000fe80003800000 */
[----:B------:R-:W-:Y:S05]  /*62a0*/  @P0 BRA `(.L_x_2551) ;  /* 0x0000000000440947 */ /* 0x000fea0003800000 */
[----:B-12-4-:R-:W1:Y:S02]  /*62b0*/  LDS.128 R4, [R25] ;  /* 0x0000000019047984 */ /* 0x016e640000000c00 */
        /* <DEDUP_REMOVED lines=16> */
.L_x_2551:
[----:B------:R-:W-:Y:S05]  /*63c0*/  BSYNC B0 ;  /* 0x0000000000007941 */ /* 0x000fea0003800000 */
.L_x_2550:
[----:B------:R-:W-:Y:S06]  /*63d0*/  BAR.SYNC.DEFER_BLOCKING 0x0 ;  /* 0x0000000000007b1d */ /* 0x000fec0000010000 */
[----:B------:R-:W-:Y:S04]  /*63e0*/  BSSY B0, `(.L_x_2552) ;  /* 0x0000007000007945 */ /* 0x000fe80003800000 */
[----:B------:R-:W-:Y:S05]  /*63f0*/  @P2 BRA `(.L_x_2553) ;  /* 0x0000000000142947 */ /* 0x000fea0003800000 */
[----:B-12-4-:R-:W-:Y:S02]  /*6400*/  F2FP.F16.F32.PACK_AB R4, R42, R39 ;  /* 0x000000272a04723e */ /* 0x016fe400000000ff */
[----:B------:R-:W-:Y:S02]  /*6410*/  F2FP.F16.F32.PACK_AB R5, R37, R38 ;  /* 0x000000262505723e */ /* 0x000fe400000000ff */
[----:B------:R-:W-:Y:S02]  /*6420*/  F2FP.F16.F32.PACK_AB R6, R41, R40 ;  /* 0x000000282906723e */ /* 0x000fe400000000ff */
[----:B------:R-:W-:-:S05]  /*6430*/  F2FP.F16.F32.PACK_AB R7, R44, R43 ;  /* 0x0000002b2c07723e */ /* 0x000fca00000000ff */
[----:B------:R1:W-:Y:S02]  /*6440*/  STS.128 [R25+-0xe0], R4 ;  /* 0xffff200419007388 */ /* 0x0003e40000000c00 */
.L_x_2553:
[----:B------:R-:W-:Y:S05]  /*6450*/  BSYNC B0 ;  /* 0x0000000000007941 */ /* 0x000fea0003800000 */
.L_x_2552:
[----:B------:R-:W-:Y:S06]  /*6460*/  BAR.SYNC.DEFER_BLOCKING 0x0 ;  /* 0x0000000000007b1d */ /* 0x000fec0000010000 */
[----:B------:R-:W-:Y:S04]  /*6470*/  BSSY B0, `(.L_x_2554) ;  /* 0x0000013000007945 */ /* 0x000fe80003800000 */
[----:B------:R-:W-:Y:S05]  /*6480*/  @P6 BRA `(.L_x_2555) ;  /* 0x0000000000446947 */ /* 0x000fea0003800000 */
[----:B-12-4-:R-:W0:Y:S02]  /*6490*/  LDS.128 R24, [R25] ;  /* 0x0000000019187984 */ /* 0x016e240000000c00 */
[----:B0-----:R-:W-:Y:S02]  /*64a0*/  HADD2.F32 R9, -RZ, R26.H0_H0 ;  /* 0x2000001aff097230 */ /* 0x001fe40000004100 */
[----:B------:R-:W-:Y:S02]  /*64b0*/  HADD2.F32 R4, -RZ, R27.H0_H0 ;  /* 0x2000001bff047230 */ /* 0x000fe40000004100 */
        /* <DEDUP_REMOVED lines=14> */
.L_x_2555:
[----:B------:R-:W-:Y:S05]  /*65a0*/  BSYNC B0 ;  /* 0x0000000000007941 */ /* 0x000fea0003800000 */
.L_x_2554:
[----:B------:R-:W-:Y:S06]  /*65b0*/  BAR.SYNC.DEFER_BLOCKING 0x0 ;  /* 0x0000000000007b1d */ /* 0x000fec0000010000 */
.L_x_2540:
[----:B------:R-:W-:-:S04]  /*65c0*/  IADD3 R3, R3, 0xf, RZ ;  /* 0x0000000f03037810 */ /* 0x000fc80007ffe0ff */
[----:B------:R-:W-:-:S13]  /*65d0*/  ISETP.GT.U32.OR P5, PT, R3, 0x1e, P5 ;  /* 0x0000001e0300780c */ /* 0x000fda0002fa4470 */
[----:B------:R-:W-:Y:S05]  /*65e0*/  @P5 EXIT ;  /* 0x000000000000594d */ /* 0x000fea0003800000 */
[----:B------:R-:W0:Y:S02]  /*65f0*/  LDC R0, c[0x0][0x308] ;  /* 0x0000c200ff007b82 */ /* 0x000e240000000800 */
[----:B0-----:R-:W-:-:S13]  /*6600*/  ISETP.NE.AND P0, PT, R0, 0x2, PT ;  /* 0x000000020000780c */ /* 0x001fda0003f05270 */
[----:B------:R-:W-:Y:S05]  /*6610*/  @!P0 BRA `(.L_x_2556) ;  /* 0x0000000000308947 */ /* 0x000fea0003800000 */
[----:B------:R-:W0:Y:S01]  /*6620*/  LDC.64 R2, c[0x0][0x210] ;  /* 0x00008400ff027b82 */ /* 0x000e220000000a00 */
        /* <DEDUP_REMOVED lines=11> */
.L_x_2556:
[----:B------:R-:W0:Y:S01]  /*66e0*/  LDC.64 R2, c[0x0][0x300] ;  /* 0x0000c000ff027b82 */ /* 0x000e220000000a00 */
        /* <DEDUP_REMOVED lines=12> */
[----:B------:R-:W2:Y:S01]  /*67b0*/  F2I.S8.NTZ R38, R38 ;  /* 0x0000002600267305 */ /* 0x000ea20000202100 */
[----:B0-----:R-:W-:-:S07]  /*67c0*/  PRMT R0, R42, 0x8880, RZ ;  /* 0x000088802a007816 */ /* 0x001fce00000000ff */
[----:B------:R-:W1:Y:S01]  /*67d0*/  F2I.S8.NTZ R37, R37 ;  /* 0x0000002500257305 */ /* 0x000e620000202100 */
[----:B------:R-:W-:Y:S02]  /*67e0*/  PRMT R0, R0, 0x7710, RZ ;  /* 0x0000771000007816 */ /* 0x000fe400000000ff */
[----:B--2---:R-:W-:-:S05]  /*67f0*/  PRMT R3, R38, 0x8880, RZ ;  /* 0x0000888026037816 */ /* 0x004fca00000000ff */
[----:B------:R-:W0:Y:S01]  /*6800*/  F2I.S8.NTZ R40, R40 ;  /* 0x0000002800287305 */ /* 0x000e220000202100 */
[----:B------:R-:W-:Y:S02]  /*6810*/  LOP3.LUT R9, R0, 0xff, RZ, 0xc0, !PT ;  /* 0x000000ff00097812 */ /* 0x000fe400078ec0ff */
[----:B------:R-:W-:Y:S02]  /*6820*/  PRMT R3, R3, 0x7710, RZ ;  /* 0x0000771003037816 */ /* 0x000fe400000000ff */
[----:B------:R-:W-:Y:S02]  /*6830*/  SHF.L.U64.HI R0, R9, 0x8, RZ ;  /* 0x0000000809007819 */ /* 0x000fe400000102ff */
[----:B-1--45:R-:W-:Y:S01]  /*6840*/  PRMT R4, R37, 0x8880, RZ ;  /* 0x0000888025047816 */ /* 0x032fe200000000ff */
[----:B------:R-:W1:Y:S01]  /*6850*/  F2I.S8.NTZ R39, R39 ;  /* 0x0000002700277305 */ /* 0x000e620000202100 */
[----:B------:R-:W-:Y:S02]  /*6860*/  LOP3.LUT R8, R3, 0xff, RZ, 0xc0, !PT ;  /* 0x000000ff03087812 */ /* 0x000fe400078ec0ff */
[----:B------:R-:W-:-:S02]  /*6870*/  PRMT R4, R4, 0x7710, RZ ;  /* 0x0000771004047816 */ /* 0x000fc400000000ff */
[----:B------:R-:W-:Y:S02]  /*6880*/  SHF.L.U64.HI R7, R8, 0x10, RZ ;  /* 0x0000001008077819 */ /* 0x000fe400000102ff */
[----:B------:R-:W-:Y:S01]  /*6890*/  LOP3.LUT R6, R4, 0xff, RZ, 0xc0, !PT ;  /* 0x000000ff04067812 */ /* 0x000fe200078ec0ff */
[----:B------:R-:W2:Y:S01]  /*68a0*/  F2I.S8.NTZ R41, R41 ;  /* 0x0000002900297305 */ /* 0x000ea20000202100 */
[----:B0-----:R-:W-:Y:S02]  /*68b0*/  PRMT R3, R40, 0x8880, RZ ;  /* 0x0000888028037816 */ /* 0x001fe400000000ff */
[----:B------:R-:W-:Y:S02]  /*68c0*/  SHF.L.U64.HI R4, R6, 0x18, RZ ;  /* 0x0000001806047819 */ /* 0x000fe400000102ff */
[----:B------:R-:W-:Y:S02]  /*68d0*/  PRMT R3, R3, 0x7710, RZ ;  /* 0x0000771003037816 */ /* 0x000fe400000000ff */
[----:B-1----:R-:W-:Y:S01]  /*68e0*/  PRMT R39, R39, 0x8880, RZ ;  /* 0x0000888027277816 */ /* 0x002fe200000000ff */
[----:B------:R-:W0:Y:S01]  /*68f0*/  F2I.S8.NTZ R43, R43 ;  /* 0x0000002b002b7305 */ /* 0x000e220000202100 */
[----:B------:R-:W-:Y:S01]  /*6900*/  LOP3.LUT R4, R4, R7, R0, 0xfe, !PT ;  /* 0x0000000704047212 */ /* 0x000fe200078efe00 */
[----:B------:R-:W-:Y:S01]  /*6910*/  IMAD.U32 R7, R8, 0x10000, RZ ;  /* 0x0001000008077824 */ /* 0x000fe200078e00ff */
[----:B------:R-:W-:-:S02]  /*6920*/  PRMT R0, R39, 0x7710, RZ ;  /* 0x0000771027007816 */ /* 0x000fc400000000ff */
[----:B------:R-:W-:Y:S02]  /*6930*/  LOP3.LUT R3, R3, 0xff, RZ, 0xc0, !PT ;  /* 0x000000ff03037812 */ /* 0x000fe400078ec0ff */
[----:B--2---:R-:W-:Y:S01]  /*6940*/  PRMT R41, R41, 0x8880, RZ ;  /* 0x0000888029297816 */ /* 0x004fe200000000ff */
[----:B------:R1:W2:Y:S01]  /*6950*/  F2I.S8.NTZ R5, R2 ;  /* 0x0000000200057305 */ /* 0x0002a20000202100 */
[----:B------:R-:W-:Y:S02]  /*6960*/  PRMT R10, R0, 0x6540, R9 ;  /* 0x00006540000a7816 */ /* 0x000fe40000000009 */
[----:B------:R-:W-:Y:S02]  /*6970*/  LOP3.LUT R3, R3, 0xffffff00, R4, 0xf8, !PT ;  /* 0xffffff0003037812 */ /* 0x000fe400078ef804 */
[----:B------:R-:W-:Y:S02]  /*6980*/  LOP3.LUT R7, R7, 0xff00ffff, R10, 0xf8, !PT ;  /* 0xff00ffff07077812 */ /* 0x000fe400078ef80a */
[----:B0-----:R-:W-:-:S02]  /*6990*/  PRMT R43, R43, 0x8880, RZ ;  /* 0x000088802b2b7816 */ /* 0x001fc400000000ff */
[----:B-1----:R-:W-:Y:S02]  /*69a0*/  PRMT R2, R41, 0x7710, RZ ;  /* 0x0000771029027816 */ /* 0x002fe400000000ff */
[----:B------:R-:W-:Y:S02]  /*69b0*/  PRMT R0, R43, 0x7710, RZ ;  /* 0x000077102b007816 */ /* 0x000fe400000000ff */
[----:B------:R-:W-:Y:S02]  /*69c0*/  PRMT R2, R2, 0x7604, RZ ;  /* 0x0000760402027816 */ /* 0x000fe400000000ff */
[----:B------:R-:W-:Y:S02]  /*69d0*/  PRMT R0, R0, 0x7054, RZ ;  /* 0x0000705400007816 */ /* 0x000fe400000000ff */
[----:B------:R-:W-:Y:S02]  /*69e0*/  LOP3.LUT R3, R2, 0xffff00ff, R3, 0xf8, !PT ;  /* 0xffff00ff02037812 */ /* 0x000fe400078ef803 */
[----:B--2---:R-:W-:-:S02]  /*69f0*/  PRMT R5, R5, 0x8880, RZ ;  /* 0x0000888005057816 */ /* 0x004fc400000000ff */
        /* <DEDUP_REMOVED lines=8> */
.L_x_2471:
[----:B------:R-:W-:Y:S01]  /*6a80*/  HFMA2.MMA R12, -RZ, RZ, 0, 9.5367431640625e-07 ;  /* 0x00000010ff0c7435 */ /* 0x000fe200000001ff */
[----:B------:R-:W-:Y:S01]  /*6a90*/  MOV R11, 0x1f ;  /* 0x0000001f000b7802 */ /* 0x000fe20000000f00 */
[----:B------:R-:W-:-:S09]  /*6aa0*/  IMAD.MOV.U32 R15, RZ, RZ, -0x1 ;  /* 0xffffffffff0f7424 */ /* 0x000fd200078e00ff */
[----:B01---5:R-:W-:Y:S05]  /*6ab0*/  WARPSYNC.COLLECTIVE R15, `(.L_x_2557) ;  /* 0x000000000f087348 */ /* 0x023fea0003c00000 */
[----:B------:R2:W3:Y:S02]  /*6ac0*/  SHFL.BFLY P6, R14, R13, R12, R11 ;  /* 0x0c00000c0d0e7389 */ /* 0x0004e400000c000b */
[----:B0123-5:R-:W-:Y:S01]  /*6ad0*/  ENDCOLLECTIVE ;  /* 0x000000000000791b */ /* 0x02ffe20003800000 */
.L_x_2557:
[----:B------:R-:W-:Y:S01]  /*6ae0*/  HFMA2.MMA R12, -RZ, RZ, 0, 4.76837158203125e-07 ;  /* 0x00000008ff0c7435 */ /* 0x000fe200000001ff */
[----:B------:R-:W-:-:S05]  /*6af0*/  FADD.FTZ R0, R13, R14 ;  /* 0x0000000e0d007221 */ /* 0x000fca0000010000 */
[----:B------:R-:W-:-:S07]  /*6b00*/  MOV R13, R0 ;  /* 0x00000000000d7202 */ /* 0x000fce0000000f00 */
[----:B------:R-:W-:Y:S05]  /*6b10*/  WARPSYNC.COLLECTIVE R15, `(.L_x_2558) ;  /* 0x000000000f087348 */ /* 0x000fea0003c00000 */
[----:B------:R0:W1:Y:S02]  /*6b20*/  SHFL.BFLY P6, R14, R13, R12, R11 ;  /* 0x0c00000c0d0e7389 */ /* 0x00006400000c000b */
[----:B01----:R-:W-:Y:S01]  /*6b30*/  ENDCOLLECTIVE ;  /* 0x000000000000791b */ /* 0x003fe20003800000 */
.L_x_2558:
[----:B------:R-:W-:Y:S01]  /*6b40*/  MOV R12, 0x4 ;  /* 0x00000004000c7802 */ /* 0x000fe20000000f00 */
[----:B------:R-:W-:-:S04]  /*6b50*/  FADD.FTZ R3, R0, R14 ;  /* 0x0000000e00037221 */ /* 0x000fc80000010000 */
[----:B------:R-:W-:-:S07]  /*6b60*/  IMAD.MOV.U32 R13, RZ, RZ, R3 ;  /* 0x000000ffff0d7224 */ /* 0x000fce00078e0003 */
[----:B------:R-:W-:Y:S05]  /*6b70*/  WARPSYNC.COLLECTIVE R15, `(.L_x_2559) ;  /* 0x000000000f087348 */ /* 0x000fea0003c00000 */
[----:B------:R0:W1:Y:S02]  /*6b80*/  SHFL.BFLY P6, R14, R13, R12, R11 ;  /* 0x0c00000c0d0e7389 */ /* 0x00006400000c000b */
[----:B01----:R-:W-:Y:S01]  /*6b90*/  ENDCOLLECTIVE ;  /* 0x000000000000791b */ /* 0x003fe20003800000 */
.L_x_2559:
[----:B------:R-:W-:Y:S02]  /*6ba0*/  IMAD.MOV.U32 R12, RZ, RZ, 0x2 ;  /* 0x00000002ff0c7424 */ /* 0x000fe400078e00ff */
[----:B------:R-:W-:-:S05]  /*6bb0*/  FADD.FTZ R4, R3, R14 ;  /* 0x0000000e03047221 */ /* 0x000fca0000010000 */
[----:B------:R-:W-:-:S07]  /*6bc0*/  MOV R13, R4 ;  /* 0x00000004000d7202 */ /* 0x000fce0000000f00 */
[----:B------:R-:W-:Y:S05]  /*6bd0*/  WARPSYNC.COLLECTIVE R15, `(.L_x_2560) ;  /* 0x000000000f087348 */ /* 0x000fea0003c00000 */
[----:B------:R0:W1:Y:S02]  /*6be0*/  SHFL.BFLY P6, R14, R13, R12, R11 ;  /* 0x0c00000c0d0e7389 */ /* 0x00006400000c000b */
[----:B01----:R-:W-:Y:S01]  /*6bf0*/  ENDCOLLECTIVE ;  /* 0x000000000000791b */ /* 0x003fe20003800000 */
.L_x_2560:
[----:B------:R-:W-:Y:S01]  /*6c00*/  HFMA2.MMA R12, -RZ, RZ, 0, 5.9604644775390625e-08 ;  /* 0x00000001ff0c7435 */ /* 0x000fe200000001ff */
[----:B------:R-:W-:-:S05]  /*6c10*/  FADD.FTZ R5, R4, R14 ;  /* 0x0000000e04057221 */ /* 0x000fca0000010000 */
[----:B------:R-:W-:-:S07]  /*6c20*/  MOV R13, R5 ;  /* 0x00000005000d7202 */ /* 0x000fce0000000f00 */
[----:B------:R-:W-:Y:S05]  /*6c30*/  WARPSYNC.COLLECTIVE R15, `(.L_x_2561) ;  /* 0x000000000f087348 */ /* 0x000fea0003c00000 */
[----:B------:R0:W1:Y:S02]  /*6c40*/  SHFL.BFLY P6, R14, R13, R12, R11 ;  /* 0x0c00000c0d0e7389 */ /* 0x00006400000c000b */
[----:B01----:R-:W-:Y:S01]  /*6c50*/  ENDCOLLECTIVE ;  /* 0x000000000000791b */ /* 0x003fe20003800000 */
.L_x_2561:
[----:B------:R-:W-:Y:S05]  /*6c60*/  BRA `(.L_x_2562) ;  /* 0xffffffac00f07947 */ /* 0x000fea000383ffff */
.L_x_2563:
        /* <DEDUP_REMOVED lines=9> */
.L_x_3334:


//--------------------- .text._ZN4mmha33masked_multihead_attention_kernelItLi112ELi128ELi2ELi16ELi128ELb0ELb0EEEv26Multihead_attention_paramsIT_XT5_EE --------------------------
	.section	.text._ZN4mmha33masked_multihead_attention_kernelItLi112ELi128ELi2ELi16ELi128ELb0ELb0EEEv26Multihead_attention_paramsIT_XT5_EE,"ax",@progbits
	.align	128
        .global         _ZN4mmha33masked_multihead_attention_kernelItLi112ELi128ELi2ELi16ELi128ELb0ELb0EEEv26Multihead_attention_paramsIT_XT5_EE
        .type           _ZN4mmha33masked_multihead_attention_kernelItLi112ELi128ELi2ELi16ELi128ELb0ELb0EEEv26Multihead_attention_paramsIT_XT5_EE,@function
        .size           _ZN4mmha33masked_multihead_attention_kernelItLi112ELi128ELi2ELi16ELi128ELb0ELb0EEEv26Multihead_attention_paramsIT_XT5_EE,(.L_x_3335 - _ZN4mmha33masked_multihead_attention_kernelItLi112ELi128ELi2ELi16ELi128ELb0ELb0EEEv26Multihead_attention_paramsIT_XT5_EE)
        .other          _ZN4mmha33masked_multihead_attention_kernelItLi112ELi128ELi2ELi16ELi128ELb0ELb0EEEv26Multihead_attention_paramsIT_XT5_EE,@"STO_CUDA_ENTRY STV_DEFAULT"
_ZN4mmha33masked_multihead_attention_kernelItLi112ELi128ELi2ELi16ELi128ELb0ELb0EEEv26Multihead_attention_paramsIT_XT5_EE:
.text._ZN4mmha33masked_multihead_attention_kernelItLi112ELi128ELi2ELi16ELi128ELb0ELb0EEEv26Multihead_attention_paramsIT_XT5_EE:
        /* <DEDUP_REMOVED lines=14> */
.L_x_2564:
        /* <DEDUP_REMOVED lines=120> */
.L_x_2566:
[----:B------:R-:W-:Y:S05]  /*0860*/  BSYNC B0 ;  /* 0x0000000000007941 */ /* 0x000fea0003800000 */
.L_x_2565:
        /* <DEDUP_REMOVED lines=10> */
.L_x_2568:
        /* <DEDUP_REMOVED lines=20> */
.L_x_2569:
[----:B------:R-:W-:Y:S05]  /*0a50*/  BSYNC B0 ;  /* 0x0000000000007941 */ /* 0x000fea0003800000 */
.L_x_2567:
        /* <DEDUP_REMOVED lines=101> */
.L_x_2572:
        /* <DEDUP_REMOVED lines=90> */
.L_x_2576:
[----:B------:R-:W-:Y:S05]  /*1650*/  BSYNC B1 ;  /* 0x0000000000017941 */ /* 0x000fea0003800000 */
.L_x_2575:
        /* <DEDUP_REMOVED lines=8> */
.L_x_2574:
[----:B------:R-:W-:Y:S05]  /*16e0*/  BSYNC B0 ;  /* 0x0000000000007941 */ /* 0x000fea0003800000 */
.L_x_2573:
[----:B------:R-:W-:Y:S06]  /*16f0*/  BAR.SYNC.DEFER_BLOCKING 0x0 ;  /* 0x0000000000007b1d */ /* 0x000fec0000010000 */
[----:B0-----:R0:W2:Y:S04]  /*1700*/  @P6 LDS.64 R22, [R12] ;  /* 0x000000000c166984 */ /* 0x0010a80000000a00 */
[----:B------:R0:W3:Y:S01]  /*1710*/  @P6 LDS.64 R18, [R13] ;  /* 0x000000000d126984 */ /* 0x0000e20000000a00 */
[----:B------:R-:W-:Y:S06]  /*1720*/  BAR.SYNC.DEFER_BLOCKING 0x0 ;  /* 0x0000000000007b1d */ /* 0x000fec0000010000 */
[----:B------:R-:W-:Y:S05]  /*1730*/  BRA `(.L_x_2571) ;  /* 0x0000000000d87947 */ /* 0x000fea0003800000 */
.L_x_2570:
        /* <DEDUP_REMOVED lines=53> */
.L_x_2577:
[----:B------:R-:W-:Y:S05]  /*1a90*/  BSYNC B0 ;  /* 0x0000000000007941 */ /* 0x000fea0003800000 */
.L_x_2571:
        /* <DEDUP_REMOVED lines=30> */
.L_x_2581:
[----:B------:R-:W-:Y:S05]  /*1c80*/  BSYNC B1 ;  /* 0x0000000000017941 */ /* 0x000fea0003800000 */
.L_x_2580:
        /* <DEDUP_REMOVED lines=12> */
.L_x_2639:
[----:B-1----:R-:W-:-:S07]  /*1d50*/  FADD.FTZ R14, R5, R14 ;  /* 0x0000000e050e7221 */ /* 0x002fce0000010000 */
.L_x_2579:
[----:B------:R-:W-:Y:S05]  /*1d60*/  BSYNC B0 ;  /* 0x0000000000007941 */ /* 0x000fea0003800000 */
.L_x_2578:
        /* <DEDUP_REMOVED lines=27> */
.L_x_2583:
        /* <DEDUP_REMOVED lines=13> */
[----:B------:R-:W-:-:S03]  /*1ff0*/  ULDC.64 UR10, c[0x0][0x2d8] ;  /* 0x0000b600000a7ab9 */ /* 0x000fc60000000a00 */
        /* <DEDUP_REMOVED lines=13> */
[----:B---3--:R-:W4:Y:S01]  /*20d0*/  LDC.64 R18, c[0x0][0x2d8] ;  /* 0x0000b600ff127b82 */ /* 0x008f220000000a00 */
[----:B------:R-:W-:-:S05]  /*20e0*/  IADD3 R5, -R5, R16, RZ ;  /* 0x0000001005057210 */ /* 0x000fca0007ffe1ff */
[----:B------:R-:W-:Y:S02]  /*20f0*/  IMAD.SHL.U32 R8, R5, 0x4, RZ ;  /* 0x0000000405087824 */ /* 0x000fe400078e00ff */
[----:B------:R-:W3:Y:S01]  /*2100*/  LDC R12, c[0x0][0x2c0] ;  /* 0x0000b000ff0c7b82 */ /* 0x000ee20000000800 */
        /* <DEDUP_REMOVED lines=30> */
[----:B------:R-:W0:Y:S04]  /*22f0*/  LDS.64 R24, [R10+0xd0] ;  /* 0x0000d0000a187984 */ /* 0x000e280000000a00 */
[----:B--2---:R-:W2:Y:S04]  /*2300*/  LDS.64 R22, [R10+0xe0] ;  /* 0x0000e0000a167984 */ /* 0x004ea80000000a00 */
[----:B------:R3:W0:Y:S02]  /*2310*/  LDS.64 R20, [R10+0xf0] ;  /* 0x0000f0000a147984 */ /* 0x0006240000000a00 */
[----:B---34-:R-:W-:-:S07]  /*2320*/  IADD3 R10, R12, UR4, RZ ;  /* 0x000000040c0a7c10 */ /* 0x018fce000fffe0ff */
.L_x_2589:
[----:B------:R-:W-:Y:S02]  /*2330*/  IABS R12, R9 ;  /* 0x00000009000c7213 */ /* 0x000fe40000000000 */
[----:B0-----:R-:W-:Y:S02]  /*2340*/  IABS R13, UR7 ;  /* 0x00000007000d7c13 */ /* 0x001fe40008000000 */
        /* <DEDUP_REMOVED lines=11> */
[----:B------:R-:W-:Y:S02]  /*2400*/  @!P2 LOP3.LUT R12, RZ, UR7, RZ, 0x33, !PT ;  /* 0x00000007ff0cac12 */ /* 0x000fe4000f8e33ff */
[----:B------:R-:W-:Y:S02]  /*2410*/  ISETP.GE.AND P2, PT, R9, UR40, PT ;  /* 0x0000002809007c0c */ /* 0x000fe4000bf46270 */
[C---:B------:R-:W-:Y:S01]  /*2420*/  IADD3 R11, R12.reuse, UR7, RZ ;  /* 0x000000070c0b7c10 */ /* 0x040fe2000fffe0ff */
[----:B------:R-:W-:Y:S01]  /*2430*/  IMAD.SHL.U32 R90, R12, 0x8, RZ ;  /* 0x000000080c5a7824 */ /* 0x000fe200078e00ff */
[----:B------:R-:W-:Y:S02]  /*2440*/  SEL R53, R53, RZ, P2 ;  /* 0x000000ff35357207 */ /* 0x000fe40001000000 */
[----:B------:R-:W-:Y:S01]  /*2450*/  SEL R52, R52, RZ, P2 ;  /* 0x000000ff34347207 */ /* 0x000fe20001000000 */
[C---:B------:R-:W-:Y:S01]  /*2460*/  IMAD.SHL.U32 R88, R11.reuse, 0x8, RZ ;  /* 0x000000080b587824 */ /* 0x040fe200078e00ff */
[----:B------:R-:W-:Y:S01]  /*2470*/  ISETP.GE.OR P5, PT, R90, R8, P0 ;  /* 0x000000085a00720c */ /* 0x000fe200007a6670 */
[----:B------:R-:W-:-:S03]  /*2480*/  VIADD R11, R11, UR7 ;  /* 0x000000070b0b7c36 */ /* 0x000fc60008000000 */
[----:B------:R-:W-:Y:S02]  /*2490*/  ISETP.GE.OR P3, PT, R88, R8, P0 ;  /* 0x000000085800720c */ /* 0x000fe40000766670 */
[C---:B------:R-:W-:Y:S01]  /*24a0*/  SHF.L.U32 R86, R11.reuse, 0x3, RZ ;  /* 0x000000030b567819 */ /* 0x040fe200000006ff */
[----:B------:R-:W-:-:S03]  /*24b0*/  VIADD R11, R11, UR7 ;  /* 0x000000070b0b7c36 */ /* 0x000fc60008000000 */
[----:B------:R-:W-:-:S03]  /*24c0*/  ISETP.GE.OR P4, PT, R86, R8, P0 ;  /* 0x000000085600720c */ /* 0x000fc60000786670 */
[----:B-1----:R-:W3:Y:S01]  /*24d0*/  @!P5 LDC.64 R14, c[0x0][0x248] ;  /* 0x00009200ff0edb82 */ /* 0x002ee20000000a00 */
[----:B------:R-:W-:-:S04]  /*24e0*/  @!P5 IADD3 R85, P1, R7, R90, RZ ;  /* 0x0000005a0755d210 */ /* 0x000fc80007f3e0ff */
[----:B------:R-:W-:-:S03]  /*24f0*/  @!P5 LEA.HI.X.SX32 R90, R90, R17, 0x1, P1 ;  /* 0x000000115a5ad211 */ /* 0x000fc600008f0eff */
[----:B------:R-:W4:Y:S01]  /*2500*/  @!P3 LDC.64 R12, c[0x0][0x248] ;  /* 0x00009200ff0cbb82 */ /* 0x000f220000000a00 */
[----:B---3--:R-:W-:-:S04]  /*2510*/  @!P5 LEA R84, P1, R85, R14, 0x1 ;  /* 0x0000000e5554d211 */ /* 0x008fc800078208ff */
[----:B------:R-:W-:-:S03]  /*2520*/  @!P5 LEA.HI.X R85, R85, R15, R90, 0x1, P1 ;  /* 0x0000000f5555d211 */ /* 0x000fc600008f0c5a */
[----:B------:R-:W3:Y:S01]  /*2530*/  @!P4 LDC.64 R14, c[0x0][0x248] ;  /* 0x00009200ff0ecb82 */ /* 0x000ee20000000a00 */
[----:B------:R-:W-:Y:S02]  /*2540*/  @!P3 IADD3 R87, P1, R7, R88, RZ ;  /* 0x000000580757b210 */ /* 0x000fe40007f3e0ff */
[----:B------:R-:W-:Y:S01]  /*2550*/  IADD3 R91, R11, UR7, RZ ;  /* 0x000000070b5b7c10 */ /* 0x000fe2000fffe0ff */
[----:B------:R5:W0:Y:S01]  /*2560*/  @!P5 LDG.E.64 R52, desc[UR36][R84.64] ;  /* 0x000000245434d981 */ /* 0x000a22000c1e1b00 */
[----:B------:R-:W-:Y:S02]  /*2570*/  @!P3 LEA.HI.X.SX32 R90, R88, R17, 0x1, P1 ;  /* 0x00000011585ab211 */ /* 0x000fe400008f0eff */
[----:B----4-:R-:W-:-:S04]  /*2580*/  @!P3 LEA R88, P1, R87, R12, 0x1 ;  /* 0x0000000c5758b211 */ /* 0x010fc800078208ff */
[----:B------:R-:W-:Y:S01]  /*2590*/  @!P3 LEA.HI.X R89, R87, R13, R90, 0x1, P1 ;  /* 0x0000000d5759b211 */ /* 0x000fe200008f0c5a */
[----:B------:R-:W-:Y:S01]  /*25a0*/  IMAD.SHL.U32 R90, R11, 0x8, RZ ;  /* 0x000000080b5a7824 */ /* 0x000fe200078e00ff */
[----:B------:R-:W-:-:S04]  /*25b0*/  @!P4 IADD3 R12, P1, R7, R86, RZ ;  /* 0x00000056070cc210 */ /* 0x000fc80007f3e0ff */
[----:B------:R-:W-:Y:S02]  /*25c0*/  @!P4 LEA.HI.X.SX32 R13, R86, R17, 0x1, P1 ;  /* 0x00000011560dc211 */ /* 0x000fe400008f0eff */
[----:B---3--:R-:W-:-:S04]  /*25d0*/  @!P4 LEA R86, P1, R12, R14, 0x1 ;  /* 0x0000000e0c56c211 */ /* 0x008fc800078208ff */
[----:B------:R-:W-:Y:S02]  /*25e0*/  @!P4 LEA.HI.X R87, R12, R15, R13, 0x1, P1 ;  /* 0x0000000f0c57c211 */ /* 0x000fe400008f0c0d */
[----:B------:R-:W-:Y:S01]  /*25f0*/  ISETP.GE.OR P1, PT, R90, R8, P0 ;  /* 0x000000085a00720c */ /* 0x000fe20000726670 */
[----:B------:R-:W-:-:S12]  /*2600*/  IMAD.SHL.U32 R92, R91, 0x8, RZ ;  /* 0x000000085b5c7824 */ /* 0x000fd800078e00ff */
[----:B------:R-:W3:Y:S01]  /*2610*/  @!P1 LDC.64 R12, c[0x0][0x248] ;  /* 0x00009200ff0c9b82 */ /* 0x000ee20000000a00 */
[----:B------:R-:W-:Y:S02]  /*2620*/  ISETP.GE.OR P5, PT, R92, R8, P0 ;  /* 0x000000085c00720c */ /* 0x000fe400007a6670 */
[----:B------:R-:W-:-:S04]  /*2630*/  @!P1 IADD3 R11, P6, R7, R90, RZ ;  /* 0x0000005a070b9210 */ /* 0x000fc80007fde0ff */
[----:B------:R-:W-:Y:S01]  /*2640*/  @!P1 LEA.HI.X.SX32 R90, R90, R17, 0x1, P6 ;  /* 0x000000115a5a9211 */ /* 0x000fe200030f0eff */
[----:B------:R-:W-:Y:S01]  /*2650*/  VIADD R91, R91, UR7 ;  /* 0x000000075b5b7c36 */ /* 0x000fe20008000000 */
[----:B------:R-:W-:Y:S02]  /*2660*/  SEL R55, R55, RZ, P2 ;  /* 0x000000ff37377207 */ /* 0x000fe40001000000 */
[----:B---3--:R-:W-:-:S04]  /*2670*/  @!P1 LEA R14, P6, R11, R12, 0x1 ;  /* 0x0000000c0b0e9211 */ /* 0x008fc800078c08ff */
[----:B------:R-:W-:Y:S02]  /*2680*/  @!P1 LEA.HI.X R15, R11, R13, R90, 0x1, P6 ;  /* 0x0000000d0b0f9211 */ /* 0x000fe400030f0c5a */
[----:B------:R-:W5:Y:S01]  /*2690*/  @!P5 LDC.64 R12, c[0x0][0x248] ;  /* 0x00009200ff0cdb82 */ /* 0x000f620000000a00 */
[----:B------:R-:W-:Y:S02]  /*26a0*/  SEL R54, R54, RZ, P2 ;  /* 0x000000ff36367207 */ /* 0x000fe40001000000 */
[----:B------:R-:W-:-:S04]  /*26b0*/  SHF.L.U32 R90, R91, 0x3, RZ ;  /* 0x000000035b5a7819 */ /* 0x000fc800000006ff */
[----:B------:R3:W4:Y:S01]  /*26c0*/  @!P3 LDG.E.64 R54, desc[UR36][R88.64] ;  /* 0x000000245836b981 */ /* 0x000722000c1e1b00 */
[----:B------:R-:W-:Y:S02]  /*26d0*/  ISETP.GE.OR P3, PT, R90, R8, P0 ;  /* 0x000000085a00720c */ /* 0x000fe40000766670 */
[----:B------:R-:W-:-:S04]  /*26e0*/  @!P5 IADD3 R11, P6, R7, R92, RZ ;  /* 0x0000005c070bd210 */ /* 0x000fc80007fde0ff */
[----:B------:R-:W-:Y:S02]  /*26f0*/  @!P5 LEA.HI.X.SX32 R92, R92, R17, 0x1, P6 ;  /* 0x000000115c5cd211 */ /* 0x000fe400030f0eff */
[----:B-----5:R-:W-:-:S04]  /*2700*/  @!P5 LEA R84, P6, R11, R12, 0x1 ;  /* 0x0000000c0b54d211 */ /* 0x020fc800078c08ff */
[----:B------:R-:W-:Y:S02]  /*2710*/  @!P5 LEA.HI.X R85, R11, R13, R92, 0x1, P6 ;  /* 0x0000000d0b55d211 */ /* 0x000fe400030f0c5c */
[----:B------:R-:W3:Y:S01]  /*2720*/  @!P3 LDC.64 R12, c[0x0][0x248] ;  /* 0x00009200ff0cbb82 */ /* 0x000ee20000000a00 */
[----:B------:R-:W-:Y:S01]  /*2730*/  VIADD R91, R91, UR7 ;  /* 0x000000075b5b7c36 */ /* 0x000fe20008000000 */
[----:B------:R-:W-:Y:S02]  /*2740*/  SEL R57, R57, RZ, P2 ;  /* 0x000000ff39397207 */ /* 0x000fe40001000000 */
[----:B------:R-:W-:Y:S01]  /*2750*/  SEL R56, R56, RZ, P2 ;  /* 0x000000ff38387207 */ /* 0x000fe20001000000 */
[----:B------:R-:W-:Y:S01]  /*2760*/  IMAD.SHL.U32 R92, R91, 0x8, RZ ;  /* 0x000000085b5c7824 */ /* 0x000fe200078e00ff */
[----:B------:R-:W-:-:S04]  /*2770*/  @!P3 IADD3 R11, P6, R7, R90, RZ ;  /* 0x0000005a070bb210 */ /* 0x000fc80007fde0ff */
[----:B------:R5:W2:Y:S01]  /*2780*/  @!P4 LDG.E.64 R56, desc[UR36][R86.64] ;  /* 0x000000245638c981 */ /* 0x000aa2000c1e1b00 */
[----:B------:R-:W-:Y:S02]  /*2790*/  ISETP.GE.OR P4, PT, R92, R8, P0 ;  /* 0x000000085c00720c */ /* 0x000fe40000786670 */
[----:B------:R-:W-:Y:S02]  /*27a0*/  @!P3 LEA.HI.X.SX32 R90, R90, R17, 0x1, P6 ;  /* 0x000000115a5ab211 */ /* 0x000fe400030f0eff */
[----:B---3--:R-:W-:-:S04]  /*27b0*/  @!P3 LEA R88, P6, R11, R12, 0x1 ;  /* 0x0000000c0b58b211 */ /* 0x008fc800078c08ff */
[----:B------:R-:W-:-:S05]  /*27c0*/  @!P3 LEA.HI.X R89, R11, R13, R90, 0x1, P6 ;  /* 0x0000000d0b59b211 */ /* 0x000fca00030f0c5a */
[----:B------:R-:W5:Y:S01]  /*27d0*/  @!P4 LDC.64 R12, c[0x0][0x248] ;  /* 0x00009200ff0ccb82 */ /* 0x000f620000000a00 */
[----:B------:R-:W-:Y:S02]  /*27e0*/  IADD3 R91, R91, UR7, RZ ;  /* 0x000000075b5b7c10 */ /* 0x000fe4000fffe0ff */
[----:B------:R-:W-:Y:S02]  /*27f0*/  SEL R59, R59, RZ, P2 ;  /* 0x000000ff3b3b7207 */ /* 0x000fe40001000000 */
[----:B------:R-:W-:Y:S01]  /*2800*/  SEL R58, R58, RZ, P2 ;  /* 0x000000ff3a3a7207 */ /* 0x000fe20001000000 */
[----:B------:R-:W-:Y:S01]  /*2810*/  IMAD.SHL.U32 R90, R91, 0x8, RZ ;  /* 0x000000085b5a7824 */ /* 0x000fe200078e00ff */
[----:B------:R-:W-:-:S04]  /*2820*/  @!P4 IADD3 R11, P6, R7, R92, RZ ;  /* 0x0000005c070bc210 */ /* 0x000fc80007fde0ff */
[----:B------:R3:W2:Y:S01]  /*2830*/  @!P1 LDG.E.64 R58, desc[UR36][R14.64] ;  /* 0x000000240e3a9981 */ /* 0x0006a2000c1e1b00 */
[----:B------:R-:W-:Y:S02]  /*2840*/  ISETP.GE.OR P1, PT, R90, R8, P0 ;  /* 0x000000085a00720c */ /* 0x000fe40000726670 */
[----:B------:R-:W-:Y:S02]  /*2850*/  @!P4 LEA.HI.X.SX32 R92, R92, R17, 0x1, P6 ;  /* 0x000000115c5cc211 */ /* 0x000fe400030f0eff */
[----:B-----5:R-:W-:-:S04]  /*2860*/  @!P4 LEA R86, P6, R11, R12, 0x1 ;  /* 0x0000000c0b56c211 */ /* 0x020fc800078c08ff */
[----:B------:R-:W-:-:S05]  /*2870*/  @!P4 LEA.HI.X R87, R11, R13, R92, 0x1, P6 ;  /* 0x0000000d0b57c211 */ /* 0x000fca00030f0c5c */
[----:B------:R-:W3:Y:S01]  /*2880*/  @!P1 LDC.64 R12, c[0x0][0x248] ;  /* 0x00009200ff0c9b82 */ /* 0x000ee20000000a00 */
[----:B------:R-:W-:Y:S01]  /*2890*/  VIADD R91, R91, UR7 ;  /* 0x000000075b5b7c36 */ /* 0x000fe20008000000 */
[----:B------:R-:W-:Y:S02]  /*28a0*/  SEL R61, R61, RZ, P2 ;  /* 0x000000ff3d3d7207 */ /* 0x000fe40001000000 */
[----:B------:R-:W-:Y:S02]  /*28b0*/  SEL R60, R60, RZ, P2 ;  /* 0x000000ff3c3c7207 */ /* 0x000fe40001000000 */
[----:B------:R-:W-:-:S04]  /*28c0*/  SHF.L.U32 R92, R91, 0x3, RZ ;  /* 0x000000035b5c7819 */ /* 0x000fc800000006ff */
[----:B------:R5:W2:Y:S01]  /*28d0*/  @!P5 LDG.E.64 R60, desc[UR36][R84.64] ;  /* 0x00000024543cd981 */ /* 0x000aa2000c1e1b00 */
[----:B------:R-:W-:Y:S02]  /*28e0*/  ISETP.GE.OR P5, PT, R92, R8, P0 ;  /* 0x000000085c00720c */ /* 0x000fe400007a6670 */
[----:B------:R-:W-:-:S04]  /*28f0*/  @!P1 IADD3 R11, P6, R7, R90, RZ ;  /* 0x0000005a070b9210 */ /* 0x000fc80007fde0ff */
[----:B------:R-:W-:Y:S02]  /*2900*/  @!P1 LEA.HI.X.SX32 R90, R90, R17, 0x1, P6 ;  /* 0x000000115a5a9211 */ /* 0x000fe400030f0eff */
[----:B---3--:R-:W-:-:S04]  /*2910*/  @!P1 LEA R14, P6, R11, R12, 0x1 ;  /* 0x0000000c0b0e9211 */ /* 0x008fc800078c08ff */
[----:B------:R-:W-:Y:S02]  /*2920*/  @!P1 LEA.HI.X R15, R11, R13, R90, 0x1, P6 ;  /* 0x0000000d0b0f9211 */ /* 0x000fe400030f0c5a */
[----:B------:R-:W5:Y:S01]  /*2930*/  @!P5 LDC.64 R12, c[0x0][0x248] ;  /* 0x00009200ff0cdb82 */ /* 0x000f620000000a00 */
        /* <DEDUP_REMOVED lines=66> */
[----:B------:R-:W-:-:S05]  /*2d60*/  VIADD R90, R91, UR7 ;  /* 0x000000075b5a7c36 */ /* 0x000fca0008000000 */
[----:B------:R-:W-:-:S04]  /*2d70*/  SHF.L.U32 R90, R90, 0x3, RZ ;  /* 0x000000035a5a7819 */ /* 0x000fc800000006ff */
[----:B------:R-:W-:Y:S02]  /*2d80*/  ISETP.GE.OR P0, PT, R90, R8, P0 ;  /* 0x000000085a00720c */ /* 0x000fe40000706670 */
[----:B------:R-:W-:-:S04]  /*2d90*/  @!P4 IADD3 R11, P6, R7, R92, RZ ;  /* 0x0000005c070bc210 */ /* 0x000fc80007fde0ff */
[----:B------:R-:W-:Y:S02]  /*2da0*/  @!P4 LEA.HI.X.SX32 R92, R92, R17, 0x1, P6 ;  /* 0x000000115c5cc211 */ /* 0x000fe400030f0eff */
[----:B------:R-:W-:Y:S02]  /*2db0*/  SEL R75, R75, RZ, P2 ;  /* 0x000000ff4b4b7207 */ /* 0x000fe40001000000 */
[----:B------:R-:W-:Y:S02]  /*2dc0*/  SEL R74, R74, RZ, P2 ;  /* 0x000000ff4a4a7207 */ /* 0x000fe40001000000 */
[----:B-----5:R-:W-:-:S04]  /*2dd0*/  @!P4 LEA R86, P6, R11, R12, 0x1 ;  /* 0x0000000c0b56c211 */ /* 0x020fc800078c08ff */
[----:B------:R3:W5:Y:S01]  /*2de0*/  @!P1 LDG.E.64 R74, desc[UR36][R14.64] ;  /* 0x000000240e4a9981 */ /* 0x000762000c1e1b00 */
[----:B------:R-:W-:Y:S02]  /*2df0*/  @!P4 LEA.HI.X R87, R11, R13, R92, 0x1, P6 ;  /* 0x0000000d0b57c211 */ /* 0x000fe400030f0c5c */
[----:B------:R-:W1:Y:S01]  /*2e00*/  @!P0 LDC.64 R12, c[0x0][0x248] ;  /* 0x00009200ff0c8b82 */ /* 0x000e620000000a00 */
[----:B------:R-:W-:Y:S02]  /*2e10*/  SEL R77, R77, RZ, P2 ;  /* 0x000000ff4d4d7207 */ /* 0x000fe40001000000 */
[----:B------:R-:W-:Y:S02]  /*2e20*/  SEL R76, R76, RZ, P2 ;  /* 0x000000ff4c4c7207 */ /* 0x000fe40001000000 */
[----:B------:R-:W-:Y:S02]  /*2e30*/  SEL R79, R79, RZ, P2 ;  /* 0x000000ff4f4f7207 */ /* 0x000fe40001000000 */
[----:B------:R-:W-:-:S02]  /*2e40*/  SEL R78, R78, RZ, P2 ;  /* 0x000000ff4e4e7207 */ /* 0x000fc40001000000 */
[----:B------:R0:W5:Y:S01]  /*2e50*/  @!P5 LDG.E.64 R76, desc[UR36][R84.64] ;  /* 0x00000024544cd981 */ /* 0x000162000c1e1b00 */
[----:B------:R-:W-:-:S03]  /*2e60*/  @!P0 IADD3 R11, P1, R7, R90, RZ ;  /* 0x0000005a070b8210 */ /* 0x000fc60007f3e0ff */
[----:B------:R-:W5:Y:S01]  /*2e70*/  @!P3 LDG.E.64 R78, desc[UR36][R88.64] ;  /* 0x00000024584eb981 */ /* 0x000f62000c1e1b00 */
[----:B------:R-:W-:Y:S02]  /*2e80*/  SEL R81, R81, RZ, P2 ;  /* 0x000000ff51517207 */ /* 0x000fe40001000000 */
[----:B------:R-:W-:Y:S02]  /*2e90*/  SEL R80, R80, RZ, P2 ;  /* 0x000000ff50507207 */ /* 0x000fe40001000000 */
[----:B------:R-:W-:Y:S02]  /*2ea0*/  @!P0 LEA.HI.X.SX32 R90, R90, R17, 0x1, P1 ;  /* 0x000000115a5a8211 */ /* 0x000fe400008f0eff */
[----:B------:R-:W-:Y:S02]  /*2eb0*/  SEL R83, R83, RZ, P2 ;  /* 0x000000ff53537207 */ /* 0x000fe40001000000 */
[----:B------:R-:W5:Y:S01]  /*2ec0*/  @!P4 LDG.E.64 R80, desc[UR36][R86.64] ;  /* 0x000000245650c981 */ /* 0x000f62000c1e1b00 */
[----:B-1----:R-:W-:-:S02]  /*2ed0*/  @!P0 LEA R12, P1, R11, R12, 0x1 ;  /* 0x0000000c0b0c8211 */ /* 0x002fc400078208ff */
[----:B------:R-:W-:Y:S02]  /*2ee0*/  SEL R82, R82, RZ, P2 ;  /* 0x000000ff52527207 */ /* 0x000fe40001000000 */
[----:B------:R-:W-:Y:S02]  /*2ef0*/  @!P0 LEA.HI.X R13, R11, R13, R90, 0x1, P1 ;  /* 0x0000000d0b0d8211 */ /* 0x000fe400008f0c5a */
[----:B------:R-:W-:-:S03]  /*2f00*/  ISETP.NE.U32.AND P1, PT, RZ, UR8, PT ;  /* 0x00000008ff007c0c */ /* 0x000fc6000bf25070 */
[----:B------:R1:W5:Y:S01]  /*2f10*/  @!P0 LDG.E.64 R82, desc[UR36][R12.64] ;  /* 0x000000240c528981 */ /* 0x000362000c1e1b00 */
[----:B------:R-:W-:Y:S01]  /*2f20*/  ISETP.NE.AND.EX P1, PT, RZ, UR9, PT, P1 ;  /* 0x00000009ff007c0c */ /* 0x000fe2000bf25310 */
[----:B---3--:R-:W-:Y:S01]  /*2f30*/  IMAD.U32 R14, RZ, RZ, UR8 ;  /* 0x00000008ff0e7e24 */ /* 0x008fe2000f8e00ff */
[----:B0-----:R-:W-:-:S11]  /*2f40*/  MOV R84, UR9 ;  /* 0x0000000900547c02 */ /* 0x001fd60008000f00 */
[----:B------:R-:W-:Y:S02]  /*2f50*/  @P1 IADD3 R14, P2, P3, R9, UR45, R14 ;  /* 0x0000002d090e1c10 */ /* 0x000fe4000fb5e00e */
[----:B------:R-:W-:-:S04]  /*2f60*/  @P1 SHF.R.S32.HI R11, RZ, 0x1f, R9 ;  /* 0x0000001fff0b1819 */ /* 0x000fc80000011409 */
[----:B------:R-:W-:-:S05]  /*2f70*/  @P1 IADD3.X R15, R11, UR47, R84, P2, P3 ;  /* 0x0000002f0b0f1c10 */ /* 0x000fca00097e6454 */
[----:B------:R0:W3:Y:S01]  /*2f80*/  @P1 LDG.E.U8 R14, desc[UR36][R14.64] ;  /* 0x000000240e0e1981 */ /* 0x0000e2000c1e1100 */
[----:B------:R-:W-:-:S06]  /*2f90*/  HMUL2 R11, R50, R52 ;  /* 0x00000034320b7232 */ /* 0x000fcc0000000000 */
[----:B----4-:R-:W-:-:S08]  /*2fa0*/  HFMA2.MMA R11, R48, R54, R11 ;  /* 0x00000036300b7235 */ /* 0x010fd0000000000b */
[----:B--2---:R-:W-:-:S08]  /*2fb0*/  HFMA2.MMA R11, R46, R56, R11 ;  /* 0x000000382e0b7235 */ /* 0x004fd0000000000b */
[----:B------:R-:W-:-:S08]  /*2fc0*/  HFMA2.MMA R11, R44, R58, R11 ;  /* 0x0000003a2c0b7235 */ /* 0x000fd0000000000b */
[----:B------:R-:W-:-:S08]  /*2fd0*/  HFMA2.MMA R11, R42, R60, R11 ;  /* 0x0000003c2a0b7235 */ /* 0x000fd0000000000b */
[----:B------:R-:W-:Y:S02]  /*2fe0*/  HFMA2.MMA R11, R40, R62, R11 ;  /* 0x0000003e280b7235 */ /* 0x000fe4000000000b */
[----:B-1----:R-:W-:-:S06]  /*2ff0*/  HFMA2.MMA R13, R51, R53, -RZ ;  /* 0x00000035330d7235 */ /* 0x002fcc00001000ff */
[----:B------:R-:W-:-:S04]  /*3000*/  HFMA2.MMA R11, R38, R64, R11 ;  /* 0x00000040260b7235 */ /* 0x000fc8000000000b */
        /* <DEDUP_REMOVED lines=8> */
[----:B0-----:R-:W-:-:S03]  /*3090*/  HFMA2.MMA R15, R32, R70, R11 ;  /* 0x00000046200f7235 */ /* 0x001fc6000000000b */
[----:B------:R-:W-:-:S04]  /*30a0*/  HFMA2 R13, R37, R67, R13 ;  /* 0x00000043250d7231 */ /* 0x000fc8000000000d */
[----:B------:R-:W-:Y:S01]  /*30b0*/  HFMA2 R13, R35, R69, R13 ;  /* 0x00000045230d7231 */ /* 0x000fe2000000000d */
[----:B------:R-:W-:-:S03]  /*30c0*/  HFMA2.MMA R15, R30, R72, R15 ;  /* 0x000000481e0f7235 */ /* 0x000fc6000000000f */
[----:B------:R-:W-:-:S04]  /*30d0*/  HFMA2 R13, R33, R71, R13 ;  /* 0x00000047210d7231 */ /* 0x000fc8000000000d */
[----:B------:R-:W-:Y:S01]  /*30e0*/  HFMA2 R13, R31, R73, R13 ;  /* 0x000000491f0d7231 */ /* 0x000fe2000000000d */
[----:B-----5:R-:W-:-:S08]  /*30f0*/  HFMA2.MMA R15, R28, R74, R15 ;  /* 0x0000004a1c0f7235 */ /* 0x020fd0000000000f */
[----:B------:R-:W-:Y:S01]  /*3100*/  HFMA2.MMA R12, R26, R76, R15 ;  /* 0x0000004c1a0c7235 */ /* 0x000fe2000000000f */
[----:B------:R-:W-:-:S07]  /*3110*/  HFMA2 R13, R29, R75, R13 ;  /* 0x0000004b1d0d7231 */ /* 0x000fce000000000d */
[----:B------:R-:W-:Y:S01]  /*3120*/  HFMA2.MMA R11, R24, R78, R12 ;  /* 0x0000004e180b7235 */ /* 0x000fe2000000000c */
[----:B------:R-:W-:-:S07]  /*3130*/  HFMA2 R13, R27, R77, R13 ;  /* 0x0000004d1b0d7231 */ /* 0x000fce000000000d */
[----:B------:R-:W-:Y:S01]  /*3140*/  HFMA2.MMA R11, R22, R80, R11 ;  /* 0x00000050160b7235 */ /* 0x000fe2000000000b */
[----:B------:R-:W-:-:S04]  /*3150*/  HFMA2 R13, R25, R79, R13 ;  /* 0x0000004f190d7231 */ /* 0x000fc8000000000d */
[----:B------:R-:W-:-:S03]  /*3160*/  HFMA2 R13, R23, R81, R13 ;  /* 0x00000051170d7231 */ /* 0x000fc6000000000d */
[----:B------:R-:W-:Y:S01]  /*3170*/  HFMA2.MMA R11, R20, R82, R11 ;  /* 0x00000052140b7235 */ /* 0x000fe2000000000b */
[----:B------:R-:W-:Y:S01]  /*3180*/  HFMA2 R13, R21, R83, R13 ;  /* 0x00000053150d7231 */ /* 0x000fe2000000000d */
[----:B------:R-:W-:-:S08]  /*3190*/  UMOV UR4, 0xffffffff ;  /* 0xffffffff00047882 */ /* 0x000fd00000000000 */
[----:B------:R-:W-:-:S05]  /*31a0*/  HADD2 R11, R11, R13 ;  /* 0x0000000d0b0b7230 */ /* 0x000fca0000000000 */
[--C-:B------:R-:W-:Y:S02]  /*31b0*/  HADD2.F32 R13, -RZ, R11.reuse.H0_H0 ;  /* 0x2000000bff0d7230 */ /* 0x100fe40000004100 */
[----:B------:R-:W-:-:S05]  /*31c0*/  HADD2.F32 R12, -RZ, R11.H1_H1 ;  /* 0x3000000bff0c7230 */ /* 0x000fca0000004100 */
[----:B------:R-:W-:Y:S01]  /*31d0*/  FADD.FTZ R13, R13, R12 ;  /* 0x0000000c0d0d7221 */ /* 0x000fe20000010000 */
[----:B---3--:R-:W-:Y:S01]  /*31e0*/  ISETP.NE.AND P0, PT, R14, RZ, P1 ;  /* 0x000000ff0e00720c */ /* 0x008fe20000f05270 */
[----:B------:R-:W-:-:S12]  /*31f0*/  BRA.DIV UR4, `(.L_x_2586) ;  /* 0x0000003604787947 */ /* 0x000fd8000b800000 */
[----:B------:R0:W1:Y:S02]  /*3200*/  SHFL.BFLY PT, R14, R13, 0x1, 0x1f ;  /* 0x0c201f000d0e7f89 */ /* 0x00006400000e0000 */
.L_x_2642:
        /* <DEDUP_REMOVED lines=32> */
.L_x_2588:
[----:B------:R-:W-:Y:S05]  /*3410*/  BSYNC B1 ;  /* 0x0000000000017941 */ /* 0x000fea0003800000 */
.L_x_2587:
[----:B------:R-:W-:-:S04]  /*3420*/  IADD3 R9, R9, 0x40, RZ ;  /* 0x0000004009097810 */ /* 0x000fc80007ffe0ff */
[----:B------:R-:W-:-:S13]  /*3430*/  ISETP.GE.AND P0, PT, R9, UR5, PT ;  /* 0x0000000509007c0c */ /* 0x000fda000bf06270 */
[----:B------:R-:W-:Y:S05]  /*3440*/  @!P0 BRA `(.L_x_2589) ;  /* 0xffffffec00b88947 */ /* 0x000fea000383ffff */
.L_x_2585:
[----:B------:R-:W-:Y:S05]  /*3450*/  BSYNC B0 ;  /* 0x0000000000007941 */ /* 0x000fea0003800000 */
.L_x_2584:
        /* <DEDUP_REMOVED lines=9> */
.L_x_2648:
        /* <DEDUP_REMOVED lines=41> */
.L_x_2596:
        /* <DEDUP_REMOVED lines=13> */
.L_x_2594:
[----:B------:R-:W1:Y:S02]  /*3850*/  LDS R5, [R11] ;  /* 0x000000000b057984 */ /* 0x000e640000000800 */
[----:B-1----:R-:W-:-:S04]  /*3860*/  FADD.FTZ R5, -R12, R5 ;  /* 0x000000050c057221 */ /* 0x002fc80000010100 */
[----:B------:R-:W-:-:S04]  /*3870*/  FMUL.FTZ R5, R5, 1.4426950216293334961 ;  /* 0x3fb8aa3b05057820 */ /* 0x000fc80000410000 */
[----:B------:R4:W1:Y:S03]  /*3880*/  MUFU.EX2 R10, R5 ;  /* 0x00000005000a7308 */ /* 0x0008660000000800 */
.L_x_2595:
[----:B------:R-:W-:Y:S05]  /*3890*/  BSYNC B1 ;  /* 0x0000000000017941 */ /* 0x000fea0003800000 */
.L_x_2593:
[----:B-1----:R1:W-:Y:S01]  /*38a0*/  STS [R11], R10 ;  /* 0x0000000a0b007388 */ /* 0x0023e20000000800 */
[----:B------:R-:W-:Y:S02]  /*38b0*/  VIADD R0, R0, 0x80 ;  /* 0x0000008000007836 */ /* 0x000fe40000000000 */
[----:B------:R-:W-:-:S03]  /*38c0*/  FADD.FTZ R9, R10, R9 ;  /* 0x000000090a097221 */ /* 0x000fc60000010000 */
[----:B------:R-:W-:-:S13]  /*38d0*/  ISETP.GT.AND P2, PT, R0, UR40, PT ;  /* 0x0000002800007c0c */ /* 0x000fda000bf44270 */
[----:B-1----:R-:W-:Y:S05]  /*38e0*/  @!P2 BRA `(.L_x_2596) ;  /* 0xfffffffc00a4a947 */ /* 0x002fea000383ffff */
.L_x_2592:
[----:B------:R-:W-:Y:S05]  /*38f0*/  BSYNC B0 ;  /* 0x0000000000007941 */ /* 0x000fea0003800000 */
.L_x_2591:
        /* <DEDUP_REMOVED lines=16> */
[----:B------:R-:W-:Y:S01]  /*3a00*/  UIADD3 UR6, UR6, 0x120, URZ ;  /* 0x0000012006067890 */ /* 0x000fe2000fffe03f */
        /* <DEDUP_REMOVED lines=22> */
[----:B------:R-:W-:Y:S02]  /*3b70*/  ULEA UR8, UR7, UR6, 0x18 ;  /* 0x0000000607087291 */ /* 0x000fe4000f8ec03f */
[----:B------:R-:W-:Y:S02]  /*3b80*/  @UP0 UIMAD UR6, UR4, UR9, URZ ;  /* 0x00000009040602a4 */ /* 0x000fe4000f8e023f */
[----:B------:R-:W-:Y:S02]  /*3b90*/  ULOP3.LUT UR7, UR5, 0xfffffff0, URZ, 0xc0, !UPT ;  /* 0xfffffff005077892 */ /* 0x000fe4000f8ec03f */
[----:B------:R-:W-:Y:S01]  /*3ba0*/  @UP0 USHF.R.S32.HI UR10, URZ, 0x1f, UR6 ;  /* 0x0000001f3f0a0899 */ /* 0x000fe20008011406 */
[----:B------:R-:W0:Y:S01]  /*3bb0*/  @!P2 LDS R10, [R11+0x10] ;  /* 0x000010000b0aa984 */ /* 0x000e220000000800 */
[----:B------:R-:W-:Y:S01]  /*3bc0*/  UMOV UR4, URZ ;  /* 0x0000003f00047c82 */ /* 0x000fe20008000000 */
[----:B------:R-:W-:Y:S01]  /*3bd0*/  UMOV UR5, URZ ;  /* 0x0000003f00057c82 */ /* 0x000fe20008000000 */
[----:B------:R-:W-:Y:S01]  /*3be0*/  UIADD3 UR9, UR8, UR7, URZ ;  /* 0x0000000708097290 */ /* 0x000fe2000fffe03f */
[----:B------:R-:W-:-:S02]  /*3bf0*/  @UP0 UMOV UR4, UR6 ;  /* 0x0000000600040c82 */ /* 0x000fc40008000000 */
        /* <DEDUP_REMOVED lines=9> */
.L_x_2600:
        /* <DEDUP_REMOVED lines=14> */
.L_x_2599:
[----:B------:R-:W-:-:S04]  /*3d70*/  IADD3 R8, R8, 0x80, RZ ;  /* 0x0000008008087810 */ /* 0x000fc80007ffe0ff */
[----:B------:R-:W-:-:S13]  /*3d80*/  ISETP.GT.AND P0, PT, R8, UR40, PT ;  /* 0x0000002808007c0c */ /* 0x000fda000bf04270 */
[----:B------:R-:W-:Y:S05]  /*3d90*/  @!P0 BRA `(.L_x_2600) ;  /* 0xfffffffc00bc8947 */ /* 0x000fea000383ffff */
.L_x_2598:
[----:B------:R-:W-:Y:S05]  /*3da0*/  BSYNC B0 ;  /* 0x0000000000007941 */ /* 0x000fea0003800000 */
.L_x_2597:
[----:B------:R-:W-:Y:S01]  /*3db0*/  USHF.R.S32.HI UR4, URZ, 0x1f, UR40 ;  /* 0x0000001f3f047899 */ /* 0x000fe20008011428 */
[----:B------:R-:W-:Y:S01]  /*3dc0*/  LEA.HI R3, R3, R16, RZ, 0x4 ;  /* 0x0000001003037211 */ /* 0x000fe200078f20ff */
[----:B------:R-:W-:Y:S01]  /*3dd0*/  ULDC.64 UR10, c[0x0][0x240] ;  /* 0x00009000000a7ab9 */ /* 0x000fe20000000a00 */
[----:B------:R-:W4:Y:S01]  /*3de0*/  LDC R38, c[0x0][0x284] ;  /* 0x0000a100ff267b82 */ /* 0x000f220000000800 */
[----:B------:R-:W-:Y:S01]  /*3df0*/  ULEA.HI UR4, UR4, UR40, URZ, 0x3 ;  /* 0x0000002804047291 */ /* 0x000fe2000f8f183f */
[----:B0-----:R-:W-:Y:S02]  /*3e00*/  LOP3.LUT R5, R3, 0xfffffff0, RZ, 0xc0, !PT ;  /* 0xfffffff003057812 */ /* 0x001fe400078ec0ff */
[----:B-1----:R-:W-:Y:S02]  /*3e10*/  CS2R R10, SRZ ;  /* 0x00000000000a7805 */ /* 0x002fe4000001ff00 */
        /* <DEDUP_REMOVED lines=9> */
[----:B------:R-:W-:-:S13]  /*3eb0*/  ISETP.EQ.OR.EX P1, PT, RZ, UR11, P2, P1 ;  /* 0x0000000bff007c0c */ /* 0x000fda0009722710 */
[----:B------:R-:W0:Y:S01]  /*3ec0*/  @!P1 S2R R0, SR_CTAID.X ;  /* 0x0000000000009919 */ /* 0x000e220000002500 */
[----:B------:R-:W1:Y:S01]  /*3ed0*/  @!P1 LDC.64 R6, c[0x0][0x240] ;  /* 0x00009000ff069b82 */ /* 0x000e620000000a00 */
[----:B------:R-:W-:Y:S01]  /*3ee0*/  BSSY B0, `(.L_x_2601) ;  /* 0x0000160000007945 */ /* 0x000fe20003800000 */
[----:B------:R-:W-:Y:S01]  /*3ef0*/  HFMA2.MMA R17, -RZ, RZ, 0, 0 ;  /* 0x00000000ff117435 */ /* 0x000fe200000001ff */
[----:B---3--:R-:W-:Y:S02]  /*3f00*/  CS2R R18, SRZ ;  /* 0x0000000000127805 */ /* 0x008fe4000001ff00 */
[----:B------:R-:W-:Y:S01]  /*3f10*/  CS2R R28, SRZ ;  /* 0x00000000001c7805 */ /* 0x000fe2000001ff00 */
[----:B------:R-:W-:Y:S01]  /*3f20*/  IMAD.MOV.U32 R31, RZ, RZ, RZ ;  /* 0x000000ffff1f7224 */ /* 0x000fe200078e00ff */
[----:B------:R-:W-:Y:S01]  /*3f30*/  MOV R32, RZ ;  /* 0x000000ff00207202 */ /* 0x000fe20000000f00 */
[----:B----4-:R-:W-:Y:S02]  /*3f40*/  IMAD R34, R38, UR43, RZ ;  /* 0x0000002b26227c24 */ /* 0x010fe4000f8e02ff */
[----:B0-----:R-:W-:-:S04]  /*3f50*/  @!P1 IMAD R5, R0, 0x70, R3 ;  /* 0x0000007000059824 */ /* 0x001fc800078e0203 */
[----:B-1----:R-:W-:-:S05]  /*3f60*/  @!P1 IMAD.WIDE R6, R5, 0x2, R6 ;  /* 0x0000000205069825 */ /* 0x002fca00078e0206 */
[----:B------:R0:W5:Y:S01]  /*3f70*/  @!P1 LDG.E.128 R8, desc[UR36][R6.64] ;  /* 0x0000002406089981 */ /* 0x000162000c1e1d00 */
[----:B------:R-:W-:Y:S01]  /*3f80*/  IMAD.MOV.U32 R0, RZ, RZ, RZ ;  /* 0x000000ffff007224 */ /* 0x000fe200078e00ff */
[----:B------:R-:W-:Y:S06]  /*3f90*/  BAR.SYNC.DEFER_BLOCKING 0x0 ;  /* 0x0000000000007b1d */ /* 0x000fec0000010000 */
[----:B------:R-:W-:Y:S05]  /*3fa0*/  @P0 BRA `(.L_x_2602) ;  /* 0x00000014004c0947 */ /* 0x000fea0003800000 */
[----:B------:R-:W-:Y:S01]  /*3fb0*/  VIADD R33, R30, UR42 ;  /* 0x0000002a1e217c36 */ /* 0x000fe20008000000 */
[----:B------:R-:W-:Y:S01]  /*3fc0*/  VIMNMX R40, R38, UR40, PT ;  /* 0x0000002826287c48 */ /* 0x000fe2000bfe0100 */
[----:B------:R-:W-:Y:S01]  /*3fd0*/  IMAD R35, R4, R38, R3 ;  /* 0x0000002604237224 */ /* 0x000fe200078e0203 */
[----:B------:R-:W-:Y:S01]  /*3fe0*/  BSSY B1, `(.L_x_2603) ;  /* 0x000009d000017945 */ /* 0x000fe20003800000 */
[----:B------:R-:W-:Y:S02]  /*3ff0*/  MOV R0, RZ ;  /* 0x000000ff00007202 */ /* 0x000fe40000000f00 */
[----:B------:R-:W-:Y:S02]  /*4000*/  ISETP.GE.AND P1, PT, R33, R40, PT ;  /* 0x000000282100720c */ /* 0x000fe40003f26270 */
[----:B------:R-:W-:-:S11]  /*4010*/  SHF.R.S32.HI R36, RZ, 0x1f, R35 ;  /* 0x0000001fff247819 */ /* 0x000fd60000011423 */
[----:B------:R-:W-:Y:S05]  /*4020*/  @P1 BRA `(.L_x_2604) ;  /* 0x0000000800601947 */ /* 0x000fea0003800000 */
[----:B0-----:R-:W-:Y:S01]  /*4030*/  IMAD.U32 R7, RZ, RZ, UR42 ;  /* 0x0000002aff077e24 */ /* 0x001fe2000f8e00ff */
[----:B------:R-:W-:Y:S01]  /*4040*/  LOP3.LUT R5, RZ, R40, RZ, 0x33, !PT ;  /* 0x00000028ff057212 */ /* 0x000fe200078e33ff */
[----:B------:R-:W-:Y:S01]  /*4050*/  BSSY B2, `(.L_x_2605) ;  /* 0x0000035000027945 */ /* 0x000fe20003800000 */
[----:B------:R-:W-:Y:S01]  /*4060*/  HFMA2.MMA R17, -RZ, RZ, 0, 0 ;  /* 0x00000000ff117435 */ /* 0x000fe200000001ff */
[----:B------:R-:W-:Y:S01]  /*4070*/  IMAD.MOV.U32 R32, RZ, RZ, RZ ;  /* 0x000000ffff207224 */ /* 0x000fe200078e00ff */
[----:B------:R-:W-:Y:S01]  /*4080*/  IADD3 R0, -R7, -0x2, -R30 ;  /* 0xfffffffe07007810 */ /* 0x000fe20007ffe91e */
[----:B------:R-:W-:Y:S01]  /*4090*/  IMAD.MOV.U32 R31, RZ, RZ, RZ ;  /* 0x000000ffff1f7224 */ /* 0x000fe200078e00ff */
[----:B------:R-:W-:Y:S02]  /*40a0*/  MOV R37, R33 ;  /* 0x0000002100257202 */ /* 0x000fe40000000f00 */
[----:B------:R-:W-:Y:S02]  /*40b0*/  CS2R R28, SRZ ;  /* 0x00000000001c7805 */ /* 0x000fe4000001ff00 */
[----:B------:R-:W-:-:S02]  /*40c0*/  IADD3 R5, R0, -R5, RZ ;  /* 0x8000000500057210 */ /* 0x000fc40007ffe0ff */
[----:B------:R-:W-:Y:S02]  /*40d0*/  CS2R R18, SRZ ;  /* 0x0000000000127805 */ /* 0x000fe4000001ff00 */
[C---:B------:R-:W-:Y:S02]  /*40e0*/  LEA.HI R0, R5.reuse, 0x1, RZ, 0x1d ;  /* 0x0000000105007811 */ /* 0x040fe400078fe8ff */
[----:B------:R-:W-:Y:S02]  /*40f0*/  ISETP.GE.U32.AND P1, PT, R5, 0x18, PT ;  /* 0x000000180500780c */ /* 0x000fe40003f26070 */
[----:B------:R-:W-:Y:S01]  /*4100*/  LOP3.LUT P3, R4, R0, 0x3, RZ, 0xc0, !PT ;  /* 0x0000000300047812 */ /* 0x000fe2000786c0ff */
[----:B------:R-:W-:-:S12]  /*4110*/  IMAD.MOV.U32 R0, RZ, RZ, RZ ;  /* 0x000000ffff007224 */ /* 0x000fd800078e00ff */
[----:B------:R-:W-:Y:S05]  /*4120*/  @!P3 BRA `(.L_x_2606) ;  /* 0x00000000009cb947 */ /* 0x000fea0003800000 */
[----:B------:R-:W-:Y:S01]  /*4130*/  IMAD R5, R33, 0x70, RZ ;  /* 0x0000007021057824 */ /* 0x000fe200078e02ff */
[----:B------:R-:W-:Y:S01]  /*4140*/  ULDC.64 UR4, c[0x0][0x250] ;  /* 0x0000940000047ab9 */ /* 0x000fe20000000a00 */
[----:B------:R-:W-:Y:S01]  /*4150*/  MOV R12, R4 ;  /* 0x00000004000c7202 */ /* 0x000fe20000000f00 */
[----:B------:R-:W-:Y:S01]  /*4160*/  IMAD.MOV.U32 R32, RZ, RZ, RZ ;  /* 0x000000ffff207224 */ /* 0x000fe200078e00ff */
[----:B------:R-:W-:Y:S02]  /*4170*/  LEA R4, R30, UR7, 0x1 ;  /* 0x000000071e047c11 */ /* 0x000fe4000f8e08ff */
[----:B------:R-:W-:Y:S02]  /*4180*/  IADD3 R26, P3, R35, R5, RZ ;  /* 0x00000005231a7210 */ /* 0x000fe40007f7e0ff */
[----:B------:R-:W-:Y:S01]  /*4190*/  MOV R37, R33 ;  /* 0x0000002100257202 */ /* 0x000fe20000000f00 */
[----:B------:R-:W-:Y:S01]  /*41a0*/  VIADD R13, R4, UR8 ;  /* 0x00000008040d7c36 */ /* 0x000fe20008000000 */
[----:B------:R-:W-:-:S02]  /*41b0*/  LEA.HI.X.SX32 R5, R5, R36, 0x1, P3 ;  /* 0x0000002405057211 */ /* 0x000fc400018f0eff */
[----:B------:R-:W-:-:S04]  /*41c0*/  LEA R25, P3, R26, UR4, 0x1 ;  /* 0x000000041a197c11 */ /* 0x000fc8000f8608ff */
[----:B------:R-:W-:-:S09]  /*41d0*/  LEA.HI.X R26, R26, UR5, R5, 0x1, P3 ;  /* 0x000000051a1a7c11 */ /* 0x000fd200098f0c05 */
.L_x_2607:
[----:B------:R-:W-:Y:S01]  /*41e0*/  MOV R4, R25 ;  /* 0x0000001900047202 */ /* 0x000fe20000000f00 */
[----:B------:R-:W-:Y:S01]  /*41f0*/  IMAD.MOV.U32 R5, RZ, RZ, R26 ;  /* 0x000000ffff057224 */ /* 0x000fe200078e001a */
[----:B------:R0:W1:Y:S05]  /*4200*/  LDS.U16 R14, [R13] ;  /* 0x000000000d0e7984 */ /* 0x00006a0000000400 */
[----:B------:R-:W3:Y:S01]  /*4210*/  LDG.E.128 R4, desc[UR36][R4.64] ;  /* 0x0000002404047981 */ /* 0x000ee2000c1e1d00 */
[----:B------:R-:W-:Y:S01]  /*4220*/  IADD3 R12, R12, -0x1, RZ ;  /* 0xffffffff0c0c7810 */ /* 0x000fe20007ffe0ff */
[----:B------:R-:W-:Y:S01]  /*4230*/  VIADD R37, R37, 0x8 ;  /* 0x0000000825257836 */ /* 0x000fe20000000000 */
[----:B------:R-:W-:-:S02]  /*4240*/  IADD3 R25, P4, R25, 0x700, RZ ;  /* 0x0000070019197810 */ /* 0x000fc40007f9e0ff */
[----:B------:R-:W-:Y:S02]  /*4250*/  ISETP.NE.AND P3, PT, R12, RZ, PT ;  /* 0x000000ff0c00720c */ /* 0x000fe40003f65270 */
[----:B0-----:R-:W-:Y:S01]  /*4260*/  IADD3 R13, R13, 0x10, RZ ;  /* 0x000000100d0d7810 */ /* 0x001fe20007ffe0ff */
[----:B------:R-:W-:Y:S02]  /*4270*/  IMAD.X R26, RZ, RZ, R26, P4 ;  /* 0x000000ffff1a7224 */ /* 0x000fe400020e061a */
[----:B-1----:R-:W-:Y:S02]  /*4280*/  HADD2.F32 R15, -RZ, R14.H0_H0 ;  /* 0x2000000eff0f7230 */ /* 0x002fe40000004100 */
[--C-:B---3--:R-:W-:Y:S02]  /*4290*/  HADD2.F32 R24, -RZ, R6.reuse.H0_H0 ;  /* 0x20000006ff187230 */ /* 0x108fe40000004100 */
[----:B--2---:R-:W-:Y:S02]  /*42a0*/  HADD2.F32 R23, -RZ, R6.H1_H1 ;  /* 0x30000006ff177230 */ /* 0x004fe40000004100 */
[----:B------:R-:W-:-:S02]  /*42b0*/  HADD2.F32 R6, -RZ, R7.H0_H0 ;  /* 0x20000007ff067230 */ /* 0x000fc40000004100 */
[C---:B------:R-:W-:Y:S01]  /*42c0*/  FFMA.FTZ R19, R15.reuse, R24, R19 ;  /* 0x000000180f137223 */ /* 0x040fe20000010013 */
        /* <DEDUP_REMOVED lines=13> */
.L_x_2606:
[----:B------:R-:W-:Y:S05]  /*43a0*/  BSYNC B2 ;  /* 0x0000000000027941 */ /* 0x000fea0003800000 */
.L_x_2605:
[----:B------:R-:W-:Y:S05]  /*43b0*/  @!P1 BRA `(.L_x_2604) ;  /* 0x00000004007c9947 */ /* 0x000fea0003800000 */
[C---:B------:R-:W-:Y:S01]  /*43c0*/  LEA R5, R37.reuse, UR7, 0x1 ;  /* 0x0000000725057c11 */ /* 0x040fe2000f8e08ff */
[----:B------:R-:W-:Y:S01]  /*43d0*/  IMAD R4, R37, 0x70, RZ ;  /* 0x0000007025047824 */ /* 0x000fe200078e02ff */
[----:B------:R-:W-:Y:S01]  /*43e0*/  MOV R6, UR42 ;  /* 0x0000002a00067c02 */ /* 0x000fe20008000f00 */
[----:B------:R-:W-:Y:S02]  /*43f0*/  ULDC.64 UR4, c[0x0][0x250] ;  /* 0x0000940000047ab9 */ /* 0x000fe40000000a00 */
[----:B------:R-:W-:Y:S01]  /*4400*/  VIADD R5, R5, 0x20 ;  /* 0x0000002005057836 */ /* 0x000fe20000000000 */
[----:B------:R-:W-:-:S03]  /*4410*/  IADD3 R43, P1, R35, R4, RZ ;  /* 0x00000004232b7210 */ /* 0x000fc60007f3e0ff */
[----:B------:R-:W-:Y:S01]  /*4420*/  IMAD R5, R6, -0x2, R5 ;  /* 0xfffffffe06057824 */ /* 0x000fe200078e0205 */
[----:B------:R-:W-:Y:S02]  /*4430*/  LEA R42, P3, R43, UR4, 0x1 ;  /* 0x000000042b2a7c11 */ /* 0x000fe4000f8608ff */
[----:B------:R-:W-:Y:S02]  /*4440*/  LEA.HI.X.SX32 R4, R4, R36, 0x1, P1 ;  /* 0x0000002404047211 */ /* 0x000fe400008f0eff */
[----:B------:R-:W-:Y:S02]  /*4450*/  IADD3 R39, R5, UR8, RZ ;  /* 0x0000000805277c10 */ /* 0x000fe4000fffe0ff */
[----:B------:R-:W-:-:S07]  /*4460*/  LEA.HI.X R43, R43, UR5, R4, 0x1, P3 ;  /* 0x000000052b2b7c11 */ /* 0x000fce00098f0c04 */
.L_x_2608:
[----:B------:R-:W-:Y:S01]  /*4470*/  IMAD.MOV.U32 R44, RZ, RZ, R42 ;  /* 0x000000ffff2c7224 */ /* 0x000fe200078e002a */
[----:B------:R-:W-:Y:S01]  /*4480*/  MOV R45, R43 ;  /* 0x0000002b002d7202 */ /* 0x000fe20000000f00 */
[----:B------:R-:W0:Y:S04]  /*4490*/  LDS.U16 R41, [R39+-0x20] ;  /* 0xffffe00027297984 */ /* 0x000e280000000400 */
[----:B------:R-:W3:Y:S04]  /*44a0*/  LDG.E.128 R4, desc[UR36][R44.64] ;  /* 0x000000242c047981 */ /* 0x000ee8000c1e1d00 */
[----:B------:R-:W4:Y:S04]  /*44b0*/  LDG.E.128 R12, desc[UR36][R44.64+0x700] ;  /* 0x000700242c0c7981 */ /* 0x000f28000c1e1d00 */
[----:B--2---:R-:W2:Y:S04]  /*44c0*/  LDG.E.128 R20, desc[UR36][R44.64+0xe00] ;  /* 0x000e00242c147981 */ /* 0x004ea8000c1e1d00 */
[----:B------:R1:W2:Y:S01]  /*44d0*/  LDG.E.128 R24, desc[UR36][R44.64+0x1500] ;  /* 0x001500242c187981 */ /* 0x0002a2000c1e1d00 */
        /* <DEDUP_REMOVED lines=9> */
[--C-:B---3--:R-:W-:Y:S02]  /*4570*/  HADD2.F32 R46, -RZ, R4.reuse.H0_H0 ;  /* 0x20000004ff2e7230 */ /* 0x108fe40000004100 */
[----:B------:R-:W-:Y:S02]  /*4580*/  HADD2.F32 R4, -RZ, R4.H1_H1 ;  /* 0x30000004ff047230 */ /* 0x000fe40000004100 */
[--C-:B------:R-:W-:Y:S02]  /*4590*/  HADD2.F32 R44, -RZ, R6.reuse.H0_H0 ;  /* 0x20000006ff2c7230 */ /* 0x100fe40000004100 */
[C---:B------:R-:W-:Y:S01]  /*45a0*/  FFMA.FTZ R46, R41.reuse, R46, R32 ;  /* 0x0000002e292e7223 */ /* 0x040fe20000010020 */
[----:B------:R-:W-:Y:S02]  /*45b0*/  HADD2.F32 R45, -RZ, R6.H1_H1 ;  /* 0x30000006ff2d7230 */ /* 0x000fe40000004100 */
[----:B------:R-:W-:Y:S01]  /*45c0*/  FFMA.FTZ R4, R41, R4, R31 ;  /* 0x0000000429047223 */ /* 0x000fe2000001001f */
[--C-:B------:R-:W-:Y:S01]  /*45d0*/  HADD2.F32 R6, -RZ, R7.reuse.H0_H0 ;  /* 0x20000007ff067230 */ /* 0x100fe20000004100 */
[----:B------:R-:W0:Y:S01]  /*45e0*/  LDS.U16 R31, [R39+0x10] ;  /* 0x00001000271f7984 */ /* 0x000e220000000400 */
[----:B------:R-:W-:-:S02]  /*45f0*/  HADD2.F32 R7, -RZ, R7.H1_H1 ;  /* 0x30000007ff077230 */ /* 0x000fc40000004100 */
[C---:B------:R-:W-:Y:S01]  /*4600*/  FFMA.FTZ R44, R41.reuse, R44, R19 ;  /* 0x0000002c292c7223 */ /* 0x040fe20000010013 */
[--C-:B------:R-:W-:Y:S02]  /*4610*/  HADD2.F32 R48, -RZ, R5.reuse.H0_H0 ;  /* 0x20000005ff307230 */ /* 0x100fe40000004100 */
[C---:B------:R-:W-:Y:S01]  /*4620*/  FFMA.FTZ R6, R41.reuse, R6, R17 ;  /* 0x0000000629067223 */ /* 0x040fe20000010011 */
[----:B------:R-:W-:Y:S02]  /*4630*/  HADD2.F32 R5, -RZ, R5.H1_H1 ;  /* 0x30000005ff057230 */ /* 0x000fe40000004100 */
[C---:B------:R-:W-:Y:S01]  /*4640*/  FFMA.FTZ R7, R41.reuse, R7, R0 ;  /* 0x0000000729077223 */ /* 0x040fe20000010000 */
[--C-:B----4-:R-:W-:Y:S02]  /*4650*/  HADD2.F32 R0, -RZ, R12.reuse.H0_H0 ;  /* 0x2000000cff007230 */ /* 0x110fe40000004100 */
[----:B------:R-:W-:Y:S01]  /*4660*/  FFMA.FTZ R45, R41, R45, R18 ;  /* 0x0000002d292d7223 */ /* 0x000fe20000010012 */
[----:B------:R-:W-:-:S02]  /*4670*/  HADD2.F32 R17, -RZ, R12.H1_H1 ;  /* 0x3000000cff117230 */ /* 0x000fc40000004100 */
[C---:B------:R-:W-:Y:S01]  /*4680*/  FFMA.FTZ R5, R41.reuse, R5, R28 ;  /* 0x0000000529057223 */ /* 0x040fe2000001001c */
[--C-:B------:R-:W-:Y:S02]  /*4690*/  HADD2.F32 R12, -RZ, R13.reuse.H1_H1 ;  /* 0x3000000dff0c7230 */ /* 0x100fe40000004100 */
[----:B------:R-:W-:Y:S01]  /*46a0*/  FFMA.FTZ R48, R41, R48, R29 ;  /* 0x0000003029307223 */ /* 0x000fe2000001001d */
        /* <DEDUP_REMOVED lines=10> */
[--C-:B--2---:R-:W-:Y:S02]  /*4750*/  HADD2.F32 R12, -RZ, R20.reuse.H0_H0 ;  /* 0x20000014ff0c7230 */ /* 0x104fe40000004100 */
[----:B------:R-:W-:Y:S01]  /*4760*/  FFMA.FTZ R14, R47, R14, R45 ;  /* 0x0000000e2f0e7223 */ /* 0x000fe2000001002d */
[----:B------:R-:W-:-:S02]  /*4770*/  HADD2.F32 R15, -RZ, R20.H1_H1 ;  /* 0x30000014ff0f7230 */ /* 0x000fc40000004100 */
[C---:B------:R-:W-:Y:S01]  /*4780*/  FFMA.FTZ R13, R47.reuse, R13, R44 ;  /* 0x0000000d2f0d7223 */ /* 0x040fe2000001002c */
[--C-:B------:R-:W-:Y:S02]  /*4790*/  HADD2.F32 R18, -RZ, R21.reuse.H0_H0 ;  /* 0x20000015ff127230 */ /* 0x100fe40000004100 */
[----:B------:R-:W-:Y:S01]  /*47a0*/  FFMA.FTZ R6, R47, R29, R6 ;  /* 0x0000001d2f067223 */ /* 0x000fe20000010006 */
[----:B------:R-:W-:Y:S02]  /*47b0*/  HADD2.F32 R20, -RZ, R21.H1_H1 ;  /* 0x30000015ff147230 */ /* 0x000fe40000004100 */
[C---:B------:R-:W-:Y:S01]  /*47c0*/  FFMA.FTZ R4, R49.reuse, R15, R4 ;  /* 0x0000000f31047223 */ /* 0x040fe20000010004 */
[--C-:B------:R-:W-:Y:S02]  /*47d0*/  HADD2.F32 R17, -RZ, R22.reuse.H1_H1 ;  /* 0x30000016ff117230 */ /* 0x100fe40000004100 */
[----:B------:R-:W-:Y:S01]  /*47e0*/  FFMA.FTZ R0, R49, R12, R0 ;  /* 0x0000000c31007223 */ /* 0x000fe20000010000 */
[----:B------:R-:W-:-:S02]  /*47f0*/  HADD2.F32 R28, -RZ, R22.H0_H0 ;  /* 0x20000016ff1c7230 */ /* 0x000fc40000004100 */
[C---:B------:R-:W-:Y:S01]  /*4800*/  FFMA.FTZ R18, R49.reuse, R18, R19 ;  /* 0x0000001231127223 */ /* 0x040fe20000010013 */
[--C-:B------:R-:W-:Y:S02]  /*4810*/  HADD2.F32 R21, -RZ, R23.reuse.H0_H0 ;  /* 0x20000017ff157230 */ /* 0x100fe40000004100 */
[C---:B------:R-:W-:Y:S01]  /*4820*/  FFMA.FTZ R14, R49.reuse, R17, R14 ;  /* 0x00000011310e7223 */ /* 0x040fe2000001000e */
[----:B------:R-:W-:Y:S02]  /*4830*/  HADD2.F32 R22, -RZ, R23.H1_H1 ;  /* 0x30000017ff167230 */ /* 0x000fe40000004100 */
[C---:B------:R-:W-:Y:S01]  /*4840*/  FFMA.FTZ R5, R49.reuse, R20, R5 ;  /* 0x0000001431057223 */ /* 0x040fe20000010005 */
[----:B------:R-:W-:Y:S02]  /*4850*/  HADD2.F32 R29, -RZ, R25.H0_H0 ;  /* 0x20000019ff1d7230 */ /* 0x000fe40000004100 */
[----:B------:R-:W-:Y:S01]  /*4860*/  FFMA.FTZ R13, R49, R28, R13 ;  /* 0x0000001c310d7223 */ /* 0x000fe2000001000d */
[----:B0-----:R-:W-:-:S02]  /*4870*/  HADD2.F32 R15, -RZ, R31.H0_H0 ;  /* 0x2000001fff0f7230 */ /* 0x001fc40000004100 */
[C---:B------:R-:W-:Y:S01]  /*4880*/  FFMA.FTZ R6, R49.reuse, R21, R6 ;  /* 0x0000001531067223 */ /* 0x040fe20000010006 */
[----:B------:R-:W-:Y:S02]  /*4890*/  HADD2.F32 R32, -RZ, R24.H0_H0 ;  /* 0x20000018ff207230 */ /* 0x000fe40000004100 */
[----:B------:R-:W-:Y:S01]  /*48a0*/  FFMA.FTZ R7, R49, R22, R7 ;  /* 0x0000001631077223 */ /* 0x000fe20000010007 */
[----:B------:R-:W-:Y:S02]  /*48b0*/  HADD2.F32 R17, -RZ, R26.H1_H1 ;  /* 0x3000001aff117230 */ /* 0x000fe40000004100 */
[C---:B------:R-:W-:Y:S01]  /*48c0*/  FFMA.FTZ R29, R15.reuse, R29, R18 ;  /* 0x0000001d0f1d7223 */ /* 0x040fe20000010012 */
[----:B------:R-:W-:Y:S02]  /*48d0*/  HADD2.F32 R31, -RZ, R24.H1_H1 ;  /* 0x30000018ff1f7230 */ /* 0x000fe40000004100 */
[----:B------:R-:W-:Y:S01]  /*48e0*/  FFMA.FTZ R32, R15, R32, R0 ;  /* 0x000000200f207223 */ /* 0x000fe20000010000 */
[----:B------:R-:W-:-:S02]  /*48f0*/  HADD2.F32 R28, -RZ, R25.H1_H1 ;  /* 0x30000019ff1c7230 */ /* 0x000fc40000004100 */
[C---:B------:R-:W-:Y:S01]  /*4900*/  FFMA.FTZ R18, R15.reuse, R17, R14 ;  /* 0x000000110f127223 */ /* 0x040fe2000001000e */
[----:B------:R-:W-:Y:S02]  /*4910*/  HADD2.F32 R12, -RZ, R26.H0_H0 ;  /* 0x2000001aff0c7230 */ /* 0x000fe40000004100 */
[C---:B------:R-:W-:Y:S01]  /*4920*/  FFMA.FTZ R31, R15.reuse, R31, R4 ;  /* 0x0000001f0f1f7223 */ /* 0x040fe20000010004 */
[--C-:B------:R-:W-:Y:S02]  /*4930*/  HADD2.F32 R21, -RZ, R27.reuse.H0_H0 ;  /* 0x2000001bff157230 */ /* 0x100fe40000004100 */
[C---:B------:R-:W-:Y:S01]  /*4940*/  FFMA.FTZ R28, R15.reuse, R28, R5 ;  /* 0x0000001c0f1c7223 */ /* 0x040fe20000010005 */
[----:B------:R-:W-:Y:S02]  /*4950*/  HADD2.F32 R20, -RZ, R27.H1_H1 ;  /* 0x3000001bff147230 */ /* 0x000fe40000004100 */
[----:B------:R-:W-:Y:S01]  /*4960*/  FFMA.FTZ R19, R15, R12, R13 ;  /* 0x0000000c0f137223 */ /* 0x000fe2000001000d */
[----:B------:R-:W-:-:S02]  /*4970*/  VIADD R39, R39, 0x40 ;  /* 0x0000004027277836 */ /* 0x000fc40000000000 */
[C---:B------:R-:W-:Y:S01]  /*4980*/  FFMA.FTZ R17, R15.reuse, R21, R6 ;  /* 0x000000150f117223 */ /* 0x040fe20000010006 */
[----:B------:R-:W-:Y:S01]  /*4990*/  FFMA.FTZ R0, R15, R20, R7 ;  /* 0x000000140f007223 */ /* 0x000fe20000010007 */
[----:B------:R-:W-:Y:S06]  /*49a0*/  @!P1 BRA `(.L_x_2608) ;  /* 0xfffffff800b09947 */ /* 0x000fec000383ffff */
.L_x_2604:
[----:B------:R-:W-:Y:S05]  /*49b0*/  BSYNC B1 ;  /* 0x0000000000017941 */ /* 0x000fea0003800000 */
.L_x_2603:
[----:B------:R-:W-:-:S13]  /*49c0*/  ISETP.GE.AND P1, PT, R33, UR40, PT ;  /* 0x0000002821007c0c */ /* 0x000fda000bf26270 */
[----:B------:R-:W-:Y:S05]  /*49d0*/  @P1 BRA `(.L_x_2602) ;  /* 0x0000000800c01947 */ /* 0x000fea0003800000 */
[----:B------:R-:W-:Y:S01]  /*49e0*/  LOP3.LUT R4, RZ, R30, RZ, 0x33, !PT ;  /* 0x0000001eff047212 */ /* 0x000fe200078e33ff */
[----:B------:R-:W-:Y:S01]  /*49f0*/  BSSY B1, `(.L_x_2609) ;  /* 0x000003a000017945 */ /* 0x000fe20003800000 */
[----:B--2---:R-:W-:-:S04]  /*4a00*/  MOV R23, UR42 ;  /* 0x0000002a00177c02 */ /* 0x004fc80008000f00 */
        /* <DEDUP_REMOVED lines=35> */
[----:B------:R-:W-:-:S06]  /*4c40*/  LEA R12, R30, UR9, 0x1 ;  /* 0x000000091e0c7c11 */ /* 0x000fcc000f8e08ff */
[----:B------:R-:W0:Y:S02]  /*4c50*/  LDS.U16 R12, [R12] ;  /* 0x000000000c0c7984 */ /* 0x000e240000000400 */
        /* <DEDUP_REMOVED lines=17> */
.L_x_2612:
[----:B------:R-:W-:Y:S05]  /*4d70*/  BSYNC B2 ;  /* 0x0000000000027941 */ /* 0x000fea0003800000 */
.L_x_2611:
[----:B------:R-:W-:-:S07]  /*4d80*/  VIADD R33, R33, 0x8 ;  /* 0x0000000821217836 */ /* 0x000fce0000000000 */
.L_x_2610:
[----:B------:R-:W-:Y:S05]  /*4d90*/  BSYNC B1 ;  /* 0x0000000000017941 */ /* 0x000fea0003800000 */
.L_x_2609:
[----:B------:R-:W-:-:S13]  /*4da0*/  LOP3.LUT P1, RZ, R23, 0xfffffff8, RZ, 0xc0, !PT ;  /* 0xfffffff817ff7812 */ /* 0x000fda000782c0ff */
[----:B------:R-:W-:Y:S05]  /*4db0*/  @!P1 BRA `(.L_x_2602) ;  /* 0x0000000400c89947 */ /* 0x000fea0003800000 */
[----:B------:R-:W-:Y:S01]  /*4dc0*/  LEA R4, R33, UR7, 0x1 ;  /* 0x0000000721047c11 */ /* 0x000fe2000f8e08ff */
[----:B------:R-:W-:Y:S01]  /*4dd0*/  IMAD.MOV.U32 R12, RZ, RZ, RZ ;  /* 0x000000ffff0c7224 */ /* 0x000fe200078e00ff */
[----:B------:R-:W-:-:S05]  /*4de0*/  MOV R5, UR42 ;  /* 0x0000002a00057c02 */ /* 0x000fca0008000f00 */
[----:B------:R-:W-:-:S05]  /*4df0*/  IMAD R4, R5, -0x2, R4 ;  /* 0xfffffffe05047824 */ /* 0x000fca00078e0204 */
[----:B------:R-:W-:-:S07]  /*4e00*/  IADD3 R13, R4, UR8, RZ ;  /* 0x00000008040d7c10 */ /* 0x000fce000fffe0ff */
.L_x_2617:
        /* <DEDUP_REMOVED lines=54> */
.L_x_2614:
[----:B------:R-:W-:Y:S05]  /*5170*/  BSYNC B1 ;  /* 0x0000000000017941 */ /* 0x000fea0003800000 */
.L_x_2613:
[----:B------:R-:W-:Y:S04]  /*5180*/  BSSY B1, `(.L_x_2615) ;  /* 0x0000031000017945 */ /* 0x000fe80003800000 */
        /* <DEDUP_REMOVED lines=48> */
.L_x_2616:
[----:B------:R-:W-:Y:S05]  /*5490*/  BSYNC B1 ;  /* 0x0000000000017941 */ /* 0x000fea0003800000 */
.L_x_2615:
[----:B------:R-:W-:Y:S01]  /*54a0*/  VIADD R33, R33, 0x10 ;  /* 0x0000001021217836 */ /* 0x000fe20000000000 */
[----:B------:R-:W-:-:S04]  /*54b0*/  IADD3 R12, R12, 0x20, RZ ;  /* 0x000000200c0c7810 */ /* 0x000fc80007ffe0ff */
[----:B------:R-:W-:-:S13]  /*54c0*/  ISETP.GE.AND P1, PT, R33, UR40, PT ;  /* 0x0000002821007c0c */ /* 0x000fda000bf26270 */
[----:B------:R-:W-:Y:S05]  /*54d0*/  @!P1 BRA `(.L_x_2617) ;  /* 0xfffffff8004c9947 */ /* 0x000fea000383ffff */
.L_x_2602:
[----:B------:R-:W-:Y:S05]  /*54e0*/  BSYNC B0 ;  /* 0x0000000000007941 */ /* 0x000fea0003800000 */
.L_x_2601:
        /* <DEDUP_REMOVED lines=10> */
[----:B------:R-:W3:Y:S01]  /*5590*/  @P3 LDC.64 R12, c[0x0][0x238] ;  /* 0x00008e00ff0c3b82 */ /* 0x000ee20000000a00 */
[----:B--2---:R-:W-:Y:S02]  /*55a0*/  VIADD R23, R3, UR41 ;  /* 0x0000002903177c36 */ /* 0x004fe40008000000 */
[----:B0-----:R-:W-:-:S04]  /*55b0*/  @P1 IMAD R6, R7, UR38, R6 ;  /* 0x0000002607061c24 */ /* 0x001fc8000f8e0206 */
[----:B------:R-:W-:-:S04]  /*55c0*/  @P1 IMAD R7, R6, 0x70, R3 ;  /* 0x0000007006071824 */ /* 0x000fc800078e0203 */
[----:B-1----:R-:W-:-:S04]  /*55d0*/  @P1 IMAD.WIDE R4, R7, 0x2, R4 ;  /* 0x0000000207041825 */ /* 0x002fc800078e0204 */
[----:B---3--:R-:W-:Y:S02]  /*55e0*/  @P3 IMAD.WIDE R12, R23, 0x2, R12 ;  /* 0x00000002170c3825 */ /* 0x008fe400078e020c */
        /* <DEDUP_REMOVED lines=25> */
[--C-:B------:R-:W-:Y:S01]  /*5780*/  SHF.R.S32.HI R25, RZ, 0x18, R37.reuse ;  /* 0x00000018ff197819 */ /* 0x100fe20000011425 */
[----:B------:R-:W1:Y:S01]  /*5790*/  I2F.S8 R22, R36 ;  /* 0x0000002400167306 */ /* 0x000e620000001400 */
[----:B------:R-:W-:Y:S02]  /*57a0*/  SHF.R.S32.HI R2, RZ, 0x8, R2 ;  /* 0x00000008ff027819 */ /* 0x000fe40000011402 */
[----:B------:R-:W-:Y:S02]  /*57b0*/  SHF.R.U32.HI R24, RZ, 0x10, R37 ;  /* 0x00000010ff187819 */ /* 0x000fe40000011625 */
[----:B------:R-:W-:-:S02]  /*57c0*/  SHF.R.S32.HI R14, RZ, 0x8, R14 ;  /* 0x00000008ff0e7819 */ /* 0x000fc4000001140e */
[----:B------:R-:W-:Y:S01]  /*57d0*/  SHF.R.S32.HI R13, RZ, 0x8, R13 ;  /* 0x00000008ff0d7819 */ /* 0x000fe2000001140d */
[----:B------:R-:W2:Y:S01]  /*57e0*/  I2F.S16 R25, R25 ;  /* 0x0000001900197306 */ /* 0x000ea20000101400 */
[-C--:B---3--:R-:W-:Y:S01]  /*57f0*/  FMUL.FTZ R27, R23, R15.reuse ;  /* 0x0000000f171b7220 */ /* 0x088fe20000410000 */
[----:B-1----:R-:W-:-:S06]  /*5800*/  FMUL.FTZ R22, R22, R15 ;  /* 0x0000000f16167220 */ /* 0x002fcc0000410000 */
[----:B------:R-:W1:Y:S01]  /*5810*/  I2F.S16 R2, R2 ;  /* 0x0000000200027306 */ /* 0x000e620000101400 */
[----:B--2---:R-:W-:-:S07]  /*5820*/  FMUL.FTZ R33, R25, R15 ;  /* 0x0000000f19217220 */ /* 0x004fce0000410000 */
[----:B------:R-:W2:Y:S01]  /*5830*/  I2F.S8 R24, R24 ;  /* 0x0000001800187306 */ /* 0x000ea20000001400 */
[----:B-1----:R-:W-:-:S07]  /*5840*/  FMUL.FTZ R23, R2, R15 ;  /* 0x0000000f02177220 */ /* 0x002fce0000410000 */
[----:B------:R-:W1:Y:S01]  /*5850*/  I2F.S8 R12, R26 ;  /* 0x0000001a000c7306 */ /* 0x000e620000001400 */
        /* <DEDUP_REMOVED lines=10> */
.L_x_2620:
        /* <DEDUP_REMOVED lines=26> */
.L_x_2619:
[----:B------:R-:W-:Y:S05]  /*5aa0*/  BSYNC B0 ;  /* 0x0000000000007941 */ /* 0x000fea0003800000 */
.L_x_2618:
        /* <DEDUP_REMOVED lines=19> */
.L_x_2622:
[----:B------:R-:W-:Y:S05]  /*5be0*/  WARPSYNC.ALL ;  /* 0x0000000000007948 */ /* 0x000fea0003800000 */
[----:B------:R-:W-:Y:S06]  /*5bf0*/  BAR.SYNC.DEFER_BLOCKING 0x0 ;  /* 0x0000000000007b1d */ /* 0x000fec0000010000 */
[----:B------:R-:W-:Y:S04]  /*5c00*/  BSSY B0, `(.L_x_2623) ;  /* 0x0000013000007945 */ /* 0x000fe80003800000 */
[----:B------:R-:W-:Y:S05]  /*5c10*/  @P2 BRA `(.L_x_2624) ;  /* 0x0000000000442947 */ /* 0x000fea0003800000 */
[----:B01----:R-:W0:Y:S02]  /*5c20*/  LDS.128 R4, [R30] ;  /* 0x000000001e047984 */ /* 0x003e240000000c00 */
[--C-:B0----5:R-:W-:Y:S02]  /*5c30*/  HADD2.F32 R8, -RZ, R6.reuse.H0_H0 ;  /* 0x20000006ff087230 */ /* 0x121fe40000004100 */
        /* <DEDUP_REMOVED lines=15> */
.L_x_2624:
[----:B------:R-:W-:Y:S05]  /*5d30*/  BSYNC B0 ;  /* 0x0000000000007941 */ /* 0x000fea0003800000 */
.L_x_2623:
        /* <DEDUP_REMOVED lines=8> */
.L_x_2626:
[----:B------:R-:W-:Y:S05]  /*5dc0*/  BSYNC B0 ;  /* 0x0000000000007941 */ /* 0x000fea0003800000 */
.L_x_2625:
[----:B------:R-:W-:Y:S06]  /*5dd0*/  BAR.SYNC.DEFER_BLOCKING 0x0 ;  /* 0x0000000000007b1d */ /* 0x000fec0000010000 */
[----:B------:R-:W-:Y:S04]  /*5de0*/  BSSY B0, `(.L_x_2627) ;  /* 0x0000013000007945 */ /* 0x000fe80003800000 */
[----:B------:R-:W-:Y:S05]  /*5df0*/  @P6 BRA `(.L_x_2628) ;  /* 0x0000000000446947 */ /* 0x000fea0003800000 */
[----:B01-3--:R-:W0:Y:S02]  /*5e00*/  LDS.128 R4, [R30] ;  /* 0x000000001e047984 */ /* 0x00be240000000c00 */
        /* <DEDUP_REMOVED lines=16> */
.L_x_2628:
[----:B------:R-:W-:Y:S05]  /*5f10*/  BSYNC B0 ;  /* 0x0000000000007941 */ /* 0x000fea0003800000 */
.L_x_2627:
[----:B------:R-:W-:Y:S06]  /*5f20*/  BAR.SYNC.DEFER_BLOCKING 0x0 ;  /* 0x0000000000007b1d */ /* 0x000fec0000010000 */
[----:B------:R-:W-:Y:S04]  /*5f30*/  BSSY B0, `(.L_x_2629) ;  /* 0x0000007000007945 */ /* 0x000fe80003800000 */
[----:B------:R-:W-:Y:S05]  /*5f40*/  @P4 BRA `(.L_x_2630) ;  /* 0x0000000000144947 */ /* 0x000fea0003800000 */
[----:B-1-3--:R-:W-:Y:S02]  /*5f50*/  F2FP.F16.F32.PACK_AB R4, R31, R32 ;  /* 0x000000201f04723e */ /* 0x00afe400000000ff */
[----:B------:R-:W-:Y:S02]  /*5f60*/  F2FP.F16.F32.PACK_AB R5, R28, R29 ;  /* 0x0000001d1c05723e */ /* 0x000fe400000000ff */
[----:B0-----:R-:W-:Y:S02]  /*5f70*/  F2FP.F16.F32.PACK_AB R6, R18, R19 ;  /* 0x000000131206723e */ /* 0x001fe400000000ff */
[----:B------:R-:W-:-:S05]  /*5f80*/  F2FP.F16.F32.PACK_AB R7, R0, R17 ;  /* 0x000000110007723e */ /* 0x000fca00000000ff */
[----:B------:R4:W-:Y:S02]  /*5f90*/  STS.128 [R30+-0xe0], R4 ;  /* 0xffff20041e007388 */ /* 0x0009e40000000c00 */
.L_x_2630:
[----:B------:R-:W-:Y:S05]  /*5fa0*/  BSYNC B0 ;  /* 0x0000000000007941 */ /* 0x000fea0003800000 */
.L_x_2629:
[----:B------:R-:W-:Y:S06]  /*5fb0*/  BAR.SYNC.DEFER_BLOCKING 0x0 ;  /* 0x0000000000007b1d */ /* 0x000fec0000010000 */
[----:B------:R-:W-:Y:S04]  /*5fc0*/  BSSY B0, `(.L_x_2631) ;  /* 0x0000013000007945 */ /* 0x000fe80003800000 */
[----:B------:R-:W-:Y:S05]  /*5fd0*/  @P5 BRA `(.L_x_2632) ;  /* 0x0000000000445947 */ /* 0x000fea0003800000 */
[----:B01-34-:R-:W0:Y:S02]  /*5fe0*/  LDS.128 R4, [R30] ;  /* 0x000000001e047984 */ /* 0x01be240000000c00 */
        /* <DEDUP_REMOVED lines=16> */
.L_x_2632:
[----:B------:R-:W-:Y:S05]  /*60f0*/  BSYNC B0 ;  /* 0x0000000000007941 */ /* 0x000fea0003800000 */
.L_x_2631:
[----:B------:R-:W-:Y:S06]  /*6100*/  BAR.SYNC.DEFER_BLOCKING 0x0 ;  /* 0x0000000000007b1d */ /* 0x000fec0000010000 */
.L_x_2621:
[----:B------:R-:W-:-:S04]  /*6110*/  IADD3 R16, R16, 0xf, RZ ;  /* 0x0000000f10107810 */ /* 0x000fc80007ffe0ff */
[----:B------:R-:W-:-:S13]  /*6120*/  ISETP.GT.U32.OR P0, PT, R16, 0x1e, P0 ;  /* 0x0000001e1000780c */ /* 0x000fda0000704470 */
[----:B------:R-:W-:Y:S05]  /*6130*/  @P0 EXIT ;  /* 0x000000000000094d */ /* 0x000fea0003800000 */
[----:B------:R-:W0:Y:S02]  /*6140*/  LDC R2, c[0x0][0x308] ;  /* 0x0000c200ff027b82 */ /* 0x000e240000000800 */
[----:B0-----:R-:W-:-:S13]  /*6150*/  ISETP.NE.AND P0, PT, R2, 0x2, PT ;  /* 0x000000020200780c */ /* 0x001fda0003f05270 */
[----:B------:R-:W-:Y:S05]  /*6160*/  @!P0 BRA `(.L_x_2633) ;  /* 0x0000000000348947 */ /* 0x000fea0003800000 */
[----:B-1-34-:R-:W0:Y:S01]  /*6170*/  LDC.64 R4, c[0x0][0x210] ;  /* 0x00008400ff047b82 */ /* 0x01ae220000000a00 */
[----:B------:R-:W-:Y:S01]  /*6180*/  IMAD.U32 R2, RZ, RZ, UR43 ;  /* 0x0000002bff027e24 */ /* 0x000fe2000f8e00ff */
[----:B------:R-:W-:Y:S02]  /*6190*/  F2FP.F16.F32.PACK_AB R31, R31, R32 ;  /* 0x000000201f1f723e */ /* 0x000fe400000000ff */
[----:B------:R-:W-:Y:S01]  /*61a0*/  F2FP.F16.F32.PACK_AB R29, R28, R29 ;  /* 0x0000001d1c1d723e */ /* 0x000fe200000000ff */
[----:B------:R-:W-:Y:S01]  /*61b0*/  IMAD R3, R2, 0x70, R3 ;  /* 0x0000007002037824 */ /* 0x000fe200078e0203 */
        /* <DEDUP_REMOVED lines=8> */
.L_x_2633:
[----:B-1-34-:R-:W0:Y:S01]  /*6240*/  LDC.64 R4, c[0x0][0x300] ;  /* 0x0000c000ff047b82 */ /* 0x01ae220000000a00 */
[----:B------:R-:W-:Y:S01]  /*6250*/  ULDC.64 UR4, c[0x0][0x210] ;  /* 0x0000840000047ab9 */ /* 0x000fe20000000a00 */
[----:B0-----:R-:W3:Y:S02]  /*6260*/  LDG.E R4, desc[UR36][R4.64] ;  /* 0x0000002404047981 */ /* 0x001ee4000c1e1900 */
[C---:B---3--:R-:W-:Y:S01]  /*6270*/  FMUL.FTZ R31, R4.reuse, R31 ;  /* 0x0000001f041f7220 */ /* 0x048fe20000410000 */
        /* <DEDUP_REMOVED lines=14> */
[----:B-----5:R-:W-:Y:S02]  /*6360*/  LOP3.LUT R9, R2, 0xff, RZ, 0xc0, !PT ;  /* 0x000000ff02097812 */ /* 0x020fe400078ec0ff */
        /* <DEDUP_REMOVED lines=9> */
[----:B------:R-:W-:-:S04]  /*6400*/  LOP3.LUT R7, R5, 0xff, RZ, 0xc0, !PT ;  /* 0x000000ff05077812 */ /* 0x000fc800078ec0ff */
[----:B------:R-:W-:Y:S02]  /*6410*/  SHF.L.U64.HI R5, R7, 0x18, RZ ;  /* 0x0000001807057819 */ /* 0x000fe400000102ff */
[----:B0-----:R-:W-:Y:S01]  /*6420*/  PRMT R19, R19, 0x8880, RZ ;  /* 0x0000888013137816 */ /* 0x001fe200000000ff */
[----:B------:R-:W0:Y:S01]  /*6430*/  F2I.S8.NTZ R17, R17 ;  /* 0x0000001100117305 */ /* 0x000e220000202100 */
[----:B------:R-:W-:Y:S01]  /*6440*/  LOP3.LUT R5, R5, R4, R10, 0xfe, !PT ;  /* 0x0000000405057212 */ /* 0x000fe200078efe0a */
[----:B------:R-:W-:Y:S01]  /*6450*/  IMAD.U32 R4, R8, 0x10000, RZ ;  /* 0x0001000008047824 */ /* 0x000fe200078e00ff */
[----:B------:R-:W-:Y:S02]  /*6460*/  PRMT R2, R19, 0x7710, RZ ;  /* 0x0000771013027816 */ /* 0x000fe400000000ff */
[----:B------:R-:W-:Y:S02]  /*6470*/  MOV R10, UR43 ;  /* 0x0000002b000a7c02 */ /* 0x000fe40008000f00 */
[----:B-1----:R-:W-:Y:S01]  /*6480*/  PRMT R18, R18, 0x8880, RZ ;  /* 0x0000888012127816 */ /* 0x002fe200000000ff */
[----:B------:R1:W3:Y:S01]  /*6490*/  F2I.S8.NTZ R6, R0 ;  /* 0x0000000000067305 */ /* 0x0002e20000202100 */
[----:B------:R-:W-:Y:S01]  /*64a0*/  LOP3.LUT R2, R2, 0xff, RZ, 0xc0, !PT ;  /* 0x000000ff02027812 */ /* 0x000fe200078ec0ff */
[----:B------:R-:W-:-:S03]  /*64b0*/  IMAD R8, R10, 0x70, R3 ;  /* 0x000000700a087824 */ /* 0x000fc600078e0203 */
[----:B------:R-:W-:Y:S02]  /*64c0*/  LOP3.LUT R5, R2, 0xffffff00, R5, 0xf8, !PT ;  /* 0xffffff0002057812 */ /* 0x000fe400078ef805 */
[----:B0-----:R-:W-:Y:S02]  /*64d0*/  PRMT R17, R17, 0x8880, RZ ;  /* 0x0000888011117816 */ /* 0x001fe400000000ff */
[----:B-1----:R-:W-:-:S04]  /*64e0*/  PRMT R0, R32, 0x7710, RZ ;  /* 0x0000771020007816 */ /* 0x002fc800000000ff */
[----:B------:R-:W-:Y:S02]  /*64f0*/  PRMT R9, R0, 0x6540, R9 ;  /* 0x0000654000097816 */ /* 0x000fe40000000009 */
[----:B------:R-:W-:Y:S02]  /*6500*/  PRMT R0, R18, 0x7710, RZ ;  /* 0x0000771012007816 */ /* 0x000fe400000000ff */
[----:B---3--:R-:W-:Y:S02]  /*6510*/  PRMT R6, R6, 0x8880, RZ ;  /* 0x0000888006067816 */ /* 0x008fe400000000ff */
[----:B------:R-:W-:Y:S02]  /*6520*/  PRMT R2, R0, 0x7604, RZ ;  /* 0x0000760400027816 */ /* 0x000fe400000000ff */
[----:B------:R-:W-:Y:S02]  /*6530*/  PRMT R0, R17, 0x7710, RZ ;  /* 0x0000771011007816 */ /* 0x000fe400000000ff */
[----:B------:R-:W-:-:S02]  /*6540*/  LOP3.LUT R3, R2, 0xffff00ff, R5, 0xf8, !PT ;  /* 0xffff00ff02037812 */ /* 0x000fc400078ef805 */
[----:B------:R-:W-:Y:S02]  /*6550*/  PRMT R0, R0, 0x7054, RZ ;  /* 0x0000705400007816 */ /* 0x000fe400000000ff */
        /* <DEDUP_REMOVED lines=9> */
.L_x_2582:
[----:B------:R-:W-:Y:S01]  /*65f0*/  HFMA2.MMA R12, -RZ, RZ, 0, 9.5367431640625e-07 ;  /* 0x00000010ff0c7435 */ /* 0x000fe200000001ff */
[----:B------:R-:W-:Y:S01]  /*6600*/  IMAD.MOV.U32 R11, RZ, RZ, 0x1f ;  /* 0x0000001fff0b7424 */ /* 0x000fe200078e00ff */
[----:B------:R-:W-:-:S09]  /*6610*/  MOV R15, 0xffffffff ;  /* 0xffffffff000f7802 */ /* 0x000fd20000000f00 */
[----:B01----:R-:W-:Y:S05]  /*6620*/  WARPSYNC.COLLECTIVE R15, `(.L_x_2634) ;  /* 0x000000000f087348 */ /* 0x003fea0003c00000 */
[----:B------:R2:W3:Y:S02]  /*6630*/  SHFL.BFLY P6, R14, R13, R12, R11 ;  /* 0x0c00000c0d0e7389 */ /* 0x0004e400000c000b */
[----:B0123--:R-:W-:Y:S01]  /*6640*/  ENDCOLLECTIVE ;  /* 0x000000000000791b */ /* 0x00ffe20003800000 */
.L_x_2634:
[----:B------:R-:W-:Y:S01]  /*6650*/  HFMA2.MMA R12, -RZ, RZ, 0, 4.76837158203125e-07 ;  /* 0x00000008ff0c7435 */ /* 0x000fe200000001ff */
[----:B------:R-:W-:-:S04]  /*6660*/  FADD.FTZ R0, R13, R14 ;  /* 0x0000000e0d007221 */ /* 0x000fc80000010000 */
[----:B------:R-:W-:-:S07]  /*6670*/  IMAD.MOV.U32 R13, RZ, RZ, R0 ;  /* 0x000000ffff0d7224 */ /* 0x000fce00078e0000 */
[----:B------:R-:W-:Y:S05]  /*6680*/  WARPSYNC.COLLECTIVE R15, `(.L_x_2635) ;  /* 0x000000000f087348 */ /* 0x000fea0003c00000 */
[----:B------:R0:W1:Y:S02]  /*6690*/  SHFL.BFLY P6, R14, R13, R12, R11 ;  /* 0x0c00000c0d0e7389 */ /* 0x00006400000c000b */
[----:B01----:R-:W-:Y:S01]  /*66a0*/  ENDCOLLECTIVE ;  /* 0x000000000000791b */ /* 0x003fe20003800000 */
.L_x_2635:
[----:B------:R-:W-:Y:S01]  /*66b0*/  MOV R12, 0x4 ;  /* 0x00000004000c7802 */ /* 0x000fe20000000f00 */
[----:B------:R-:W-:-:S04]  /*66c0*/  FADD.FTZ R3, R0, R14 ;  /* 0x0000000e00037221 */ /* 0x000fc80000010000 */
[----:B------:R-:W-:-:S07]  /*66d0*/  IMAD.MOV.U32 R13, RZ, RZ, R3 ;  /* 0x000000ffff0d7224 */ /* 0x000fce00078e0003 */
[----:B------:R-:W-:Y:S05]  /*66e0*/  WARPSYNC.COLLECTIVE R15, `(.L_x_2636) ;  /* 0x000000000f087348 */ /* 0x000fea0003c00000 */
[----:B------:R0:W1:Y:S02]  /*66f0*/  SHFL.BFLY P6, R14, R13, R12, R11 ;  /* 0x0c00000c0d0e7389 */ /* 0x00006400000c000b */
[----:B01----:R-:W-:Y:S01]  /*6700*/  ENDCOLLECTIVE ;  /* 0x000000000000791b */ /* 0x003fe20003800000 */
.L_x_2636:
[----:B------:R-:W-:Y:S01]  /*6710*/  HFMA2.MMA R12, -RZ, RZ, 0, 1.1920928955078125e-07 ;  /* 0x00000002ff0c7435 */ /* 0x000fe200000001ff */
[----:B------:R-:W-:-:S04]  /*6720*/  FADD.FTZ R4, R3, R14 ;  /* 0x0000000e03047221 */ /* 0x000fc80000010000 */
[----:B------:R-:W-:-:S07]  /*6730*/  IMAD.MOV.U32 R13, RZ, RZ, R4 ;  /* 0x000000ffff0d7224 */ /* 0x000fce00078e0004 */
[----:B------:R-:W-:Y:S05]  /*6740*/  WARPSYNC.COLLECTIVE R15, `(.L_x_2637) ;  /* 0x000000000f087348 */ /* 0x000fea0003c00000 */
[----:B------:R0:W1:Y:S02]  /*6750*/  SHFL.BFLY P6, R14, R13, R12, R11 ;  /* 0x0c00000c0d0e7389 */ /* 0x00006400000c000b */
[----:B01----:R-:W-:Y:S01]  /*6760*/  ENDCOLLECTIVE ;  /* 0x000000000000791b */ /* 0x003fe20003800000 */
.L_x_2637:
[----:B------:R-:W-:Y:S01]  /*6770*/  MOV R12, 0x1 ;  /* 0x00000001000c7802 */ /* 0x000fe20000000f00 */
[----:B------:R-:W-:-:S04]  /*6780*/  FADD.FTZ R5, R4, R14 ;  /* 0x0000000e04057221 */ /* 0x000fc80000010000 */
[----:B------:R-:W-:-:S07]  /*6790*/  IMAD.MOV.U32 R13, RZ, RZ, R5 ;  /* 0x000000ffff0d7224 */ /* 0x000fce00078e0005 */
[----:B------:R-:W-:Y:S05]  /*67a0*/  WARPSYNC.COLLECTIVE R15, `(.L_x_2638) ;  /* 0x000000000f087348 */ /* 0x000fea0003c00000 */
[----:B------:R0:W1:Y:S02]  /*67b0*/  SHFL.BFLY P6, R14, R13, R12, R11 ;  /* 0x0c00000c0d0e7389 */ /* 0x00006400000c000b */
[----:B01----:R-:W-:Y:S01]  /*67c0*/  ENDCOLLECTIVE ;  /* 0x000000000000791b */ /* 0x003fe20003800000 */
.L_x_2638:
[----:B------:R-:W-:Y:S05]  /*67d0*/  BRA `(.L_x_2639) ;  /* 0xffffffb4005c7947 */ /* 0x000fea000383ffff */
.L_x_2586:
[----:B------:R-:W-:Y:S01]  /*67e0*/  BSSY B1, `(.L_x_2640) ;  /* 0x0000007000017945 */ /* 0x000fe20003800000 */
[----:B------:R-:W-:Y:S01]  /*67f0*/  IMAD.MOV.U32 R12, RZ, RZ, 0x1 ;  /* 0x00000001ff0c7424 */ /* 0x000fe200078e00ff */
[----:B------:R-:W-:Y:S01]  /*6800*/  MOV R11, 0x1f ;  /* 0x0000001f000b7802 */ /* 0x000fe20000000f00 */
[----:B------:R-:W-:-:S07]  /*6810*/  IMAD.MOV.U32 R15, RZ, RZ, -0x1 ;  /* 0xffffffffff0f7424 */ /* 0x000fce00078e00ff */
[----:B------:R-:W-:Y:S05]  /*6820*/  WARPSYNC.COLLECTIVE R15, `(.L_x_2641) ;  /* 0x000000000f087348 */ /* 0x000fea0003c00000 */
[----:B------:R0:W1:Y:S02]  /*6830*/  SHFL.BFLY P6, R14, R13, R12, R11 ;  /* 0x0c00000c0d0e7389 */ /* 0x00006400000c000b */
[----:B01----:R-:W-:Y:S01]  /*6840*/  ENDCOLLECTIVE ;  /* 0x000000000000791b */ /* 0x003fe20003800000 */
.L_x_2641:
[----:B------:R-:W-:Y:S05]  /*6850*/  BSYNC B1 ;  /* 0x0000000000017941 */ /* 0x000fea0003800000 */
.L_x_2640:
[----:B------:R-:W-:Y:S05]  /*6860*/  BRA `(.L_x_2642) ;  /* 0xffffffc800687947 */ /* 0x000fea000383ffff */
.L_x_2590:
        /* <DEDUP_REMOVED lines=8> */
.L_x_2644:
[----:B------:R-:W-:Y:S05]  /*68f0*/  BSYNC B0 ;  /* 0x0000000000007941 */ /* 0x000fea0003800000 */
.L_x_2643:
[----:B------:R-:W-:Y:S01]  /*6900*/  FMNMX.FTZ R13, R14, R0, !PT ;  /* 0x000000000e0d7209 */ /* 0x000fe20007810000 */
[----:B------:R-:W-:Y:S01]  /*6910*/  IMAD.MOV.U32 R11, RZ, RZ, 0x1f ;  /* 0x0000001fff0b7424 */ /* 0x000fe200078e00ff */
[----:B------:R-:W-:Y:S02]  /*6920*/  MOV R12, 0x8 ;  /* 0x00000008000c7802 */ /* 0x000fe40000000f00 */
[----:B------:R-:W-:-:S07]  /*6930*/  MOV R15, 0xffffffff ;  /* 0xffffffff000f7802 */ /* 0x000fce0000000f00 */
[----:B------:R-:W-:Y:S05]  /*6940*/  WARPSYNC.COLLECTIVE R15, `(.L_x_2645) ;  /* 0x000000000f087348 */ /* 0x000fea0003c00000 */
[----:B------:R0:W1:Y:S02]  /*6950*/  SHFL.BFLY P6, R14, R13, R12, R11 ;  /* 0x0c00000c0d0e7389 */ /* 0x00006400000c000b */
[----:B01----:R-:W-:Y:S01]  /*6960*/  ENDCOLLECTIVE ;  /* 0x000000000000791b */ /* 0x003fe20003800000 */
.L_x_2645:
[----:B------:R-:W-:Y:S01]  /*6970*/  HFMA2.MMA R12, -RZ, RZ, 0, 2.384185791015625e-07 ;  /* 0x00000004ff0c7435 */ /* 0x000fe200000001ff */
[----:B------:R-:W-:-:S05]  /*6980*/  FMNMX.FTZ R3, R13, R14, !PT ;  /* 0x0000000e0d037209 */ /* 0x000fca0007810000 */
[----:B------:R-:W-:-:S07]  /*6990*/  IMAD.MOV.U32 R13, RZ, RZ, R3 ;  /* 0x000000ffff0d7224 */ /* 0x000fce00078e0003 */
[----:B------:R-:W-:Y:S05]  /*69a0*/  WARPSYNC.COLLECTIVE R15, `(.L_x_2646) ;  /* 0x000000000f087348 */ /* 0x000fea0003c00000 */
[----:B------:R0:W1:Y:S02]  /*69b0*/  SHFL.BFLY P6, R14, R13, R12, R11 ;  /* 0x0c00000c0d0e7389 */ /* 0x00006400000c000b */
[----:B01----:R-:W-:Y:S01]  /*69c0*/  ENDCOLLECTIVE ;  /* 0x000000000000791b */ /* 0x003fe20003800000 */
.L_x_2646:
[----:B------:R-:W-:Y:S02]  /*69d0*/  MOV R12, 0x2 ;  /* 0x00000002000c7802 */ /* 0x000fe40000000f00 */
[----:B------:R-:W-:-:S05]  /*69e0*/  FMNMX.FTZ R5, R3, R14, !PT ;  /* 0x0000000e03057209 */ /* 0x000fca0007810000 */
[----:B------:R-:W-:-:S07]  /*69f0*/  IMAD.MOV.U32 R13, RZ, RZ, R5 ;  /* 0x000000ffff0d7224 */ /* 0x000fce00078e0005 */
[----:B------:R-:W-:Y:S05]  /*6a00*/  WARPSYNC.COLLECTIVE R15, `(.L_x_2647) ;  /* 0x000000000f087348 */ /* 0x000fea0003c00000 */
[----:B------:R0:W1:Y:S02]  /*6a10*/  SHFL.BFLY P6, R14, R13, R12, R11 ;  /* 0x0c00000c0d0e7389 */ /* 0x00006400000c000b */
[----:B01----:R-:W-:Y:S01]  /*6a20*/  ENDCOLLECTIVE ;  /* 0x000000000000791b */ /* 0x003fe20003800000 */
.L_x_2647:
[----:B------:R-:W-:Y:S05]  /*6a30*/  BRA `(.L_x_2648) ;  /* 0xffffffc800ac7947 */ /* 0x000fea000383ffff */
.L_x_2649:
        /* <DEDUP_REMOVED lines=12> */
.L_x_3335:


//--------------------- .text._ZN4mmha33masked_multihead_attention_kernelItLi112ELi128ELi4ELi16ELi64ELb0ELb0EEEv26Multihead_attention_paramsIT_XT5_EE --------------------------
	.section	.text._ZN4mmha33masked_multihead_attention_kernelItLi112ELi128ELi4ELi16ELi64ELb0ELb0EEEv26Multihead_attention_paramsIT_XT5_EE,"ax",@progbits
	.align	128
        .global         _ZN4mmha33masked_multihead_attention_kernelItLi112ELi128ELi4ELi16ELi64ELb0ELb0EEEv26Multihead_attention_paramsIT_XT5_EE
        .type           _ZN4mmha33masked_multihead_attention_kernelItLi112ELi128ELi4ELi16ELi64ELb0ELb0EEEv26Multihead_attention_paramsIT_XT5_EE,@function
        .size           _ZN4mmha33masked_multihead_attention_kernelItLi112ELi128ELi4ELi16ELi64ELb0ELb0EEEv26Multihead_attention_paramsIT_XT5_EE,(.L_x_3336 - _ZN4mmha33masked_multihead_attention_kernelItLi112ELi128ELi4ELi16ELi64ELb0ELb0EEEv26Multihead_attention_paramsIT_XT5_EE)
        .other          _ZN4mmha33masked_multihead_attention_kernelItLi112ELi128ELi4ELi16ELi64ELb0ELb0EEEv26Multihead_attention_paramsIT_XT5_EE,@"STO_CUDA_ENTRY STV_DEFAULT"
_ZN4mmha33masked_multihead_attention_kernelItLi112ELi128ELi4ELi16ELi64ELb0ELb0EEEv26Multihead_attention_paramsIT_XT5_EE:
.text._ZN4mmha33masked_multihead_attention_kernelItLi112ELi128ELi4ELi16ELi64ELb0ELb0EEEv26Multihead_attention_paramsIT_XT5_EE:
        /* <DEDUP_REMOVED lines=14> */
.L_x_2650:
        /* <DEDUP_REMOVED lines=19> */
[----:B------:R1:W5:Y:S02]  /*0210*/  F2I.FTZ.U32.TRUNC.NTZ R5, R4 ;  /* 0x0000000400057305 */ /* 0x000364000021f000 */
[----:B-1----:R-:W-:Y:S01]  /*0220*/  IMAD.MOV.U32 R4, RZ, RZ, RZ ;  /* 0x000000ffff047224 */ /* 0x002fe200078e00ff */
[----:B-----5:R-:W-:-:S05]  /*0230*/  IADD3 R0, RZ, -R5, RZ ;  /* 0x80000005ff007210 */ /* 0x020fca0007ffe0ff */
[----:B------:R-:W-:-:S04]  /*0240*/  IMAD R9, R0, R7, RZ ;  /* 0x0000000700097224 */ /* 0x000fc800078e02ff */
[----:B------:R-:W-:Y:S02]  /*0250*/  IMAD.HI.U32 R0, R5, R9, R4 ;  /* 0x0000000905007227 */ /* 0x000fe400078e0004 */
[----:B------:R-:W1:Y:S01]  /*0260*/  LDC.64 R4, c[0x0][0x2f0] ;  /* 0x0000bc00ff047b82 */ /* 0x000e620000000a00 */
[----:B---3--:R-:W-:-:S05]  /*0270*/  IABS R6, R6 ;  /* 0x0000000600067213 */ /* 0x008fca0000000000 */
[----:B------:R-:W-:-:S04]  /*0280*/  IMAD.HI.U32 R17, R0, R6, RZ ;  /* 0x0000000600117227 */ /* 0x000fc800078e00ff */
[----:B------:R-:W-:-:S04]  /*0290*/  IMAD.MOV R0, RZ, RZ, -R17 ;  /* 0x000000ffff007224 */ /* 0x000fc800078e0a11 */
[----:B------:R-:W-:-:S05]  /*02a0*/  IMAD R0, R7, R0, R6 ;  /* 0x0000000007007224 */ /* 0x000fca00078e0206 */
[----:B------:R-:W-:Y:S02]  /*02b0*/  ISETP.GT.U32.AND P3, PT, R7, R0, PT ;  /* 0x000000000700720c */ /* 0x000fe40003f64070 */
[----:B-1----:R-:W-:-:S04]  /*02c0*/  ISETP.NE.U32.AND P0, PT, R4, RZ, PT ;  /* 0x000000ff0400720c */ /* 0x002fc80003f05070 */
[----:B------:R-:W-:-:S07]  /*02d0*/  ISETP.NE.AND.EX P0, PT, R5, RZ, PT, P0 ;  /* 0x000000ff0500720c */ /* 0x000fce0003f05300 */
[----:B------:R-:W-:-:S04]  /*02e0*/  @!P3 IADD3 R0, R0, -R7, RZ ;  /* 0x800000070000b210 */ /* 0x000fc80007ffe0ff */
[----:B------:R-:W-:Y:S02]  /*02f0*/  ISETP.GE.U32.AND P2, PT, R0, R7, PT ;  /* 0x000000070000720c */ /* 0x000fe40003f46070 */
[----:B------:R-:W-:Y:S01]  /*0300*/  LOP3.LUT R0, R10, UR6, RZ, 0x3c, !PT ;  /* 0x000000060a007c12 */ /* 0x000fe2000f8e3cff */
[----:B--2---:R-:W1:Y:S03]  /*0310*/  @P0 LDC.64 R2, c[0x0][0x2f0] ;  /* 0x0000bc00ff020b82 */ /* 0x004e660000000a00 */
[----:B------:R-:W-:Y:S01]  /*0320*/  ISETP.GE.AND P4, PT, R0, RZ, PT ;  /* 0x000000ff0000720c */ /* 0x000fe20003f86270 */
[----:B------:R-:W-:Y:S01]  /*0330*/  @!P3 VIADD R17, R17, 0x1 ;  /* 0x000000011111b836 */ /* 0x000fe20000000000 */
[----:B------:R-:W-:-:S05]  /*0340*/  ISETP.NE.AND P3, PT, R10, RZ, PT ;  /* 0x000000ff0a00720c */ /* 0x000fca0003f65270 */
[----:B------:R-:W-:-:S06]  /*0350*/  @P2 VIADD R17, R17, 0x1 ;  /* 0x0000000111112836 */ /* 0x000fcc0000000000 */
[----:B------:R-:W-:Y:S02]  /*0360*/  @!P4 IADD3 R17, -R17, RZ, RZ ;  /* 0x000000ff1111c210 */ /* 0x000fe40007ffe1ff */
[----:B------:R-:W-:-:S05]  /*0370*/  @!P3 LOP3.LUT R17, RZ, R10, RZ, 0x33, !PT ;  /* 0x0000000aff11b212 */ /* 0x000fca00078e33ff */
[----:B-1----:R-:W-:-:S06]  /*0380*/  @P0 IMAD.WIDE R2, R17, 0x4, R2 ;  /* 0x0000000411020825 */ /* 0x002fcc00078e0202 */
[----:B------:R1:W2:Y:S01]  /*0390*/  @P0 LDG.E R3, desc[UR36][R2.64] ;  /* 0x0000002402030981 */ /* 0x0002a2000c1e1900 */
[----:B------:R-:W-:-:S05]  /*03a0*/  IMAD.U32 R0, RZ, RZ, UR5 ;  /* 0x00000005ff007e24 */ /* 0x000fca000f8e00ff */
[----:B------:R-:W-:-:S04]  /*03b0*/  IABS R9, R0 ;  /* 0x0000000000097213 */ /* 0x000fc80000000000 */
[----:B------:R-:W3:Y:S08]  /*03c0*/  I2F.RP R0, R9 ;  /* 0x0000000900007306 */ /* 0x000ef00000209400 */
[----:B---3--:R-:W3:Y:S02]  /*03d0*/  MUFU.RCP R0, R0 ;  /* 0x0000000000007308 */ /* 0x008ee40000001000 */
[----:B---3--:R-:W-:-:S06]  /*03e0*/  VIADD R6, R0, 0xffffffe ;  /* 0x0ffffffe00067836 */ /* 0x008fcc0000000000 */
[----:B------:R3:W1:Y:S02]  /*03f0*/  F2I.FTZ.U32.TRUNC.NTZ R7, R6 ;  /* 0x0000000600077305 */ /* 0x000664000021f000 */
[----:B---3--:R-:W-:Y:S01]  /*0400*/  IMAD.MOV.U32 R6, RZ, RZ, RZ ;  /* 0x000000ffff067224 */ /* 0x008fe200078e00ff */
[----:B-1----:R-:W-:-:S05]  /*0410*/  IADD3 R2, RZ, -R7, RZ ;  /* 0x80000007ff027210 */ /* 0x002fca0007ffe0ff */
        /* <DEDUP_REMOVED lines=13> */
[----:B------:R-:W-:-:S04]  /*04f0*/  IMAD.HI.U32 R7, R7, R16, RZ ;  /* 0x0000001007077227 */ /* 0x000fc800078e00ff */
[----:B------:R-:W-:-:S04]  /*0500*/  IMAD.MOV R7, RZ, RZ, -R7 ;  /* 0x000000ffff077224 */ /* 0x000fc800078e0a07 */
[----:B------:R-:W-:-:S05]  /*0510*/  IMAD R16, R9, R7, R16 ;  /* 0x0000000709107224 */ /* 0x000fca00078e0210 */
[----:B------:R-:W-:-:S13]  /*0520*/  ISETP.GT.U32.AND P1, PT, R9, R16, PT ;  /* 0x000000100900720c */ /* 0x000fda0003f24070 */
[----:B------:R-:W-:-:S04]  /*0530*/  @!P1 IADD3 R16, R16, -R9, RZ ;  /* 0x8000000910109210 */ /* 0x000fc80007ffe0ff */
        /* <DEDUP_REMOVED lines=9> */
[----:B------:R-:W-:Y:S01]  /*05d0*/  IMAD.SHL.U32 R0, R2, 0x4, RZ ;  /* 0x0000000402007824 */ /* 0x000fe200078e00ff */
[----:B------:R-:W-:Y:S02]  /*05e0*/  USEL UR42, UR41, UR42, !UP0 ;  /* 0x0000002a292a7287 */ /* 0x000fe4000c000000 */
[----:B------:R-:W-:Y:S02]  /*05f0*/  UISETP.LT.AND UP0, UPT, URZ, UR43, UPT ;  /* 0x0000002b3f00728c */ /* 0x000fe4000bf01270 */
[----:B------:R-:W-:Y:S02]  /*0600*/  USHF.R.S32.HI UR46, URZ, 0x1f, UR44 ;  /* 0x0000001f3f2e7899 */ /* 0x000fe4000801142c */
[----:B------:R-:W-:Y:S01]  /*0610*/  USEL UR43, URZ, UR43, !UP0 ;  /* 0x0000002b3f2b7287 */ /* 0x000fe2000c000000 */
[----:B-----5:R-:W-:-:S03]  /*0620*/  ISETP.NE.AND P3, PT, R6, 0x2, PT ;  /* 0x000000020600780c */ /* 0x020fc60003f65270 */
[----:B------:R-:W-:Y:S01]  /*0630*/  @!P1 IMAD.MOV R16, RZ, RZ, -R16 ;  /* 0x000000ffff109224 */ /* 0x000fe200078e0a10 */
[----:B------:R-:W-:Y:S01]  /*0640*/  @P2 MOV R6, RZ ;  /* 0x000000ff00062202 */ /* 0x000fe20000000f00 */
[----:B------:R-:W-:Y:S02]  /*0650*/  @P2 IMAD.MOV.U32 R7, RZ, RZ, RZ ;  /* 0x000000ffff072224 */ /* 0x000fe400078e00ff */
[C---:B------:R-:W-:Y:S01]  /*0660*/  VIADD R11, R0.reuse, UR42 ;  /* 0x0000002a000b7c36 */ /* 0x040fe20008000000 */
[----:B--2---:R-:W-:Y:S02]  /*0670*/  @P0 R2UR UR38, R3 ;  /* 0x00000000032602ca */ /* 0x004fe400000e0000 */
[----:B------:R-:W-:Y:S02]  /*0680*/  ISETP.NE.AND P0, PT, RZ, UR5, PT ;  /* 0x00000005ff007c0c */ /* 0x000fe4000bf05270 */
[----:B------:R-:W-:-:S11]  /*0690*/  IADD3 R3, R0, UR4, RZ ;  /* 0x0000000400037c10 */ /* 0x000fd6000fffe0ff */
        /* <DEDUP_REMOVED lines=28> */
.L_x_2652:
[----:B------:R-:W-:Y:S05]  /*0860*/  BSYNC B0 ;  /* 0x0000000000007941 */ /* 0x000fea0003800000 */
.L_x_2651:
[----:B------:R-:W-:Y:S01]  /*0870*/  BSSY B0, `(.L_x_2653) ;  /* 0x000001e000007945 */ /* 0x000fe20003800000 */
[----:B------:R-:W-:-:S03]  /*0880*/  IMAD R17, R17, UR7, RZ ;  /* 0x0000000711117c24 */ /* 0x000fc6000f8e02ff */
[----:B------:R-:W-:Y:S05]  /*0890*/  @!P3 BRA `(.L_x_2654) ;  /* 0x00000000001cb947 */ /* 0x000fea0003800000 */
[----:B------:R-:W-:Y:S02]  /*08a0*/  ISETP.GT.AND P0, PT, R2, 0x1b, PT ;  /* 0x0000001b0200780c */ /* 0x000fe40003f04270 */
[----:B------:R-:W-:-:S11]  /*08b0*/  CS2R R18, SRZ ;  /* 0x0000000000127805 */ /* 0x000fd6000001ff00 */
[----:B------:R-:W-:Y:S05]  /*08c0*/  @P0 BRA `(.L_x_2655) ;  /* 0x0000000000600947 */ /* 0x000fea0003800000 */
[----:B------:R-:W1:Y:S02]  /*08d0*/  LDC.64 R18, c[0x0][0x228] ;  /* 0x00008a00ff127b82 */ /* 0x000e640000000a00 */
[----:B-1----:R-:W-:-:S06]  /*08e0*/  IMAD.WIDE R18, R11, 0x2, R18 ;  /* 0x000000020b127825 */ /* 0x002fcc00078e0212 */
[----:B------:R-:W5:Y:S01]  /*08f0*/  LDG.E.64 R18, desc[UR36][R18.64] ;  /* 0x0000002412127981 */ /* 0x000f62000c1e1b00 */
[----:B------:R-:W-:Y:S05]  /*0900*/  BRA `(.L_x_2655) ;  /* 0x0000000000507947 */ /* 0x000fea0003800000 */
.L_x_2654:
        /* <DEDUP_REMOVED lines=20> */
.L_x_2655:
[----:B------:R-:W-:Y:S05]  /*0a50*/  BSYNC B0 ;  /* 0x0000000000007941 */ /* 0x000fea0003800000 */
.L_x_2653:
[----:B------:R-:W-:Y:S01]  /*0a60*/  ULDC.64 UR8, c[0x0][0x230] ;  /* 0x00008c0000087ab9 */ /* 0x000fe20000000a00 */
[----:B------:R-:W-:Y:S01]  /*0a70*/  ISETP.GT.AND P3, PT, R2, 0x1b, PT ;  /* 0x0000001b0200780c */ /* 0x000fe20003f64270 */
[----:B------:R-:W-:Y:S01]  /*0a80*/  ULDC.64 UR4, c[0x0][0x220] ;  /* 0x0000880000047ab9 */ /* 0x000fe20000000a00 */
[----:B------:R-:W-:Y:S02]  /*0a90*/  ISETP.EQ.U32.AND P2, PT, RZ, UR8, PT ;  /* 0x00000008ff007c0c */ /* 0x000fe4000bf42070 */
[----:B------:R-:W-:Y:S02]  /*0aa0*/  ISETP.EQ.U32.AND P1, PT, RZ, UR4, PT ;  /* 0x00000004ff007c0c */ /* 0x000fe4000bf22070 */
[----:B------:R-:W-:Y:S02]  /*0ab0*/  ISETP.EQ.OR.EX P2, PT, RZ, UR9, P3, P2 ;  /* 0x00000009ff007c0c */ /* 0x000fe40009f42720 */
[----:B------:R-:W-:Y:S02]  /*0ac0*/  P2R R8, PR, RZ, 0x8 ;  /* 0x00000008ff087803 */ /* 0x000fe40000000000 */
        /* <DEDUP_REMOVED lines=15> */
[----:B------:R-:W-:Y:S01]  /*0bc0*/  IMAD.U32 R12, RZ, RZ, UR4 ;  /* 0x00000004ff0c7e24 */ /* 0x000fe2000f8e00ff */
[----:B------:R-:W-:Y:S01]  /*0bd0*/  @!UP1 UIMAD UR6, UR38, UR7, UR45 ;  /* 0x00000007260692a4 */ /* 0x000fe2000f8e022d */
[----:B------:R-:W-:Y:S02]  /*0be0*/  MOV R13, UR5 ;  /* 0x00000005000d7c02 */ /* 0x000fe40008000f00 */
        /* <DEDUP_REMOVED lines=33> */
[----:B------:R-:W1:Y:S01]  /*0e00*/  I2F.RP R3, R6 ;  /* 0x0000000600037306 */ /* 0x000e620000209400 */
[----:B------:R-:W-:-:S07]  /*0e10*/  P2R R27, PR, RZ, 0x2 ;  /* 0x00000002ff1b7803 */ /* 0x000fce0000000000 */
[----:B-1----:R-:W1:Y:S02]  /*0e20*/  MUFU.RCP R3, R3 ;  /* 0x0000000300037308 */ /* 0x002e640000001000 */
[----:B-1----:R-:W-:Y:S02]  /*0e30*/  VIADD R4, R3, 0xffffffe ;  /* 0x0ffffffe03047836 */ /* 0x002fe40000000000 */
[----:B------:R-:W-:-:S04]  /*0e40*/  IMAD.MOV R3, RZ, RZ, -R9 ;  /* 0x000000ffff037224 */ /* 0x000fc800078e0a09 */
[----:B------:R1:W2:Y:S02]  /*0e50*/  F2I.FTZ.U32.TRUNC.NTZ R5, R4 ;  /* 0x0000000400057305 */ /* 0x0002a4000021f000 */
[----:B-1----:R-:W-:Y:S01]  /*0e60*/  IMAD.MOV.U32 R4, RZ, RZ, RZ ;  /* 0x000000ffff047224 */ /* 0x002fe200078e00ff */
[----:B--2---:R-:W-:-:S05]  /*0e70*/  IADD3 R7, RZ, -R5, RZ ;  /* 0x80000005ff077210 */ /* 0x004fca0007ffe0ff */
        /* <DEDUP_REMOVED lines=12> */
[----:B------:R-:W-:-:S04]  /*0f40*/  LOP3.LUT P0, RZ, R25, 0x3, RZ, 0xc0, !PT ;  /* 0x0000000319ff7812 */ /* 0x000fc8000780c0ff */
[----:B------:R-:W-:-:S05]  /*0f50*/  MOV R24, R5 ;  /* 0x0000000500187202 */ /* 0x000fca0000000f00 */
        /* <DEDUP_REMOVED lines=9> */
[----:B------:R1:W2:Y:S01]  /*0ff0*/  LDC.64 R14, c[0x4][R0] ;  /* 0x01000000000e7b82 */ /* 0x0002a20000000a00 */
        /* <DEDUP_REMOVED lines=8> */
[----:B-1----:R-:W-:-:S07]  /*1080*/  IMAD.MOV.U32 R13, RZ, RZ, RZ ;  /* 0x000000ffff0d7224 */ /* 0x002fce00078e00ff */
[----:B------:R-:W-:-:S07]  /*1090*/  LEPC R20, `(.L_x_2658) ;  /* 0x000000001014794e */ /* 0x000fce0000000000 */
[----:B0-2---:R-:W-:Y:S05]  /*10a0*/  CALL.ABS.NOINC R14 ;  /* 0x000000000e007343 */ /* 0x005fea0003c00000 */
.L_x_2658:
[----:B------:R-:W1:Y:S01]  /*10b0*/  S2R R4, SR_CgaCtaId ;  /* 0x0000000000047919 */ /* 0x000e620000008800 */
[----:B------:R-:W2:Y:S01]  /*10c0*/  LDC R9, c[0x0][0x290] ;  /* 0x0000a400ff097b82 */ /* 0x000ea20000000800 */
[----:B------:R-:W-:Y:S01]  /*10d0*/  MOV R0, 0x400 ;  /* 0x0000040000007802 */ /* 0x000fe20000000f00 */
[----:B------:R-:W-:Y:S05]  /*10e0*/  WARPSYNC.ALL ;  /* 0x0000000000007948 */ /* 0x000fea0003800000 */
[----:B------:R-:W-:Y:S01]  /*10f0*/  IADD3 R3, R0, 0x110, RZ ;  /* 0x0000011000037810 */ /* 0x000fe20007ffe0ff */
[----:B------:R-:W-:Y:S01]  /*1100*/  IMAD R0, R25, R24, R26 ;  /* 0x0000001819007224 */ /* 0x000fe200078e021a */
[----:B------:R-:W-:-:S02]  /*1110*/  ISETP.NE.AND P6, PT, R27, RZ, PT ;  /* 0x000000ff1b00720c */ /* 0x000fc40003fc5270 */
[----:B-1----:R-:W-:-:S05]  /*1120*/  LEA R5, R4, R3, 0x18 ;  /* 0x0000000304057211 */ /* 0x002fca00078ec0ff */
[----:B------:R-:W-:-:S04]  /*1130*/  IMAD R0, R0, 0x2, R5 ;  /* 0x0000000200007824 */ /* 0x000fc800078e0205 */
[----:B--2---:R-:W-:Y:S02]  /*1140*/  IMAD R3, R9, 0x2, R0 ;  /* 0x0000000209037824 */ /* 0x004fe400078e0200 */
        /* <DEDUP_REMOVED lines=14> */
[----:B------:R-:W-:-:S03]  /*1230*/  LEA.HI R8, R8, R8, RZ, 0x1 ;  /* 0x0000000808087211 */ /* 0x000fc600078f08ff */
[--C-:B------:R-:W-:Y:S01]  /*1240*/  IMAD R6, R25, 0x2, R4.reuse ;  /* 0x0000000219067824 */ /* 0x100fe200078e0204 */
[----:B------:R-:W-:Y:S01]  /*1250*/  LDS R10, [R4] ;  /* 0x00000000040a7984 */ /* 0x000fe20000000800 */
[C---:B------:R-:W-:Y:S02]  /*1260*/  IMAD R7, R9.reuse, 0x2, R4 ;  /* 0x0000000209077824 */ /* 0x040fe400078e0204 */
[----:B------:R-:W-:Y:S01]  /*1270*/  IMAD.SHL.U32 R8, R8, 0x2, RZ ;  /* 0x0000000208087824 */ /* 0x000fe200078e00ff */
[----:B------:R-:W-:Y:S01]  /*1280*/  LEA R5, R9, R6, 0x1 ;  /* 0x0000000609057211 */ /* 0x000fe200078e08ff */
[----:B-1----:R-:W1:Y:S03]  /*1290*/  LDS R23, [R6] ;  /* 0x0000000006177984 */ /* 0x002e660000000800 */
[----:B------:R-:W-:Y:S01]  /*12a0*/  LOP3.LUT R11, R8, 0xfffffffc, RZ, 0xc0, !PT ;  /* 0xfffffffc080b7812 */ /* 0x000fe200078ec0ff */
[----:B------:R-:W-:Y:S03]  /*12b0*/  LDS R12, [R7] ;  /* 0x00000000070c7984 */ /* 0x000fe60000000800 */
[----:B------:R-:W-:Y:S01]  /*12c0*/  ISETP.GE.AND P0, PT, R11, R9, PT ;  /* 0x000000090b00720c */ /* 0x000fe20003f06270 */
[----:B------:R-:W2:Y:S01]  /*12d0*/  LDS R19, [R5] ;  /* 0x0000000005137984 */ /* 0x000ea20000000800 */
[----:B-1----:R-:W-:-:S02]  /*12e0*/  PRMT R22, R10, 0x5410, R23 ;  /* 0x000054100a167816 */ /* 0x002fc40000000017 */
[----:B------:R-:W-:Y:S02]  /*12f0*/  PRMT R23, R10, 0x7632, R23 ;  /* 0x000076320a177816 */ /* 0x000fe40000000017 */
[C-C-:B--2---:R-:W-:Y:S02]  /*1300*/  PRMT R18, R12.reuse, 0x5410, R19.reuse ;  /* 0x000054100c127816 */ /* 0x144fe40000000013 */
[----:B------:R-:W-:-:S05]  /*1310*/  PRMT R19, R12, 0x7632, R19 ;  /* 0x000076320c137816 */ /* 0x000fca0000000013 */
[----:B------:R-:W-:Y:S05]  /*1320*/  @P0 BRA `(.L_x_2662) ;  /* 0x0000000000c80947 */ /* 0x000fea0003800000 */
[----:B------:R-:W-:Y:S01]  /*1330*/  I2FP.F32.S32 R8, R9 ;  /* 0x0000000900087245 */ /* 0x000fe20000201400 */
[----:B------:R-:W-:Y:S01]  /*1340*/  VIADD R9, R11, 0x2 ;  /* 0x000000020b097836 */ /* 0x000fe20000000000 */
[----:B------:R-:W-:Y:S01]  /*1350*/  ULDC UR4, c[0x0][0x29c] ;  /* 0x0000a70000047ab9 */ /* 0x000fe20000000800 */
[--C-:B------:R-:W-:Y:S01]  /*1360*/  HADD2.F32 R13, -RZ, R23.reuse.H1_H1 ;  /* 0x30000017ff0d7230 */ /* 0x100fe20000004100 */
[----:B------:R-:W-:Y:S01]  /*1370*/  UIADD3 UR4, -UR39, UR4, URZ ;  /* 0x0000000427047290 */ /* 0x000fe2000fffe13f */
[----:B------:R-:W-:Y:S01]  /*1380*/  HADD2.F32 R23, -RZ, R23.H0_H0 ;  /* 0x20000017ff177230 */ /* 0x000fe20000004100 */
[----:B------:R-:W1:Y:S01]  /*1390*/  MUFU.RCP R8, R8 ;  /* 0x0000000800087308 */ /* 0x000e620000001000 */
[----:B------:R-:W-:-:S05]  /*13a0*/  I2FP.F32.S32 R9, R9 ;  /* 0x0000000900097245 */ /* 0x000fca0000201400 */
        /* <DEDUP_REMOVED lines=42> */
.L_x_2662:
[----:B------:R-:W-:Y:S05]  /*1650*/  BSYNC B1 ;  /* 0x0000000000017941 */ /* 0x000fea0003800000 */
.L_x_2661:
        /* <DEDUP_REMOVED lines=8> */
.L_x_2660:
[----:B------:R-:W-:Y:S05]  /*16e0*/  BSYNC B0 ;  /* 0x0000000000007941 */ /* 0x000fea0003800000 */
.L_x_2659:
[----:B------:R-:W-:Y:S06]  /*16f0*/  BAR.SYNC.DEFER_BLOCKING 0x0 ;  /* 0x0000000000007b1d */ /* 0x000fec0000010000 */
[----:B-1----:R1:W3:Y:S04]  /*1700*/  @P6 LDS.64 R22, [R0] ;  /* 0x0000000000166984 */ /* 0x0022e80000000a00 */
[----:B------:R1:W4:Y:S01]  /*1710*/  @P6 LDS.64 R18, [R3] ;  /* 0x0000000003126984 */ /* 0x0003220000000a00 */
[----:B------:R-:W-:Y:S06]  /*1720*/  BAR.SYNC.DEFER_BLOCKING 0x0 ;  /* 0x0000000000007b1d */ /* 0x000fec0000010000 */
[----:B------:R-:W-:Y:S05]  /*1730*/  BRA `(.L_x_2657) ;  /* 0x0000000000d87947 */ /* 0x000fea0003800000 */
.L_x_2656:
[----:B------:R-:W-:Y:S01]  /*1740*/  ISETP.GE.AND P0, PT, R0, R13, PT ;  /* 0x0000000d0000720c */ /* 0x000fe20003f06270 */
[----:B------:R-:W-:-:S12]  /*1750*/  BSSY B0, `(.L_x_2657) ;  /* 0x0000034000007945 */ /* 0x000fd80003800000 */
[----:B------:R-:W-:Y:S05]  /*1760*/  @P0 BRA `(.L_x_2663) ;  /* 0x0000000000c80947 */ /* 0x000fea0003800000 */
[----:B------:R-:W-:Y:S01]  /*1770*/  I2FP.F32.S32 R13, R13 ;  /* 0x0000000d000d7245 */ /* 0x000fe20000201400 */
[----:B------:R-:W-:Y:S01]  /*1780*/  ULDC UR4, c[0x0][0x29c] ;  /* 0x0000a70000047ab9 */ /* 0x000fe20000000800 */
[----:B------:R-:W-:Y:S01]  /*1790*/  IADD3 R3, R0, 0x2, RZ ;  /* 0x0000000200037810 */ /* 0x000fe20007ffe0ff */
[----:B------:R-:W-:Y:S01]  /*17a0*/  UIADD3 UR4, -UR39, UR4, URZ ;  /* 0x0000000427047290 */ /* 0x000fe2000fffe13f */
[----:B------:R-:W-:Y:S01]  /*17b0*/  I2FP.F32.S32 R0, R0 ;  /* 0x0000000000007245 */ /* 0x000fe20000201400 */
[----:B------:R-:W-:Y:S01]  /*17c0*/  HADD2.F32 R9, -RZ, R19.H1_H1 ;  /* 0x30000013ff097230 */ /* 0x000fe20000004100 */
[----:B------:R-:W1:Y:S01]  /*17d0*/  MUFU.RCP R13, R13 ;  /* 0x0000000d000d7308 */ /* 0x000e620000001000 */
[----:B------:R-:W-:Y:S01]  /*17e0*/  I2FP.F32.S32 R3, R3 ;  /* 0x0000000300037245 */ /* 0x000fe20000201400 */
[----:B------:R-:W-:Y:S01]  /*17f0*/  HADD2.F32 R12, -RZ, R23.H0_H0 ;  /* 0x20000017ff0c7230 */ /* 0x000fe20000004100 */
[----:B------:R-:W-:Y:S01]  /*1800*/  I2FP.F32.S32 R7, UR4 ;  /* 0x0000000400077c45 */ /* 0x000fe20008201400 */
[----:B------:R-:W-:-:S02]  /*1810*/  HADD2.F32 R19, -RZ, R19.H0_H0 ;  /* 0x20000013ff137230 */ /* 0x000fc40000004100 */
        /* <DEDUP_REMOVED lines=39> */
.L_x_2663:
[----:B------:R-:W-:Y:S05]  /*1a90*/  BSYNC B0 ;  /* 0x0000000000007941 */ /* 0x000fea0003800000 */
.L_x_2657:
        /* <DEDUP_REMOVED lines=20> */
[C---:B------:R-:W-:Y:S01]  /*1be0*/  LOP3.LUT R3, R0.reuse, 0x3ffffffe, RZ, 0xc0, !PT ;  /* 0x3ffffffe00037812 */ /* 0x040fe200078ec0ff */
[----:B------:R-:W-:-:S03]  /*1bf0*/  IMAD.SHL.U32 R0, R0, 0x4, RZ ;  /* 0x0000000400007824 */ /* 0x000fc600078e00ff */
[----:B------:R-:W-:Y:S02]  /*1c00*/  IADD3 R3, -R3, R2, RZ ;  /* 0x0000000203037210 */ /* 0x000fe40007ffe1ff */
[----:B------:R-:W-:-:S03]  /*1c10*/  LOP3.LUT R0, R0, 0xfffffff8, RZ, 0xc0, !PT ;  /* 0xfffffff800007812 */ /* 0x000fc600078ec0ff */
[----:B------:R-:W-:Y:S02]  /*1c20*/  IMAD R7, R16, 0x2, R3 ;  /* 0x0000000210077824 */ /* 0x000fe400078e0203 */
[----:B------:R-:W-:-:S03]  /*1c30*/  VIADD R3, R0, UR41 ;  /* 0x0000002900037c36 */ /* 0x000fc60008000000 */
[----:B------:R-:W-:-:S05]  /*1c40*/  SHF.L.U32 R0, R7, 0x2, RZ ;  /* 0x0000000207007819 */ /* 0x000fca00000006ff */
[----:B------:R-:W-:-:S04]  /*1c50*/  IMAD R3, R3, UR4, R0 ;  /* 0x0000000403037c24 */ /* 0x000fc8000f8e0200 */
[----:B-1----:R-:W-:-:S05]  /*1c60*/  IMAD.WIDE R4, R3, 0x2, R4 ;  /* 0x0000000203047825 */ /* 0x002fca00078e0204 */
[----:B------:R2:W-:Y:S02]  /*1c70*/  STG.E.64 desc[UR36][R4.64], R18 ;  /* 0x0000001204007986 */ /* 0x0005e4000c101b24 */
.L_x_2667:
[----:B------:R-:W-:Y:S05]  /*1c80*/  BSYNC B1 ;  /* 0x0000000000017941 */ /* 0x000fea0003800000 */
.L_x_2666:
        /* <DEDUP_REMOVED lines=12> */
.L_x_2722:
[----:B--2---:R-:W-:-:S07]  /*1d50*/  FADD.FTZ R14, R5, R14 ;  /* 0x0000000e050e7221 */ /* 0x004fce0000010000 */
.L_x_2665:
[----:B------:R-:W-:Y:S05]  /*1d60*/  BSYNC B0 ;  /* 0x0000000000007941 */ /* 0x000fea0003800000 */
.L_x_2664:
        /* <DEDUP_REMOVED lines=14> */
[----:B--2---:R-:W-:Y:S01]  /*1e50*/  IMAD.U32 R4, RZ, RZ, UR4 ;  /* 0x00000004ff047e24 */ /* 0x004fe2000f8e00ff */
[----:B-1----:R-:W-:-:S05]  /*1e60*/  MOV R5, UR5 ;  /* 0x0000000500057c02 */ /* 0x002fca0008000f00 */
        /* <DEDUP_REMOVED lines=11> */
.L_x_2669:
[----:B------:R-:W-:Y:S05]  /*1f20*/  WARPSYNC.ALL ;  /* 0x0000000000007948 */ /* 0x000fea0003800000 */
[----:B------:R-:W-:Y:S01]  /*1f30*/  UIADD3 UR4, UR40, 0x7, -UR43 ;  /* 0x0000000728047890 */ /* 0x000fe2000fffe82b */
[----:B------:R-:W5:Y:S01]  /*1f40*/  LDC.64 R30, c[0x0][0x280] ;  /* 0x0000a000ff1e7b82 */ /* 0x000f620000000a00 */
[----:B-1----:R-:W-:Y:S01]  /*1f50*/  SHF.R.S32.HI R3, RZ, 0x1f, R2 ;  /* 0x0000001fff037819 */ /* 0x002fe20000011402 */
[----:B------:R-:W-:Y:S01]  /*1f60*/  ULDC UR7, c[0x0][0x284] ;  /* 0x0000a10000077ab9 */ /* 0x000fe20000000800 */
[----:B------:R-:W-:Y:S01]  /*1f70*/  USHF.R.S32.HI UR5, URZ, 0x1f, UR4 ;  /* 0x0000001f3f057899 */ /* 0x000fe20008011404 */
[----:B------:R-:W-:Y:S01]  /*1f80*/  BSSY B0, `(.L_x_2670) ;  /* 0x0000130000007945 */ /* 0x000fe20003800000 */
[----:B--2---:R-:W-:Y:S01]  /*1f90*/  LEA.HI R4, R3, R2, RZ, 0x2 ;  /* 0x0000000203047211 */ /* 0x004fe200078f10ff */
        /* <DEDUP_REMOVED lines=8> */
[----:B------:R-:W-:Y:S05]  /*2020*/  BAR.SYNC.DEFER_BLOCKING 0x0 ;  /* 0x0000000000007b1d */ /* 0x000fea0000010000 */
[----:B------:R-:W-:Y:S01]  /*2030*/  ISETP.GE.AND P0, PT, R48, UR5, PT ;  /* 0x0000000530007c0c */ /* 0x000fe2000bf06270 */
[----:B-----5:R-:W-:-:S04]  /*2040*/  IMAD R0, R17, R30, UR45 ;  /* 0x0000002d11007e24 */ /* 0x020fc8000f8e021e */
        /* <DEDUP_REMOVED lines=8> */
[----:B------:R-:W-:Y:S01]  /*20d0*/  IMAD.U32 R13, RZ, RZ, UR45 ;  /* 0x0000002dff0d7e24 */ /* 0x000fe2000f8e00ff */
[----:B------:R-:W-:Y:S01]  /*20e0*/  MOV R15, UR45 ;  /* 0x0000002d000f7c02 */ /* 0x000fe20008000f00 */
[----:B------:R-:W-:Y:S01]  /*20f0*/  IMAD.IADD R5, R2, 0x1, -R5 ;  /* 0x0000000102057824 */ /* 0x000fe200078e0a05 */
[----:B------:R-:W5:Y:S08]  /*2100*/  LDC.64 R50, c[0x0][0x2d8] ;  /* 0x0000b600ff327b82 */ /* 0x000f700000000a00 */
[----:B------:R-:W0:Y:S01]  /*2110*/  LDC R9, c[0x0][0x2c0] ;  /* 0x0000b000ff097b82 */ /* 0x000e220000000800 */
[----:B--2---:R-:W2:Y:S01]  /*2120*/  MUFU.RCP R6, R6 ;  /* 0x0000000600067308 */ /* 0x004ea20000001000 */
[----:B-1----:R-:W-:-:S06]  /*2130*/  ULEA UR4, UR6, UR4, 0x18 ;  /* 0x0000000406047291 */ /* 0x002fcc000f8ec03f */
[----:B------:R-:W-:Y:S01]  /*2140*/  LEA R4, R5, UR4, 0x2 ;  /* 0x0000000405047c11 */ /* 0x000fe2000f8e10ff */
[----:B------:R-:W-:Y:S01]  /*2150*/  ULDC UR4, c[0x0][0x2d0] ;  /* 0x0000b40000047ab9 */ /* 0x000fe20000000800 */
[----:B-----5:R-:W-:-:S03]  /*2160*/  IMAD.WIDE R50, R15, 0x2, R50 ;  /* 0x000000020f327825 */ /* 0x020fc600078e0232 */
[----:B------:R-:W1:Y:S01]  /*2170*/  LDS R46, [R4] ;  /* 0x00000000042e7984 */ /* 0x000e620000000800 */
[----:B--2---:R-:W-:Y:S02]  /*2180*/  VIADD R7, R6, 0xffffffe ;  /* 0x0ffffffe06077836 */ /* 0x004fe40000000000 */
[----:B------:R-:W-:Y:S01]  /*2190*/  IMAD.U32 R6, RZ, RZ, UR4 ;  /* 0x00000004ff067e24 */ /* 0x000fe2000f8e00ff */
[----:B------:R-:W2:Y:S01]  /*21a0*/  LDS R47, [R4+0x10] ;  /* 0x00001000042f7984 */ /* 0x000ea20000000800 */
[----:B------:R-:W-:Y:S02]  /*21b0*/  ULDC UR4, c[0x0][0x298] ;  /* 0x0000a60000047ab9 */ /* 0x000fe40000000800 */
[----:B------:R-:W5:Y:S01]  /*21c0*/  F2I.FTZ.U32.TRUNC.NTZ R7, R7 ;  /* 0x0000000700077305 */ /* 0x000f62000021f000 */
[----:B------:R-:W0:Y:S04]  /*21d0*/  LDS R44, [R4+0x20] ;  /* 0x00002000042c7984 */ /* 0x000e280000000800 */
[----:B------:R-:W0:Y:S04]  /*21e0*/  LDS R45, [R4+0x30] ;  /* 0x00003000042d7984 */ /* 0x000e280000000800 */
[----:B------:R-:W0:Y:S04]  /*21f0*/  LDS R42, [R4+0x40] ;  /* 0x00004000042a7984 */ /* 0x000e280000000800 */
[----:B------:R-:W0:Y:S01]  /*2200*/  LDS R43, [R4+0x50] ;  /* 0x00005000042b7984 */ /* 0x000e220000000800 */
[----:B-----5:R-:W-:-:S03]  /*2210*/  IADD3 R8, RZ, -R7, RZ ;  /* 0x80000007ff087210 */ /* 0x020fc60007ffe0ff */
[----:B------:R-:W0:Y:S02]  /*2220*/  LDS R40, [R4+0x60] ;  /* 0x0000600004287984 */ /* 0x000e240000000800 */
[----:B------:R-:W-:Y:S02]  /*2230*/  IMAD R11, R8, R3, RZ ;  /* 0x00000003080b7224 */ /* 0x000fe400078e02ff */
[----:B------:R-:W0:Y:S01]  /*2240*/  LDS R41, [R4+0x70] ;  /* 0x0000700004297984 */ /* 0x000e220000000800 */
[----:B------:R-:W-:-:S03]  /*2250*/  IMAD.SHL.U32 R8, R5, 0x2, RZ ;  /* 0x0000000205087824 */ /* 0x000fc600078e00ff */
[----:B------:R-:W0:Y:S04]  /*2260*/  LDS R38, [R4+0x80] ;  /* 0x0000800004267984 */ /* 0x000e280000000800 */
[----:B------:R-:W1:Y:S04]  /*2270*/  LDS R39, [R4+0x90] ;  /* 0x0000900004277984 */ /* 0x000e680000000800 */
[----:B------:R-:W1:Y:S04]  /*2280*/  LDS R36, [R4+0xa0] ;  /* 0x0000a00004247984 */ /* 0x000e680000000800 */
[----:B------:R-:W1:Y:S04]  /*2290*/  LDS R37, [R4+0xb0] ;  /* 0x0000b00004257984 */ /* 0x000e680000000800 */
[----:B------:R-:W1:Y:S04]  /*22a0*/  LDS R34, [R4+0xc0] ;  /* 0x0000c00004227984 */ /* 0x000e680000000800 */
[----:B------:R-:W1:Y:S04]  /*22b0*/  LDS R32, [R4+0xd0] ;  /* 0x0000d00004207984 */ /* 0x000e680000000800 */
[----:B------:R-:W1:Y:S04]  /*22c0*/  LDS R35, [R4+0xe0] ;  /* 0x0000e00004237984 */ /* 0x000e680000000800 */
[----:B------:R5:W1:Y:S02]  /*22d0*/  LDS R33, [R4+0xf0] ;  /* 0x0000f00004217984 */ /* 0x000a640000000800 */
[----:B-----5:R-:W-:-:S02]  /*22e0*/  IMAD R4, R6, R13, UR40 ;  /* 0x0000002806047e24 */ /* 0x020fc4000f8e020d */
[----:B------:R-:W-:-:S04]  /*22f0*/  IMAD.MOV.U32 R6, RZ, RZ, RZ ;  /* 0x000000ffff067224 */ /* 0x000fc800078e00ff */
[----:B------:R-:W-:Y:S01]  /*2300*/  IMAD.HI.U32 R5, R7, R11, R6 ;  /* 0x0000000b07057227 */ /* 0x000fe200078e0006 */
[----:B0-----:R-:W-:-:S03]  /*2310*/  IADD3 R7, R9, UR4, RZ ;  /* 0x0000000409077c10 */ /* 0x001fc6000fffe0ff */
[----:B------:R-:W-:Y:S02]  /*2320*/  IMAD R6, R0, R31, R8 ;  /* 0x0000001f00067224 */ /* 0x000fe400078e0208 */
[----:B------:R-:W-:-:S03]  /*2330*/  IMAD R31, R31, 0x70, RZ ;  /* 0x000000701f1f7824 */ /* 0x000fc600078e02ff */
[----:B--2---:R-:W-:-:S07]  /*2340*/  SHF.R.S32.HI R8, RZ, 0x1f, R6 ;  /* 0x0000001fff087819 */ /* 0x004fce0000011406 */
.L_x_2675:
[----:B------:R-:W-:Y:S01]  /*2350*/  ISETP.NE.U32.AND P0, PT, RZ, UR8, PT ;  /* 0x00000008ff007c0c */ /* 0x000fe2000bf05070 */
[----:B0-----:R-:W-:Y:S02]  /*2360*/  IMAD.U32 R13, RZ, RZ, UR8 ;  /* 0x00000008ff0d7e24 */ /* 0x001fe4000f8e00ff */
[----:B------:R-:W-:Y:S01]  /*2370*/  IMAD.U32 R14, RZ, RZ, UR9 ;  /* 0x00000009ff0e7e24 */ /* 0x000fe2000f8e00ff */
[----:B------:R-:W-:-:S13]  /*2380*/  ISETP.NE.AND.EX P0, PT, RZ, UR9, PT, P0 ;  /* 0x00000009ff007c0c */ /* 0x000fda000bf05300 */
[----:B-1----:R-:W-:Y:S02]  /*2390*/  @P0 IADD3 R12, P1, P2, R48, UR44, R13 ;  /* 0x0000002c300c0c10 */ /* 0x002fe4000fa3e00d */
[----:B------:R-:W-:-:S04]  /*23a0*/  @P0 SHF.R.S32.HI R11, RZ, 0x1f, R48 ;  /* 0x0000001fff0b0819 */ /* 0x000fc80000011430 */
[----:B------:R-:W-:-:S05]  /*23b0*/  @P0 IADD3.X R13, R11, UR46, R14, P1, P2 ;  /* 0x0000002e0b0d0c10 */ /* 0x000fca0008fe440e */
[----:B------:R0:W2:Y:S01]  /*23c0*/  @P0 LDG.E.U8 R12, desc[UR36][R12.64] ;  /* 0x000000240c0c0981 */ /* 0x0000a2000c1e1100 */
[----:B------:R-:W-:Y:S02]  /*23d0*/  IABS R14, R48 ;  /* 0x00000030000e7213 */ /* 0x000fe40000000000 */
[----:B------:R-:W-:Y:S02]  /*23e0*/  IABS R52, UR7 ;  /* 0x0000000700347c13 */ /* 0x000fe40008000000 */
[----:B------:R-:W-:Y:S01]  /*23f0*/  ISETP.GE.AND P2, PT, R48, RZ, PT ;  /* 0x000000ff3000720c */ /* 0x000fe20003f46270 */
[----:B------:R-:W-:-:S05]  /*2400*/  IMAD.HI.U32 R11, R5, R14, RZ ;  /* 0x0000000e050b7227 */ /* 0x000fca00078e00ff */
[----:B------:R-:W-:-:S05]  /*2410*/  IADD3 R11, -R11, RZ, RZ ;  /* 0x000000ff0b0b7210 */ /* 0x000fca0007ffe1ff */
[----:B------:R-:W-:-:S05]  /*2420*/  IMAD R11, R52, R11, R14 ;  /* 0x0000000b340b7224 */ /* 0x000fca00078e020e */
[----:B------:R-:W-:-:S13]  /*2430*/  ISETP.GT.U32.AND P1, PT, R3, R11, PT ;  /* 0x0000000b0300720c */ /* 0x000fda0003f24070 */
[----:B------:R-:W-:-:S05]  /*2440*/  @!P1 IMAD.IADD R11, R11, 0x1, -R52 ;  /* 0x000000010b0b9824 */ /* 0x000fca00078e0a34 */
[----:B------:R-:W-:-:S13]  /*2450*/  ISETP.GT.U32.AND P1, PT, R3, R11, PT ;  /* 0x0000000b0300720c */ /* 0x000fda0003f24070 */
[----:B------:R-:W-:Y:S01]  /*2460*/  @!P1 IMAD.IADD R11, R11, 0x1, -R52 ;  /* 0x000000010b0b9824 */ /* 0x000fe200078e0a34 */
[----:B------:R-:W-:-:S04]  /*2470*/  ISETP.NE.AND P1, PT, RZ, UR7, PT ;  /* 0x00000007ff007c0c */ /* 0x000fc8000bf25270 */
[----:B------:R-:W-:-:S09]  /*2480*/  @!P2 IADD3 R11, -R11, RZ, RZ ;  /* 0x000000ff0b0ba210 */ /* 0x000fd20007ffe1ff */
[----:B------:R-:W-:Y:S02]  /*2490*/  @!P1 LOP3.LUT R11, RZ, UR7, RZ, 0x33, !PT ;  /* 0x00000007ff0b9c12 */ /* 0x000fe4000f8e33ff */
[----:B------:R-:W-:-:S03]  /*24a0*/  ISETP.GE.AND P1, PT, R48, UR40, PT ;  /* 0x0000002830007c0c */ /* 0x000fc6000bf26270 */
[C---:B------:R-:W-:Y:S02]  /*24b0*/  IMAD.SHL.U32 R53, R11.reuse, 0x8, RZ ;  /* 0x000000080b357824 */ /* 0x040fe400078e00ff */
[----:B------:R-:W-:-:S03]  /*24c0*/  VIADD R11, R11, UR7 ;  /* 0x000000070b0b7c36 */ /* 0x000fc60008000000 */
[----:B------:R-:W-:-:S13]  /*24d0*/  ISETP.GE.OR P3, PT, R53, R31, P1 ;  /* 0x0000001f3500720c */ /* 0x000fda0000f66670 */
[----:B------:R-:W5:Y:S01]  /*24e0*/  @!P3 LDC.64 R14, c[0x0][0x248] ;  /* 0x00009200ff0ebb82 */ /* 0x000f620000000a00 */
[----:B0-----:R-:W-:-:S04]  /*24f0*/  @!P3 IADD3 R13, P2, R6, R53, RZ ;  /* 0x00000035060db210 */ /* 0x001fc80007f5e0ff */
[----:B------:R-:W-:Y:S02]  /*2500*/  @!P3 LEA.HI.X.SX32 R52, R53, R8, 0x1, P2 ;  /* 0x000000083534b211 */ /* 0x000fe400010f0eff */
[----:B--2---:R-:W-:Y:S02]  /*2510*/  ISETP.NE.AND P0, PT, R12, RZ, P0 ;  /* 0x000000ff0c00720c */ /* 0x004fe40000705270 */
[----:B-----5:R-:W-:-:S04]  /*2520*/  @!P3 LEA R12, P2, R13, R14, 0x1 ;  /* 0x0000000e0d0cb211 */ /* 0x020fc800078408ff */
[----:B------:R-:W-:Y:S02]  /*2530*/  @!P3 LEA.HI.X R13, R13, R15, R52, 0x1, P2 ;  /* 0x0000000f0d0db211 */ /* 0x000fe400010f0c34 */
[----:B------:R-:W-:Y:S02]  /*2540*/  SHF.L.U32 R52, R11, 0x3, RZ ;  /* 0x000000030b347819 */ /* 0x000fe400000006ff */
[----:B------:R-:W-:Y:S02]  /*2550*/  ISETP.GE.AND P2, PT, R48, UR40, PT ;  /* 0x0000002830007c0c */ /* 0x000fe4000bf46270 */
[----:B------:R-:W-:Y:S02]  /*2560*/  ISETP.GE.OR P4, PT, R52, R31, P1 ;  /* 0x0000001f3400720c */ /* 0x000fe40000f86670 */
[----:B------:R-:W-:-:S06]  /*2570*/  SEL R9, R9, RZ, P2 ;  /* 0x000000ff09097207 */ /* 0x000fcc0001000000 */
[----:B------:R0:W1:Y:S01]  /*2580*/  @!P3 LDG.E R9, desc[UR36][R12.64] ;  /* 0x000000240c09b981 */ /* 0x000062000c1e1900 */
[----:B------:R-:W-:Y:S01]  /*2590*/  VIADD R11, R11, UR7 ;  /* 0x000000070b0b7c36 */ /* 0x000fe20008000000 */
[----:B------:R-:W-:-:S03]  /*25a0*/  SEL R10, R10, RZ, P2 ;  /* 0x000000ff0a0a7207 */ /* 0x000fc60001000000 */
[----:B------:R-:W2:Y:S01]  /*25b0*/  @!P4 LDC.64 R14, c[0x0][0x248] ;  /* 0x00009200ff0ecb82 */ /* 0x000ea20000000a00 */
[----:B------:R-:W-:-:S04]  /*25c0*/  @!P4 IADD3 R53, P3, R6, R52, RZ ;  /* 0x000000340635c210 */ /* 0x000fc80007f7e0ff */
[----:B0-----:R-:W-:Y:S02]  /*25d0*/  @!P4 LEA.HI.X.SX32 R12, R52, R8, 0x1, P3 ;  /* 0x00000008340cc211 */ /* 0x001fe400018f0eff */
[----:B--2---:R-:W-:-:S04]  /*25e0*/  @!P4 LEA R52, P3, R53, R14, 0x1 ;  /* 0x0000000e3534c211 */ /* 0x004fc800078608ff */
[----:B------:R-:W-:Y:S01]  /*25f0*/  @!P4 LEA.HI.X R53, R53, R15, R12, 0x1, P3 ;  /* 0x0000000f3535c211 */ /* 0x000fe200018f0c0c */
[----:B------:R-:W-:-:S04]  /*2600*/  IMAD.SHL.U32 R12, R11, 0x8, RZ ;  /* 0x000000080b0c7824 */ /* 0x000fc800078e00ff */
[----:B------:R0:W2:Y:S01]  /*2610*/  @!P4 LDG.E R10, desc[UR36][R52.64] ;  /* 0x00000024340ac981 */ /* 0x0000a2000c1e1900 */
[----:B------:R-:W-:-:S13]  /*2620*/  ISETP.GE.OR P3, PT, R12, R31, P1 ;  /* 0x0000001f0c00720c */ /* 0x000fda0000f66670 */
[----:B------:R-:W5:Y:S01]  /*2630*/  @!P3 LDC.64 R14, c[0x0][0x248] ;  /* 0x00009200ff0ebb82 */ /* 0x000f620000000a00 */
[----:B------:R-:W-:Y:S02]  /*2640*/  @!P3 IADD3 R13, P4, R6, R12, RZ ;  /* 0x0000000c060db210 */ /* 0x000fe40007f9e0ff */
[----:B------:R-:W-:Y:S02]  /*2650*/  IADD3 R11, R11, UR7, RZ ;  /* 0x000000070b0b7c10 */ /* 0x000fe4000fffe0ff */
[----:B0-----:R-:W-:Y:S02]  /*2660*/  @!P3 LEA.HI.X.SX32 R52, R12, R8, 0x1, P4 ;  /* 0x000000080c34b211 */ /* 0x001fe400020f0eff */
[----:B-----5:R-:W-:-:S04]  /*2670*/  @!P3 LEA R12, P4, R13, R14, 0x1 ;  /* 0x0000000e0d0cb211 */ /* 0x020fc800078808ff */
[----:B------:R-:W-:Y:S01]  /*2680*/  @!P3 LEA.HI.X R13, R13, R15, R52, 0x1, P4 ;  /* 0x0000000f0d0db211 */ /* 0x000fe200020f0c34 */
[----:B------:R-:W-:-:S05]  /*2690*/  IMAD.SHL.U32 R52, R11, 0x8, RZ ;  /* 0x000000080b347824 */ /* 0x000fca00078e00ff */
[----:B------:R-:W-:-:S13]  /*26a0*/  ISETP.GE.OR P4, PT, R52, R31, P1 ;  /* 0x0000001f3400720c */ /* 0x000fda0000f86670 */
[----:B------:R-:W0:Y:S01]  /*26b0*/  @!P4 LDC.64 R14, c[0x0][0x248] ;  /* 0x00009200ff0ecb82 */ /* 0x000e220000000a00 */
[----:B------:R-:W-:-:S06]  /*26c0*/  SEL R17, R17, RZ, P2 ;  /* 0x000000ff11117207 */ /* 0x000fcc0001000000 */
[----:B------:R5:W2:Y:S01]  /*26d0*/  @!P3 LDG.E R17, desc[UR36][R12.64] ;  /* 0x000000240c11b981 */ /* 0x000aa2000c1e1900 */
[----:B------:R-:W-:Y:S01]  /*26e0*/  @!P4 IADD3 R53, P3, R6, R52, RZ ;  /* 0x000000340635c210 */ /* 0x000fe20007f7e0ff */
[----:B------:R-:W-:-:S03]  /*26f0*/  VIADD R11, R11, UR7 ;  /* 0x000000070b0b7c36 */ /* 0x000fc60008000000 */
[----:B-----5:R-:W-:Y:S02]  /*2700*/  @!P4 LEA.HI.X.SX32 R12, R52, R8, 0x1, P3 ;  /* 0x00000008340cc211 */ /* 0x020fe400018f0eff */
[----:B0-----:R-:W-:-:S04]  /*2710*/  @!P4 LEA R52, P3, R53, R14, 0x1 ;  /* 0x0000000e3534c211 */ /* 0x001fc800078608ff */
[----:B------:R-:W-:Y:S02]  /*2720*/  @!P4 LEA.HI.X R53, R53, R15, R12, 0x1, P3 ;  /* 0x0000000f3535c211 */ /* 0x000fe400018f0c0c */
[----:B------:R-:W-:-:S04]  /*2730*/  SHF.L.U32 R12, R11, 0x3, RZ ;  /* 0x000000030b0c7819 */ /* 0x000fc800000006ff */
[----:B------:R-:W-:-:S13]  /*2740*/  ISETP.GE.OR P3, PT, R12, R31, P1 ;  /* 0x0000001f0c00720c */ /* 0x000fda0000f66670 */
[----:B------:R-:W0:Y:S01]  /*2750*/  @!P3 LDC.64 R14, c[0x0][0x248] ;  /* 0x00009200ff0ebb82 */ /* 0x000e220000000a00 */
[----:B----4-:R-:W-:-:S06]  /*2760*/  SEL R18, R18, RZ, P2 ;  /* 0x000000ff12127207 */ /* 0x010fcc0001000000 */
[----:B------:R4:W5:Y:S01]  /*2770*/  @!P4 LDG.E R18, desc[UR36][R52.64] ;  /* 0x000000243412c981 */ /* 0x000962000c1e1900 */
[----:B------:R-:W-:Y:S01]  /*2780*/  @!P3 IADD3 R13, P4, R6, R12, RZ ;  /* 0x0000000c060db210 */ /* 0x000fe20007f9e0ff */
[----:B------:R-:W-:-:S03]  /*2790*/  VIADD R11, R11, UR7 ;  /* 0x000000070b0b7c36 */ /* 0x000fc60008000000 */
[----:B----4-:R-:W-:Y:S02]  /*27a0*/  @!P3 LEA.HI.X.SX32 R52, R12, R8, 0x1, P4 ;  /* 0x000000080c34b211 */ /* 0x010fe400020f0eff */
[----:B0-----:R-:W-:-:S04]  /*27b0*/  @!P3 LEA R12, P4, R13, R14, 0x1 ;  /* 0x0000000e0d0cb211 */ /* 0x001fc800078808ff */
[----:B------:R-:W-:Y:S01]  /*27c0*/  @!P3 LEA.HI.X R13, R13, R15, R52, 0x1, P4 ;  /* 0x0000000f0d0db211 */ /* 0x000fe200020f0c34 */
[----:B------:R-:W-:-:S05]  /*27d0*/  IMAD.SHL.U32 R52, R11, 0x8, RZ ;  /* 0x000000080b347824 */ /* 0x000fca00078e00ff */
[----:B------:R-:W-:-:S13]  /*27e0*/  ISETP.GE.OR P4, PT, R52, R31, P1 ;  /* 0x0000001f3400720c */ /* 0x000fda0000f86670 */
[----:B------:R-:W0:Y:S01]  /*27f0*/  @!P4 LDC.64 R14, c[0x0][0x248] ;  /* 0x00009200ff0ecb82 */ /* 0x000e220000000a00 */
[----:B------:R-:W-:-:S06]  /*2800*/  SEL R19, R19, RZ, P2 ;  /* 0x000000ff13137207 */ /* 0x000fcc0001000000 */
[----:B------:R4:W5:Y:S01]  /*2810*/  @!P3 LDG.E R19, desc[UR36][R12.64] ;  /* 0x000000240c13b981 */ /* 0x000962000c1e1900 */
[----:B------:R-:W-:Y:S02]  /*2820*/  @!P4 IADD3 R53, P3, R6, R52, RZ ;  /* 0x000000340635c210 */ /* 0x000fe40007f7e0ff */
[----:B------:R-:W-:Y:S02]  /*2830*/  IADD3 R11, R11, UR7, RZ ;  /* 0x000000070b0b7c10 */ /* 0x000fe4000fffe0ff */
        /* <DEDUP_REMOVED lines=8> */
[----:B------:R-:W-:Y:S01]  /*28c0*/  @!P3 IADD3 R13, P4, R6, R12, RZ ;  /* 0x0000000c060db210 */ /* 0x000fe20007f9e0ff */
[----:B------:R-:W-:-:S03]  /*28d0*/  VIADD R11, R11, UR7 ;  /* 0x000000070b0b7c36 */ /* 0x000fc60008000000 */
[----:B----4-:R-:W-:Y:S02]  /*28e0*/  @!P3 LEA.HI.X.SX32 R52, R12, R8, 0x1, P4 ;  /* 0x000000080c34b211 */ /* 0x010fe400020f0eff */
[----:B0-----:R-:W-:-:S04]  /*28f0*/  @!P3 LEA R12, P4, R13, R14, 0x1 ;  /* 0x0000000e0d0cb211 */ /* 0x001fc800078808ff */
[----:B------:R-:W-:Y:S02]  /*2900*/  @!P3 LEA.HI.X R13, R13, R15, R52, 0x1, P4 ;  /* 0x0000000f0d0db211 */ /* 0x000fe400020f0c34 */
[----:B------:R-:W-:-:S04]  /*2910*/  SHF.L.U32 R52, R11, 0x3, RZ ;  /* 0x000000030b347819 */ /* 0x000fc800000006ff */
        /* <DEDUP_REMOVED lines=12> */
[----:B---3--:R-:W-:-:S06]  /*29e0*/  SEL R22, R22, RZ, P2 ;  /* 0x000000ff16167207 */ /* 0x008fcc0001000000 */
[----:B------:R3:W4:Y:S01]  /*29f0*/  @!P4 LDG.E R22, desc[UR36][R52.64] ;  /* 0x000000243416c981 */ /* 0x000722000c1e1900 */
[----:B------:R-:W-:Y:S02]  /*2a00*/  @!P3 IADD3 R13, P4, R6, R12, RZ ;  /* 0x0000000c060db210 */ /* 0x000fe40007f9e0ff */
[----:B------:R-:W-:Y:S02]  /*2a10*/  IADD3 R11, R11, UR7, RZ ;  /* 0x000000070b0b7c10 */ /* 0x000fe4000fffe0ff */
[----:B---3--:R-:W-:Y:S02]  /*2a20*/  @!P3 LEA.HI.X.SX32 R52, R12, R8, 0x1, P4 ;  /* 0x000000080c34b211 */ /* 0x008fe400020f0eff */
[----:B0-----:R-:W-:-:S04]  /*2a30*/  @!P3 LEA R12, P4, R13, R14, 0x1 ;  /* 0x0000000e0d0cb211 */ /* 0x001fc800078808ff */
[----:B------:R-:W-:Y:S01]  /*2a40*/  @!P3 LEA.HI.X R13, R13, R15, R52, 0x1, P4 ;  /* 0x0000000f0d0db211 */ /* 0x000fe200020f0c34 */
[----:B------:R-:W-:-:S05]  /*2a50*/  IMAD.SHL.U32 R52, R11, 0x8, RZ ;  /* 0x000000080b347824 */ /* 0x000fca00078e00ff */
[----:B------:R-:W-:-:S13]  /*2a60*/  ISETP.GE.OR P4, PT, R52, R31, P1 ;  /* 0x0000001f3400720c */ /* 0x000fda0000f86670 */
[----:B------:R-:W0:Y:S01]  /*2a70*/  @!P4 LDC.64 R14, c[0x0][0x248] ;  /* 0x00009200ff0ecb82 */ /* 0x000e220000000a00 */
[----:B------:R-:W-:-:S06]  /*2a80*/  SEL R23, R23, RZ, P2 ;  /* 0x000000ff17177207 */ /* 0x000fcc0001000000 */
[----:B------:R3:W4:Y:S01]  /*2a90*/  @!P3 LDG.E R23, desc[UR36][R12.64] ;  /* 0x000000240c17b981 */ /* 0x000722000c1e1900 */
[----:B------:R-:W-:Y:S01]  /*2aa0*/  @!P4 IADD3 R53, P3, R6, R52, RZ ;  /* 0x000000340635c210 */ /* 0x000fe20007f7e0ff */
[----:B------:R-:W-:-:S03]  /*2ab0*/  VIADD R11, R11, UR7 ;  /* 0x000000070b0b7c36 */ /* 0x000fc60008000000 */
[----:B---3--:R-:W-:Y:S02]  /*2ac0*/  @!P4 LEA.HI.X.SX32 R12, R52, R8, 0x1, P3 ;  /* 0x00000008340cc211 */ /* 0x008fe400018f0eff */
[----:B0-----:R-:W-:-:S04]  /*2ad0*/  @!P4 LEA R52, P3, R53, R14, 0x1 ;  /* 0x0000000e3534c211 */ /* 0x001fc800078608ff */
[----:B------:R-:W-:Y:S02]  /*2ae0*/  @!P4 LEA.HI.X R53, R53, R15, R12, 0x1, P3 ;  /* 0x0000000f3535c211 */ /* 0x000fe400018f0c0c */
[----:B------:R-:W-:-:S04]  /*2af0*/  SHF.L.U32 R12, R11, 0x3, RZ ;  /* 0x000000030b0c7819 */ /* 0x000fc800000006ff */
        /* <DEDUP_REMOVED lines=32> */
[----:B------:R-:W-:Y:S01]  /*2d00*/  SEL R27, R27, RZ, P2 ;  /* 0x000000ff1b1b7207 */ /* 0x000fe20001000000 */
[----:B------:R-:W-:-:S05]  /*2d10*/  VIADD R11, R11, UR7 ;  /* 0x000000070b0b7c36 */ /* 0x000fca0008000000 */
[----:B------:R3:W4:Y:S01]  /*2d20*/  @!P3 LDG.E R27, desc[UR36][R12.64] ;  /* 0x000000240c1bb981 */ /* 0x000722000c1e1900 */
[----:B------:R-:W-:-:S04]  /*2d30*/  @!P4 IADD3 R53, P3, R6, R52, RZ ;  /* 0x000000340635c210 */ /* 0x000fc80007f7e0ff */
[----:B---3--:R-:W-:Y:S01]  /*2d40*/  @!P4 LEA.HI.X.SX32 R12, R52, R8, 0x1, P3 ;  /* 0x00000008340cc211 */ /* 0x008fe200018f0eff */
[----:B------:R-:W-:Y:S01]  /*2d50*/  IMAD.SHL.U32 R13, R11, 0x8, RZ ;  /* 0x000000080b0d7824 */ /* 0x000fe200078e00ff */
[----:B0-----:R-:W-:-:S04]  /*2d60*/  @!P4 LEA R52, P3, R53, R14, 0x1 ;  /* 0x0000000e3534c211 */ /* 0x001fc800078608ff */
[----:B------:R-:W-:Y:S02]  /*2d70*/  @!P4 LEA.HI.X R53, R53, R15, R12, 0x1, P3 ;  /* 0x0000000f3535c211 */ /* 0x000fe400018f0c0c */
[----:B------:R-:W-:Y:S02]  /*2d80*/  ISETP.GE.OR P3, PT, R13, R31, P1 ;  /* 0x0000001f0d00720c */ /* 0x000fe40000f66670 */
[----:B------:R-:W-:-:S11]  /*2d90*/  IADD3 R11, R11, UR7, RZ ;  /* 0x000000070b0b7c10 */ /* 0x000fd6000fffe0ff */
[----:B------:R-:W0:Y:S01]  /*2da0*/  @!P3 LDC.64 R14, c[0x0][0x248] ;  /* 0x00009200ff0ebb82 */ /* 0x000e220000000a00 */
[----:B------:R-:W-:Y:S01]  /*2db0*/  IMAD.SHL.U32 R11, R11, 0x8, RZ ;  /* 0x000000080b0b7824 */ /* 0x000fe200078e00ff */
[----:B------:R-:W-:-:S04]  /*2dc0*/  SEL R29, R29, RZ, P2 ;  /* 0x000000ff1d1d7207 */ /* 0x000fc80001000000 */
[----:B------:R-:W-:Y:S02]  /*2dd0*/  ISETP.GE.OR P1, PT, R11, R31, P1 ;  /* 0x0000001f0b00720c */ /* 0x000fe40000f26670 */
[----:B------:R3:W4:Y:S02]  /*2de0*/  @!P4 LDG.E R29, desc[UR36][R52.64] ;  /* 0x00000024341dc981 */ /* 0x000724000c1e1900 */
[----:B---3--:R-:W-:-:S04]  /*2df0*/  @!P3 IADD3 R52, P4, R6, R13, RZ ;  /* 0x0000000d0634b210 */ /* 0x008fc80007f9e0ff */
[----:B------:R-:W-:Y:S02]  /*2e00*/  @!P3 LEA.HI.X.SX32 R13, R13, R8, 0x1, P4 ;  /* 0x000000080d0db211 */ /* 0x000fe400020f0eff */
[----:B0-----:R-:W-:-:S04]  /*2e10*/  @!P3 LEA R12, P4, R52, R14, 0x1 ;  /* 0x0000000e340cb211 */ /* 0x001fc800078808ff */
[----:B------:R-:W-:Y:S02]  /*2e20*/  @!P3 LEA.HI.X R13, R52, R15, R13, 0x1, P4 ;  /* 0x0000000f340db211 */ /* 0x000fe400020f0c0d */
[----:B------:R-:W0:Y:S01]  /*2e30*/  @!P1 LDC.64 R14, c[0x0][0x248] ;  /* 0x00009200ff0e9b82 */ /* 0x000e220000000a00 */
[----:B------:R-:W-:-:S06]  /*2e40*/  SEL R28, R28, RZ, P2 ;  /* 0x000000ff1c1c7207 */ /* 0x000fcc0001000000 */
[----:B------:R3:W3:Y:S01]  /*2e50*/  @!P3 LDG.E R28, desc[UR36][R12.64] ;  /* 0x000000240c1cb981 */ /* 0x0006e2000c1e1900 */
[----:B------:R-:W-:-:S04]  /*2e60*/  @!P1 IADD3 R52, P3, R6, R11, RZ ;  /* 0x0000000b06349210 */ /* 0x000fc80007f7e0ff */
[----:B------:R-:W-:Y:S02]  /*2e70*/  @!P1 LEA.HI.X.SX32 R11, R11, R8, 0x1, P3 ;  /* 0x000000080b0b9211 */ /* 0x000fe400018f0eff */
[----:B------:R-:W-:Y:S02]  /*2e80*/  SEL R30, R30, RZ, P2 ;  /* 0x000000ff1e1e7207 */ /* 0x000fe40001000000 */
[----:B0-----:R-:W-:-:S04]  /*2e90*/  @!P1 LEA R14, P3, R52, R14, 0x1 ;  /* 0x0000000e340e9211 */ /* 0x001fc800078608ff */
[----:B------:R-:W-:-:S05]  /*2ea0*/  @!P1 LEA.HI.X R15, R52, R15, R11, 0x1, P3 ;  /* 0x0000000f340f9211 */ /* 0x000fca00018f0c0b */
[----:B------:R0:W3:Y:S01]  /*2eb0*/  @!P1 LDG.E R30, desc[UR36][R14.64] ;  /* 0x000000240e1e9981 */ /* 0x0000e2000c1e1900 */
[----:B-1----:R-:W-:-:S04]  /*2ec0*/  HMUL2 R11, R46, R9 ;  /* 0x000000092e0b7232 */ /* 0x002fc80000000000 */
[----:B--2---:R-:W-:-:S06]  /*2ed0*/  HFMA2 R11, R47, R10, R11 ;  /* 0x0000000a2f0b7231 */ /* 0x004fcc000000000b */
[----:B------:R-:W-:-:S10]  /*2ee0*/  HFMA2.MMA R11, R44, R17, R11 ;  /* 0x000000112c0b7235 */ /* 0x000fd4000000000b */
[----:B-----5:R-:W-:-:S06]  /*2ef0*/  HFMA2 R11, R45, R18, R11 ;  /* 0x000000122d0b7231 */ /* 0x020fcc000000000b */
[----:B------:R-:W-:-:S10]  /*2f00*/  HFMA2.MMA R11, R42, R19, R11 ;  /* 0x000000132a0b7235 */ /* 0x000fd4000000000b */
[----:B------:R-:W-:-:S06]  /*2f10*/  HFMA2 R11, R43, R20, R11 ;  /* 0x000000142b0b7231 */ /* 0x000fcc000000000b */
[----:B------:R-:W-:-:S10]  /*2f20*/  HFMA2.MMA R11, R40, R21, R11 ;  /* 0x00000015280b7235 */ /* 0x000fd4000000000b */
[----:B----4-:R-:W-:-:S06]  /*2f30*/  HFMA2 R11, R41, R22, R11 ;  /* 0x00000016290b7231 */ /* 0x010fcc000000000b */
[----:B---3--:R-:W-:-:S10]  /*2f40*/  HFMA2.MMA R12, R38, R23, R11 ;  /* 0x00000017260c7235 */ /* 0x008fd4000000000b */
[----:B------:R-:W-:-:S06]  /*2f50*/  HFMA2 R12, R39, R24, R12 ;  /* 0x00000018270c7231 */ /* 0x000fcc000000000c */
[----:B------:R-:W-:Y:S01]  /*2f60*/  HFMA2.MMA R13, R36, R25, R12 ;  /* 0x00000019240d7235 */ /* 0x000fe2000000000c */
[----:B------:R-:W-:-:S09]  /*2f70*/  UMOV UR4, 0xffffffff ;  /* 0xffffffff00047882 */ /* 0x000fd20000000000 */
[----:B------:R-:W-:-:S06]  /*2f80*/  HFMA2 R13, R37, R26, R13 ;  /* 0x0000001a250d7231 */ /* 0x000fcc000000000d */
[----:B------:R-:W-:-:S10]  /*2f90*/  HFMA2.MMA R13, R34, R27, R13 ;  /* 0x0000001b220d7235 */ /* 0x000fd4000000000d */
[----:B0-----:R-:W-:-:S06]  /*2fa0*/  HFMA2 R14, R32, R29, R13 ;  /* 0x0000001d200e7231 */ /* 0x001fcc000000000d */
[----:B------:R-:W-:-:S10]  /*2fb0*/  HFMA2.MMA R15, R35, R28, R14 ;  /* 0x0000001c230f7235 */ /* 0x000fd4000000000e */
[----:B------:R-:W-:-:S05]  /*2fc0*/  HFMA2 R15, R33, R30, R15 ;  /* 0x0000001e210f7231 */ /* 0x000fca000000000f */
[--C-:B------:R-:W-:Y:S02]  /*2fd0*/  HADD2.F32 R13, -RZ, R15.reuse.H0_H0 ;  /* 0x2000000fff0d7230 */ /* 0x100fe40000004100 */
[----:B------:R-:W-:-:S05]  /*2fe0*/  HADD2.F32 R12, -RZ, R15.H1_H1 ;  /* 0x3000000fff0c7230 */ /* 0x000fca0000004100 */
[----:B------:R-:W-:Y:S01]  /*2ff0*/  FADD.FTZ R13, R13, R12 ;  /* 0x0000000c0d0d7221 */ /* 0x000fe20000010000 */
[----:B------:R-:W-:Y:S06]  /*3000*/  BRA.DIV UR4, `(.L_x_2672) ;  /* 0x0000003204fc7947 */ /* 0x000fec000b800000 */
[----:B------:R-:W0:Y:S02]  /*3010*/  SHFL.BFLY PT, R14, R13, 0x2, 0x1f ;  /* 0x0c401f000d0e7f89 */ /* 0x000e2400000e0000 */
[----:B0-----:R-:W-:-:S05]  /*3020*/  FADD.FTZ R13, R13, R14 ;  /* 0x0000000e0d0d7221 */ /* 0x001fca0000010000 */
[----:B------:R0:W1:Y:S02]  /*3030*/  SHFL.BFLY PT, R14, R13, 0x1, 0x1f ;  /* 0x0c201f000d0e7f89 */ /* 0x00006400000e0000 */
.L_x_2726:
        /* <DEDUP_REMOVED lines=8> */
[----:B------:R-:W-:-:S11]  /*30c0*/  ISETP.NE.U32.AND P1, PT, RZ, UR10, PT ;  /* 0x0000000aff007c0c */ /* 0x000fd6000bf25070 */
[----:B------:R-:W1:Y:S08]  /*30d0*/  @P2 LDC R15, c[0x0][0x2d0] ;  /* 0x0000b400ff0f2b82 */ /* 0x000e700000000800 */
[----:B0-----:R-:W0:Y:S01]  /*30e0*/  @P2 LDC.64 R12, c[0x0][0x2c8] ;  /* 0x0000b200ff0c2b82 */ /* 0x001e220000000a00 */
[----:B------:R-:W-:-:S13]  /*30f0*/  ISETP.NE.AND.EX P1, PT, RZ, UR11, PT, P1 ;  /* 0x0000000bff007c0c */ /* 0x000fda000bf25310 */
[----:B------:R-:W2:Y:S01]  /*3100*/  @P1 LDG.E.U16 R52, desc[UR36][R50.64] ;  /* 0x0000002432341981 */ /* 0x000ea2000c1e1500 */
[----:B-1----:R-:W-:-:S04]  /*3110*/  @P2 IMAD R15, R4, R15, R48 ;  /* 0x0000000f040f2224 */ /* 0x002fc800078e0230 */
[----:B0-----:R-:W-:-:S06]  /*3120*/  @P2 IMAD.WIDE R12, R15, 0x2, R12 ;  /* 0x000000020f0c2825 */ /* 0x001fcc00078e020c */
[----:B------:R-:W3:Y:S01]  /*3130*/  @P2 LDG.E.U16 R12, desc[UR36][R12.64] ;  /* 0x000000240c0c2981 */ /* 0x000ee2000c1e1500 */
[----:B------:R-:W0:Y:S01]  /*3140*/  S2UR UR6, SR_CgaCtaId ;  /* 0x00000000000679c3 */ /* 0x000e220000008800 */
[----:B------:R-:W-:-:S04]  /*3150*/  @P1 ISETP.GE.AND P3, PT, R48, R7, PT ;  /* 0x000000073000120c */ /* 0x000fc80003f66270 */
[----:B------:R-:W-:Y:S01]  /*3160*/  @P1 SEL R15, RZ, UR39, P3 ;  /* 0x00000027ff0f1c07 */ /* 0x000fe20009800000 */
[----:B------:R-:W-:-:S03]  /*3170*/  UMOV UR4, 0x400 ;  /* 0x0000040000047882 */ /* 0x000fc60000000000 */
[----:B------:R-:W-:Y:S01]  /*3180*/  @P1 IADD3 R15, R15, -UR40, R48 ;  /* 0x800000280f0f1c10 */ /* 0x000fe2000fffe030 */
[----:B------:R-:W-:-:S04]  /*3190*/  UIADD3 UR4, UR4, 0x110, URZ ;  /* 0x0000011004047890 */ /* 0x000fc8000fffe03f */
[----:B0-----:R-:W-:Y:S01]  /*31a0*/  ULEA UR4, UR6, UR4, 0x18 ;  /* 0x0000000406047291 */ /* 0x001fe2000f8ec03f */
[----:B--2---:R-:W-:Y:S02]  /*31b0*/  @P1 HADD2.F32 R52, -RZ, R52.H0_H0 ;  /* 0x20000034ff341230 */ /* 0x004fe40000004100 */
[----:B---3--:R-:W-:Y:S01]  /*31c0*/  @P2 HADD2.F32 R14, -RZ, R12.H0_H0 ;  /* 0x2000000cff0e2230 */ /* 0x008fe20000004100 */
[----:B------:R-:W-:-:S04]  /*31d0*/  @P1 I2FP.F32.S32 R12, R15 ;  /* 0x0000000f000c1245 */ /* 0x000fc80000201400 */
[----:B------:R-:W-:-:S04]  /*31e0*/  @P2 FADD.FTZ R11, R11, R14 ;  /* 0x0000000e0b0b2221 */ /* 0x000fc80000010000 */
[----:B------:R-:W-:Y:S01]  /*31f0*/  @P1 FFMA.FTZ R11, R12, R52, R11 ;  /* 0x000000340c0b1223 */ /* 0x000fe2000001000b */
[----:B------:R-:W-:-:S05]  /*3200*/  VIADD R12, R48, -UR43 ;  /* 0x8000002b300c7c36 */ /* 0x000fca0008000000 */
[----:B------:R-:W-:-:S05]  /*3210*/  LEA R12, R12, UR4, 0x2 ;  /* 0x000000040c0c7c11 */ /* 0x000fca000f8e10ff */
[----:B------:R1:W-:Y:S01]  /*3220*/  STS [R12], R11 ;  /* 0x0000000b0c007388 */ /* 0x0003e20000000800 */
[----:B------:R-:W-:-:S07]  /*3230*/  @!P0 FMNMX.FTZ R49, R49, R11, !PT ;  /* 0x0000000b31318209 */ /* 0x000fce0007810000 */
.L_x_2674:
[----:B------:R-:W-:Y:S05]  /*3240*/  BSYNC B1 ;  /* 0x0000000000017941 */ /* 0x000fea0003800000 */
.L_x_2673:
[----:B------:R-:W-:-:S04]  /*3250*/  IADD3 R48, R48, 0x10, RZ ;  /* 0x0000001030307810 */ /* 0x000fc80007ffe0ff */
[----:B------:R-:W-:-:S13]  /*3260*/  ISETP.GE.AND P0, PT, R48, UR5, PT ;  /* 0x0000000530007c0c */ /* 0x000fda000bf06270 */
[----:B------:R-:W-:Y:S05]  /*3270*/  @!P0 BRA `(.L_x_2675) ;  /* 0xfffffff000348947 */ /* 0x000fea000383ffff */
.L_x_2671:
[----:B------:R-:W-:Y:S05]  /*3280*/  BSYNC B0 ;  /* 0x0000000000007941 */ /* 0x000fea0003800000 */
.L_x_2670:
[----:B------:R-:W2:Y:S01]  /*3290*/  S2R R7, SR_TID.X ;  /* 0x0000000000077919 */ /* 0x000ea20000002100 */
[----:B------:R-:W-:Y:S01]  /*32a0*/  UMOV UR4, 0xffffffff ;  /* 0xffffffff00047882 */ /* 0x000fe20000000000 */
[----:B--2---:R-:W-:Y:S02]  /*32b0*/  SHF.R.S32.HI R2, RZ, 0x1f, R7 ;  /* 0x0000001fff027819 */ /* 0x004fe40000011407 */
[----:B------:R-:W-:Y:S05]  /*32c0*/  BRA.DIV UR4, `(.L_x_2676) ;  /* 0x00000032048c7947 */ /* 0x000fea000b800000 */
[----:B------:R-:W0:Y:S02]  /*32d0*/  SHFL.BFLY PT, R14, R49, 0x10, 0x1f ;  /* 0x0e001f00310e7f89 */ /* 0x000e2400000e0000 */
[----:B0-----:R-:W-:-:S05]  /*32e0*/  FMNMX.FTZ R13, R14, R49, !PT ;  /* 0x000000310e0d7209 */ /* 0x001fca0007810000 */
[----:B------:R-:W0:Y:S02]  /*32f0*/  SHFL.BFLY PT, R14, R13, 0x8, 0x1f ;  /* 0x0d001f000d0e7f89 */ /* 0x000e2400000e0000 */
[----:B0-----:R-:W-:-:S05]  /*3300*/  FMNMX.FTZ R3, R13, R14, !PT ;  /* 0x0000000e0d037209 */ /* 0x001fca0007810000 */
[----:B------:R0:W2:Y:S02]  /*3310*/  SHFL.BFLY PT, R14, R3, 0x4, 0x1f ;  /* 0x0c801f00030e7f89 */ /* 0x0000a400000e0000 */
.L_x_2731:
[----:B------:R-:W-:Y:S01]  /*3320*/  LEA.HI R2, R2, R7, RZ, 0x5 ;  /* 0x0000000702027211 */ /* 0x000fe200078f28ff */
[----:B------:R-:W-:Y:S05]  /*3330*/  WARPSYNC.ALL ;  /* 0x0000000000007948 */ /* 0x000fea0003800000 */
[----:B------:R-:W-:-:S05]  /*3340*/  LOP3.LUT R4, R2, 0xffffffe0, RZ, 0xc0, !PT ;  /* 0xffffffe002047812 */ /* 0x000fca00078ec0ff */
[----:B------:R-:W-:-:S05]  /*3350*/  IMAD.IADD R4, R7, 0x1, -R4 ;  /* 0x0000000107047824 */ /* 0x000fca00078e0a04 */
[----:B------:R-:W-:-:S13]  /*3360*/  ISETP.NE.AND P0, PT, R4, RZ, PT ;  /* 0x000000ff0400720c */ /* 0x000fda0003f05270 */
[----:B------:R-:W5:Y:S01]  /*3370*/  @!P0 S2R R6, SR_CgaCtaId ;  /* 0x0000000000068919 */ /* 0x000f620000008800 */
[----:B------:R-:W-:Y:S02]  /*3380*/  @!P0 MOV R5, 0x400 ;  /* 0x0000040000058802 */ /* 0x000fe40000000f00 */
[----:B------:R-:W-:Y:S02]  /*3390*/  @!P0 SHF.R.S32.HI R2, RZ, 0x5, R2 ;  /* 0x00000005ff028819 */ /* 0x000fe40000011402 */
[----:B0-2---:R-:W-:Y:S02]  /*33a0*/  @!P0 FMNMX.FTZ R3, R3, R14, !PT ;  /* 0x0000000e03038209 */ /* 0x005fe40007810000 */
[----:B-----5:R-:W-:-:S05]  /*33b0*/  @!P0 LEA R5, R6, R5, 0x18 ;  /* 0x0000000506058211 */ /* 0x020fca00078ec0ff */
[----:B------:R-:W-:-:S05]  /*33c0*/  @!P0 IMAD R2, R2, 0x4, R5 ;  /* 0x0000000402028824 */ /* 0x000fca00078e0205 */
[----:B------:R0:W-:Y:S01]  /*33d0*/  @!P0 STS [R2], R3 ;  /* 0x0000000302008388 */ /* 0x0001e20000000800 */
[----:B------:R-:W-:Y:S01]  /*33e0*/  BAR.SYNC.DEFER_BLOCKING 0x0 ;  /* 0x0000000000007b1d */ /* 0x000fe20000010000 */
[----:B------:R-:W-:Y:S01]  /*33f0*/  ISETP.GT.AND P0, PT, R4, 0x1, PT ;  /* 0x000000010400780c */ /* 0x000fe20003f04270 */
[----:B------:R-:W-:-:S04]  /*3400*/  HFMA2.MMA R6, -RZ, RZ, 0, 0 ;  /* 0x00000000ff067435 */ /* 0x000fc800000001ff */
[----:B------:R-:W-:Y:S01]  /*3410*/  ULDC.64 UR6, c[0x0][0x2b0] ;  /* 0x0000ac0000067ab9 */ /* 0x000fe20000000a00 */
[----:B------:R-:W-:Y:S07]  /*3420*/  BSSY B0, `(.L_x_2677) ;  /* 0x000002d000007945 */ /* 0x000fee0003800000 */
[----:B0-----:R-:W0:Y:S01]  /*3430*/  @!P0 S2R R3, SR_CgaCtaId ;  /* 0x0000000000038919 */ /* 0x001e220000008800 */
[----:B------:R-:W-:-:S04]  /*3440*/  @!P0 MOV R2, 0x400 ;  /* 0x0000040000028802 */ /* 0x000fc80000000f00 */
[----:B0-----:R-:W-:Y:S02]  /*3450*/  @!P0 LEA R5, R3, R2, 0x18 ;  /* 0x0000000203058211 */ /* 0x001fe400078ec0ff */
[----:B------:R-:W-:-:S03]  /*3460*/  MOV R3, 0xff7fffff ;  /* 0xff7fffff00037802 */ /* 0x000fc60000000f00 */
[----:B------:R-:W-:-:S05]  /*3470*/  @!P0 IMAD R4, R4, 0x4, R5 ;  /* 0x0000000404048824 */ /* 0x000fca00078e0205 */
[----:B------:R-:W0:Y:S04]  /*3480*/  @!P0 LDS R3, [R4] ;  /* 0x0000000004038984 */ /* 0x000e280000000800 */
[----:B0-----:R-:W0:Y:S02]  /*3490*/  SHFL.BFLY PT, R2, R3, 0x1, 0x1f ;  /* 0x0c201f0003027f89 */ /* 0x001e2400000e0000 */
[----:B0-----:R-:W-:Y:S01]  /*34a0*/  FMNMX.FTZ R5, R2, R3, !PT ;  /* 0x0000000302057209 */ /* 0x001fe20007810000 */
[----:B------:R-:W-:-:S04]  /*34b0*/  VIADD R2, R7, UR43 ;  /* 0x0000002b07027c36 */ /* 0x000fc80008000000 */
[----:B------:R0:W2:Y:S01]  /*34c0*/  SHFL.IDX PT, R9, R5, RZ, 0x1f ;  /* 0x00001fff05097589 */ /* 0x0000a200000e0000 */
[----:B------:R-:W-:-:S13]  /*34d0*/  ISETP.GT.AND P1, PT, R2, UR40, PT ;  /* 0x0000002802007c0c */ /* 0x000fda000bf24270 */
[----:B0-----:R-:W-:Y:S05]  /*34e0*/  @P1 BRA `(.L_x_2678) ;  /* 0x0000000000801947 */ /* 0x001fea0003800000 */
[----:B------:R-:W1:Y:S01]  /*34f0*/  S2R R4, SR_CgaCtaId ;  /* 0x0000000000047919 */ /* 0x000e620000008800 */
[----:B------:R-:W-:Y:S01]  /*3500*/  MOV R3, 0x400 ;  /* 0x0000040000037802 */ /* 0x000fe20000000f00 */
[----:B------:R-:W-:Y:S01]  /*3510*/  ULDC.64 UR4, c[0x0][0x2b0] ;  /* 0x0000ac0000047ab9 */ /* 0x000fe20000000a00 */
[----:B------:R-:W-:Y:S01]  /*3520*/  IMAD.MOV.U32 R6, RZ, RZ, RZ ;  /* 0x000000ffff067224 */ /* 0x000fe200078e00ff */
[----:B------:R-:W-:Y:S02]  /*3530*/  ISETP.NE.U32.AND P0, PT, RZ, UR4, PT ;  /* 0x00000004ff007c0c */ /* 0x000fe4000bf05070 */
[----:B------:R-:W-:Y:S02]  /*3540*/  VIADD R3, R3, 0x110 ;  /* 0x0000011003037836 */ /* 0x000fe40000000000 */
[----:B------:R-:W-:-:S03]  /*3550*/  ISETP.NE.AND.EX P0, PT, RZ, UR5, PT, P0 ;  /* 0x00000005ff007c0c */ /* 0x000fc6000bf05300 */
[----:B-1----:R-:W-:Y:S02]  /*3560*/  LEA R11, R4, R3, 0x18 ;  /* 0x00000003040b7211 */ /* 0x002fe400078ec0ff */
[----:B------:R-:W-:-:S08]  /*3570*/  MOV R3, R2 ;  /* 0x0000000200037202 */ /* 0x000fd00000000f00 */
.L_x_2682:
        /* <DEDUP_REMOVED lines=9> */
[----:B------:R-:W5:Y:S02]  /*3610*/  LDG.E.U8 R4, desc[UR36][R4.64] ;  /* 0x0000002404047981 */ /* 0x000f64000c1e1100 */
[----:B-----5:R-:W-:-:S13]  /*3620*/  ISETP.NE.AND P2, PT, R4, RZ, PT ;  /* 0x000000ff0400720c */ /* 0x020fda0003f45270 */
[----:B------:R-:W-:Y:S01]  /*3630*/  @P2 IMAD.MOV.U32 R7, RZ, RZ, RZ ;  /* 0x000000ffff072224 */ /* 0x000fe200078e00ff */
[----:B------:R-:W-:Y:S06]  /*3640*/  @P2 BRA `(.L_x_2681) ;  /* 0x0000000000102947 */ /* 0x000fec0003800000 */
.L_x_2680:
[----:B------:R-:W2:Y:S02]  /*3650*/  LDS R4, [R8] ;  /* 0x0000000008047984 */ /* 0x000ea40000000800 */
[----:B--2---:R-:W-:-:S04]  /*3660*/  FADD.FTZ R4, -R9, R4 ;  /* 0x0000000409047221 */ /* 0x004fc80000010100 */
[----:B------:R-:W-:-:S04]  /*3670*/  FMUL.FTZ R4, R4, 1.4426950216293334961 ;  /* 0x3fb8aa3b04047820 */ /* 0x000fc80000410000 */
[----:B------:R0:W1:Y:S03]  /*3680*/  MUFU.EX2 R7, R4 ;  /* 0x0000000400077308 */ /* 0x0000660000000800 */
.L_x_2681:
[----:B------:R-:W-:Y:S05]  /*3690*/  BSYNC B1 ;  /* 0x0000000000017941 */ /* 0x000fea0003800000 */
.L_x_2679:
[----:B-1----:R1:W-:Y:S01]  /*36a0*/  STS [R8], R7 ;  /* 0x0000000708007388 */ /* 0x0023e20000000800 */
[----:B------:R-:W-:Y:S01]  /*36b0*/  IADD3 R3, R3, 0x40, RZ ;  /* 0x0000004003037810 */ /* 0x000fe20007ffe0ff */
[----:B------:R-:W-:-:S03]  /*36c0*/  FADD.FTZ R6, R7, R6 ;  /* 0x0000000607067221 */ /* 0x000fc60000010000 */
[----:B------:R-:W-:-:S13]  /*36d0*/  ISETP.GT.AND P2, PT, R3, UR40, PT ;  /* 0x0000002803007c0c */ /* 0x000fda000bf44270 */
[----:B-1----:R-:W-:Y:S05]  /*36e0*/  @!P2 BRA `(.L_x_2682) ;  /* 0xfffffffc00a4a947 */ /* 0x002fea000383ffff */
.L_x_2678:
[----:B------:R-:W-:Y:S05]  /*36f0*/  BSYNC B0 ;  /* 0x0000000000007941 */ /* 0x000fea0003800000 */
.L_x_2677:
[----:B------:R-:W5:Y:S01]  /*3700*/  SHFL.BFLY PT, R3, R6, 0x10, 0x1f ;  /* 0x0e001f0006037f89 */ /* 0x000f6200000e0000 */
[----:B------:R-:W-:Y:S01]  /*3710*/  ULDC UR7, c[0x0][0x29c] ;  /* 0x0000a70000077ab9 */ /* 0x000fe20000000800 */
[----:B------:R-:W-:Y:S01]  /*3720*/  ULDC UR8, c[0x0][0x284] ;  /* 0x0000a10000087ab9 */ /* 0x000fe20000000800 */
[----:B------:R-:W0:Y:S01]  /*3730*/  S2UR UR9, SR_CgaCtaId ;  /* 0x00000000000979c3 */ /* 0x000e220000008800 */
[----:B--2---:R-:W2:Y:S01]  /*3740*/  S2R R9, SR_TID.X ;  /* 0x0000000000097919 */ /* 0x004ea20000002100 */
[----:B------:R-:W-:Y:S01]  /*3750*/  UISETP.LT.AND UP0, UPT, UR8, UR7, UPT ;  /* 0x000000070800728c */ /* 0x000fe2000bf01270 */
[----:B------:R-:W-:-:S03]  /*3760*/  UMOV UR6, 0x400 ;  /* 0x0000040000067882 */ /* 0x000fc60000000000 */
[----:B------:R-:W-:Y:S02]  /*3770*/  USEL UR4, UR8, UR7, UP0 ;  /* 0x0000000708047287 */ /* 0x000fe40008000000 */
[----:B------:R-:W-:Y:S02]  /*3780*/  UIADD3 UR6, UR6, 0x110, URZ ;  /* 0x0000011006067890 */ /* 0x000fe4000fffe03f */
[----:B------:R-:W-:-:S04]  /*3790*/  UIADD3 UR4, UR4, 0x4, URZ ;  /* 0x0000000404047890 */ /* 0x000fc8000fffe03f */
[----:B------:R-:W-:-:S04]  /*37a0*/  USHF.R.S32.HI UR5, URZ, 0x1f, UR4 ;  /* 0x0000001f3f057899 */ /* 0x000fc80008011404 */
[----:B------:R-:W-:Y:S01]  /*37b0*/  ULEA.HI UR5, UR5, UR4, URZ, 0x2 ;  /* 0x0000000405057291 */ /* 0x000fe2000f8f103f */
[----:B-----5:R-:W-:Y:S02]  /*37c0*/  FADD.FTZ R3, R3, R6 ;  /* 0x0000000603037221 */ /* 0x020fe40000010000 */
[----:B------:R-:W-:Y:S01]  /*37d0*/  ULDC.U8 UR4, c[0x0][0x31c] ;  /* 0x0000c70000047ab9 */ /* 0x000fe20000000000 */
[----:B------:R-:W-:Y:S02]  /*37e0*/  USHF.L.U32 UR5, UR5, 0x2, URZ ;  /* 0x0000000205057899 */ /* 0x000fe4000800063f */
[----:B0-----:R-:W-:Y:S01]  /*37f0*/  ULEA UR10, UR9, UR6, 0x18 ;  /* 0x00000006090a7291 */ /* 0x001fe2000f8ec03f */
[----:B------:R-:W0:Y:S01]  /*3800*/  SHFL.BFLY PT, R4, R3, 0x8, 0x1f ;  /* 0x0d001f0003047f89 */ /* 0x000e2200000e0000 */
[----:B------:R-:W-:-:S03]  /*3810*/  ULOP3.LUT UR6, UR5, 0xfffffff0, URZ, 0xc0, !UPT ;  /* 0xfffffff005067892 */ /* 0x000fc6000f8ec03f */
[----:B------:R-:W-:Y:S01]  /*3820*/  UMOV UR5, URZ ;  /* 0x0000003f00057c82 */ /* 0x000fe20008000000 */
[----:B------:R-:W-:Y:S01]  /*3830*/  UIADD3 UR11, UR10, UR6, URZ ;  /* 0x000000060a0b7290 */ /* 0x000fe2000fffe03f */
[----:B--2---:R-:W-:-:S04]  /*3840*/  LOP3.LUT P0, R7, R9, 0x1f, RZ, 0xc0, !PT ;  /* 0x0000001f09077812 */ /* 0x004fc8000780c0ff */
[----:B------:R-:W-:-:S09]  /*3850*/  ISETP.GT.U32.AND P2, PT, R7, 0x1, PT ;  /* 0x000000010700780c */ /* 0x000fd20003f44070 */
[----:B-1----:R-:W1:Y:S01]  /*3860*/  @!P0 S2R R11, SR_CgaCtaId ;  /* 0x00000000000b8919 */ /* 0x002e620000008800 */
        /* <DEDUP_REMOVED lines=11> */
[----:B0-----:R-:W-:-:S05]  /*3920*/  @!P2 LEA R4, R13, R4, 0x18 ;  /* 0x000000040d04a211 */ /* 0x001fca00078ec0ff */
[----:B------:R-:W-:Y:S02]  /*3930*/  @!P2 IMAD R7, R7, 0x4, R4 ;  /* 0x000000040707a824 */ /* 0x000fe400078e0204 */
        /* <DEDUP_REMOVED lines=9> */
[----:B0-----:R-:W-:-:S05]  /*39d0*/  FADD.FTZ R4, R4, R3 ;  /* 0x0000000304047221 */ /* 0x001fca0000010000 */
[----:B------:R0:W1:Y:S01]  /*39e0*/  SHFL.IDX PT, R3, R4, RZ, 0x1f ;  /* 0x00001fff04037589 */ /* 0x00006200000e0000 */
[----:B------:R-:W-:Y:S05]  /*39f0*/  @!P0 BRA `(.L_x_2683) ;  /* 0x0000000000208947 */ /* 0x000fea0003800000 */
[----:B------:R-:W-:Y:S01]  /*3a00*/  S2UR UR4, SR_CTAID.X ;  /* 0x00000000000479c3 */ /* 0x000fe20000002500 */
[----:B------:R-:W-:-:S07]  /*3a10*/  ULDC UR9, c[0x0][0x288] ;  /* 0x0000a20000097ab9 */ /* 0x000fce0000000800 */
[----:B------:R-:W2:Y:S02]  /*3a20*/  S2UR UR5, SR_CTAID.Y ;  /* 0x00000000000579c3 */ /* 0x000ea40000002600 */
[----:B--2---:R-:W-:-:S03]  /*3a30*/  UIMAD UR5, UR5, UR9, UR4 ;  /* 0x00000009050572a4 */ /* 0x004fc6000f8e0204 */
[----:B------:R-:W-:Y:S02]  /*3a40*/  ULDC UR4, c[0x0][0x318] ;  /* 0x0000c60000047ab9 */ /* 0x000fe40000000800 */
[----:B------:R-:W-:-:S04]  /*3a50*/  UIMAD UR4, UR5, UR4, UR7 ;  /* 0x00000004050472a4 */ /* 0x000fc8000f8e0207 */
[----:B------:R-:W-:-:S04]  /*3a60*/  UIMAD UR4, UR4, UR8, URZ ;  /* 0x00000008040472a4 */ /* 0x000fc8000f8e023f */
[----:B------:R-:W-:-:S12]  /*3a70*/  USHF.R.S32.HI UR5, URZ, 0x1f, UR4 ;  /* 0x0000001f3f057899 */ /* 0x000fd80008011404 */
.L_x_2683:
[----:B------:R-:W-:Y:S01]  /*3a80*/  ULDC.64 UR8, c[0x0][0x310] ;  /* 0x0000c40000087ab9 */ /* 0x000fe20000000a00 */
[----:B------:R-:W-:Y:S04]  /*3a90*/  BSSY B0, `(.L_x_2684) ;  /* 0x0000014000007945 */ /* 0x000fe80003800000 */
[----:B------:R-:W-:Y:S05]  /*3aa0*/  @P1 BRA `(.L_x_2685) ;  /* 0x0000000000481947 */ /* 0x000fea0003800000 */
[----:B-1----:R-:W-:-:S04]  /*3ab0*/  FADD.FTZ R3, R3, 9.9999999747524270788e-07 ;  /* 0x358637bd03037421 */ /* 0x002fc80000010000 */
[----:B------:R1:W2:Y:S03]  /*3ac0*/  MUFU.RCP R8, R3 ;  /* 0x0000000300087308 */ /* 0x0002a60000001000 */
.L_x_2687:
[----:B01----:R-:W-:-:S04]  /*3ad0*/  IADD3 R4, R2, -UR43, RZ ;  /* 0x8000002b02047c10 */ /* 0x003fc8000fffe0ff */
[C---:B-1----:R-:W-:Y:S02]  /*3ae0*/  LEA R3, R4.reuse, UR10, 0x2 ;  /* 0x0000000a04037c11 */ /* 0x042fe4000f8e10ff */
[----:B------:R-:W-:-:S04]  /*3af0*/  LEA R4, R4, UR11, 0x1 ;  /* 0x0000000b04047c11 */ /* 0x000fc8000f8e08ff */
[----:B------:R-:W2:Y:S02]  /*3b00*/  LDS R3, [R3] ;  /* 0x0000000003037984 */ /* 0x000ea40000000800 */
[----:B--2---:R-:W-:-:S05]  /*3b10*/  FMUL.FTZ R7, R3, R8 ;  /* 0x0000000803077220 */ /* 0x004fca0000410000 */
[----:B------:R-:W-:-:S05]  /*3b20*/  F2FP.F16.F32.PACK_AB R5, RZ, R7 ;  /* 0x00000007ff05723e */ /* 0x000fca00000000ff */
[----:B------:R0:W-:Y:S01]  /*3b30*/  STS.U16 [R4], R5 ;  /* 0x0000000504007388 */ /* 0x0001e20000000400 */
[----:B------:R-:W-:Y:S05]  /*3b40*/  @!P0 BRA `(.L_x_2686) ;  /* 0x0000000000148947 */ /* 0x000fea0003800000 */
[----:B------:R-:W-:-:S04]  /*3b50*/  IADD3 R3, P1, R2, UR4, RZ ;  /* 0x0000000402037c10 */ /* 0x000fc8000ff3e0ff */
[----:B------:R-:W-:Y:S02]  /*3b60*/  LEA.HI.X.SX32 R6, R2, UR5, 0x1, P1 ;  /* 0x0000000502067c11 */ /* 0x000fe400088f0eff */
[----:B0-----:R-:W-:-:S04]  /*3b70*/  LEA R4, P1, R3, UR8, 0x2 ;  /* 0x0000000803047c11 */ /* 0x001fc8000f8210ff */
[----:B------:R-:W-:-:S05]  /*3b80*/  LEA.HI.X R5, R3, UR9, R6, 0x2, P1 ;  /* 0x0000000903057c11 */ /* 0x000fca00088f1406 */
[----:B------:R1:W-:Y:S04]  /*3b90*/  STG.E desc[UR36][R4.64], R7 ;  /* 0x0000000704007986 */ /* 0x0003e8000c101924 */
.L_x_2686:
[----:B------:R-:W-:-:S05]  /*3ba0*/  VIADD R2, R2, 0x40 ;  /* 0x0000004002027836 */ /* 0x000fca0000000000 */
[----:B------:R-:W-:-:S13]  /*3bb0*/  ISETP.GT.AND P1, PT, R2, UR40, PT ;  /* 0x0000002802007c0c */ /* 0x000fda000bf24270 */
[----:B------:R-:W-:Y:S05]  /*3bc0*/  @!P1 BRA `(.L_x_2687) ;  /* 0xfffffffc00c09947 */ /* 0x000fea000383ffff */
.L_x_2685:
[----:B------:R-:W-:Y:S05]  /*3bd0*/  BSYNC B0 ;  /* 0x0000000000007941 */ /* 0x000fea0003800000 */
.L_x_2684:
[----:B-1----:R-:W1:Y:S01]  /*3be0*/  S2R R3, SR_TID.X ;  /* 0x0000000000037919 */ /* 0x002e620000002100 */
[----:B------:R-:W-:Y:S01]  /*3bf0*/  USHF.R.S32.HI UR4, URZ, 0x1f, UR40 ;  /* 0x0000001f3f047899 */ /* 0x000fe20008011428 */
[----:B------:R-:W-:Y:S01]  /*3c00*/  CS2R R10, SRZ ;  /* 0x00000000000a7805 */ /* 0x000fe2000001ff00 */
[----:B------:R-:W-:Y:S01]  /*3c10*/  ULDC.64 UR8, c[0x0][0x240] ;  /* 0x0000900000087ab9 */ /* 0x000fe20000000a00 */
[----:B------:R-:W-:Y:S01]  /*3c20*/  CS2R R8, SRZ ;  /* 0x0000000000087805 */ /* 0x000fe2000001ff00 */
[----:B------:R-:W-:Y:S01]  /*3c30*/  ULEA.HI UR4, UR4, UR40, URZ, 0x2 ;  /* 0x0000002804047291 */ /* 0x000fe2000f8f103f */
[----:B------:R-:W-:-:S03]  /*3c40*/  ISETP.EQ.U32.AND P1, PT, RZ, UR8, PT ;  /* 0x00000008ff007c0c */ /* 0x000fc6000bf22070 */
        /* <DEDUP_REMOVED lines=12> */
[----:B0-----:R-:W0:Y:S01]  /*3d10*/  @!P1 S2R R4, SR_CTAID.X ;  /* 0x0000000000049919 */ /* 0x001e220000002500 */
[----:B------:R-:W1:Y:S01]  /*3d20*/  @!P1 LDC.64 R12, c[0x0][0x240] ;  /* 0x00009000ff0c9b82 */ /* 0x000e620000000a00 */
[----:B----4-:R-:W-:Y:S01]  /*3d30*/  MOV R19, UR4 ;  /* 0x0000000400137c02 */ /* 0x010fe20008000f00 */
[----:B------:R-:W-:Y:S01]  /*3d40*/  BSSY B0, `(.L_x_2688) ;  /* 0x000015d000007945 */ /* 0x000fe20003800000 */
[----:B------:R-:W-:Y:S01]  /*3d50*/  CS2R R6, SRZ ;  /* 0x0000000000067805 */ /* 0x000fe2000001ff00 */
[----:B------:R-:W-:Y:S02]  /*3d60*/  IMAD.MOV.U32 R17, RZ, RZ, RZ ;  /* 0x000000ffff117224 */ /* 0x000fe400078e00ff */
[----:B------:R-:W-:Y:S02]  /*3d70*/  IMAD.MOV.U32 R18, RZ, RZ, RZ ;  /* 0x000000ffff127224 */ /* 0x000fe400078e00ff */
[----:B0-----:R-:W-:-:S04]  /*3d80*/  @!P1 IMAD R3, R4, 0x70, R33 ;  /* 0x0000007004039824 */ /* 0x001fc800078e0221 */
[----:B-1----:R-:W-:Y:S01]  /*3d90*/  @!P1 IMAD.WIDE R12, R3, 0x2, R12 ;  /* 0x00000002030c9825 */ /* 0x002fe200078e020c */
[----:B------:R-:W-:-:S04]  /*3da0*/  CS2R R2, SRZ ;  /* 0x0000000000027805 */ /* 0x000fc8000001ff00 */
[----:B------:R0:W5:Y:S01]  /*3db0*/  @!P1 LDG.E.128 R8, desc[UR36][R12.64] ;  /* 0x000000240c089981 */ /* 0x000162000c1e1d00 */
[----:B------:R-:W-:Y:S01]  /*3dc0*/  CS2R R4, SRZ ;  /* 0x0000000000047805 */ /* 0x000fe2000001ff00 */
[----:B------:R-:W-:Y:S06]  /*3dd0*/  BAR.SYNC.DEFER_BLOCKING 0x0 ;  /* 0x0000000000007b1d */ /* 0x000fec0000010000 */
[----:B------:R-:W-:Y:S05]  /*3de0*/  @P0 BRA `(.L_x_2689) ;  /* 0x0000001400480947 */ /* 0x000fea0003800000 */
[----:B------:R-:W-:Y:S01]  /*3df0*/  VIADD R34, R32, UR43 ;  /* 0x0000002b20227c36 */ /* 0x000fe20008000000 */
[----:B------:R-:W-:Y:S01]  /*3e00*/  VIMNMX R39, R19, UR40, PT ;  /* 0x0000002813277c48 */ /* 0x000fe2000bfe0100 */
[----:B------:R-:W-:Y:S01]  /*3e10*/  IMAD R0, R0, R19, R33 ;  /* 0x0000001300007224 */ /* 0x000fe200078e0221 */
[----:B------:R-:W-:Y:S01]  /*3e20*/  BSSY B1, `(.L_x_2690) ;  /* 0x000009c000017945 */ /* 0x000fe20003800000 */
[----:B------:R-:W-:Y:S01]  /*3e30*/  IMAD.MOV.U32 R2, RZ, RZ, RZ ;  /* 0x000000ffff027224 */ /* 0x000fe200078e00ff */
[----:B------:R-:W-:Y:S02]  /*3e40*/  ISETP.GE.AND P1, PT, R34, R39, PT ;  /* 0x000000272200720c */ /* 0x000fe40003f26270 */
[----:B------:R-:W-:-:S11]  /*3e50*/  SHF.R.S32.HI R35, RZ, 0x1f, R0 ;  /* 0x0000001fff237819 */ /* 0x000fd60000011400 */
[----:B------:R-:W-:Y:S05]  /*3e60*/  @P1 BRA `(.L_x_2691) ;  /* 0x00000008005c1947 */ /* 0x000fea0003800000 */
[----:B------:R-:W-:Y:S01]  /*3e70*/  MOV R5, UR43 ;  /* 0x0000002b00057c02 */ /* 0x000fe20008000f00 */
[----:B------:R-:W-:Y:S01]  /*3e80*/  BSSY B2, `(.L_x_2692) ;  /* 0x0000035000027945 */ /* 0x000fe20003800000 */
[----:B------:R-:W-:Y:S01]  /*3e90*/  LOP3.LUT R3, RZ, R39, RZ, 0x33, !PT ;  /* 0x00000027ff037212 */ /* 0x000fe200078e33ff */
[----:B------:R-:W-:Y:S01]  /*3ea0*/  HFMA2.MMA R18, -RZ, RZ, 0, 0 ;  /* 0x00000000ff127435 */ /* 0x000fe200000001ff */
[----:B------:R-:W-:Y:S01]  /*3eb0*/  IADD3 R2, -R5, -0x2, -R32 ;  /* 0xfffffffe05027810 */ /* 0x000fe20007ffe920 */
[----:B------:R-:W-:Y:S01]  /*3ec0*/  IMAD.MOV.U32 R38, RZ, RZ, R34 ;  /* 0x000000ffff267224 */ /* 0x000fe200078e0022 */
[----:B------:R-:W-:Y:S02]  /*3ed0*/  MOV R17, RZ ;  /* 0x000000ff00117202 */ /* 0x000fe40000000f00 */
[----:B------:R-:W-:Y:S02]  /*3ee0*/  CS2R R6, SRZ ;  /* 0x0000000000067805 */ /* 0x000fe4000001ff00 */
[----:B------:R-:W-:Y:S01]  /*3ef0*/  CS2R R4, SRZ ;  /* 0x0000000000047805 */ /* 0x000fe2000001ff00 */
[----:B------:R-:W-:-:S05]  /*3f00*/  IMAD.IADD R3, R2, 0x1, -R3 ;  /* 0x0000000102037824 */ /* 0x000fca00078e0a03 */
[C---:B------:R-:W-:Y:S02]  /*3f10*/  LEA.HI R2, R3.reuse, 0x1, RZ, 0x1e ;  /* 0x0000000103027811 */ /* 0x040fe400078ff0ff */
[----:B------:R-:W-:Y:S02]  /*3f20*/  ISETP.GE.U32.AND P1, PT, R3, 0xc, PT ;  /* 0x0000000c0300780c */ /* 0x000fe40003f26070 */
[----:B0-----:R-:W-:Y:S02]  /*3f30*/  LOP3.LUT P3, R12, R2, 0x3, RZ, 0xc0, !PT ;  /* 0x00000003020c7812 */ /* 0x001fe4000786c0ff */
[----:B------:R-:W-:-:S11]  /*3f40*/  CS2R R2, SRZ ;  /* 0x0000000000027805 */ /* 0x000fd6000001ff00 */
[----:B------:R-:W-:Y:S05]  /*3f50*/  @!P3 BRA `(.L_x_2693) ;  /* 0x00000000009cb947 */ /* 0x000fea0003800000 */
[----:B------:R-:W-:Y:S01]  /*3f60*/  IMAD R13, R34, 0x70, RZ ;  /* 0x00000070220d7824 */ /* 0x000fe200078e02ff */
[----:B------:R-:W-:Y:S01]  /*3f70*/  ULDC.64 UR4, c[0x0][0x250] ;  /* 0x0000940000047ab9 */ /* 0x000fe20000000a00 */
[----:B------:R-:W-:Y:S01]  /*3f80*/  IMAD.MOV.U32 R20, RZ, RZ, R12 ;  /* 0x000000ffff147224 */ /* 0x000fe200078e000c */
[----:B------:R-:W-:Y:S01]  /*3f90*/  LEA R12, R32, UR6, 0x1 ;  /* 0x00000006200c7c11 */ /* 0x000fe2000f8e08ff */
[----:B------:R-:W-:Y:S01]  /*3fa0*/  IMAD.MOV.U32 R38, RZ, RZ, R34 ;  /* 0x000000ffff267224 */ /* 0x000fe200078e0022 */
[----:B------:R-:W-:Y:S02]  /*3fb0*/  IADD3 R30, P3, R0, R13, RZ ;  /* 0x0000000d001e7210 */ /* 0x000fe40007f7e0ff */
[----:B------:R-:W-:Y:S02]  /*3fc0*/  MOV R18, RZ ;  /* 0x000000ff00127202 */ /* 0x000fe40000000f00 */
[----:B------:R-:W-:Y:S02]  /*3fd0*/  LEA.HI.X.SX32 R13, R13, R35, 0x1, P3 ;  /* 0x000000230d0d7211 */ /* 0x000fe400018f0eff */
[----:B------:R-:W-:-:S02]  /*3fe0*/  LEA R29, P3, R30, UR4, 0x1 ;  /* 0x000000041e1d7c11 */ /* 0x000fc4000f8608ff */
[----:B------:R-:W-:Y:S02]  /*3ff0*/  IADD3 R21, R12, UR10, RZ ;  /* 0x0000000a0c157c10 */ /* 0x000fe4000fffe0ff */
[----:B------:R-:W-:-:S09]  /*4000*/  LEA.HI.X R30, R30, UR5, R13, 0x1, P3 ;  /* 0x000000051e1e7c11 */ /* 0x000fd200098f0c0d */
.L_x_2694:
[----:B------:R-:W-:Y:S01]  /*4010*/  IMAD.MOV.U32 R12, RZ, RZ, R29 ;  /* 0x000000ffff0c7224 */ /* 0x000fe200078e001d */
[----:B------:R-:W-:Y:S01]  /*4020*/  MOV R13, R30 ;  /* 0x0000001e000d7202 */ /* 0x000fe20000000f00 */
[----:B---3--:R0:W1:Y:S05]  /*4030*/  LDS.U16 R22, [R21] ;  /* 0x0000000015167984 */ /* 0x00806a0000000400 */
[----:B------:R-:W2:Y:S01]  /*4040*/  LDG.E.128 R12, desc[UR36][R12.64] ;  /* 0x000000240c0c7981 */ /* 0x000ea2000c1e1d00 */
[----:B------:R-:W-:Y:S01]  /*4050*/  VIADD R20, R20, 0xffffffff ;  /* 0xffffffff14147836 */ /* 0x000fe20000000000 */
[----:B------:R-:W-:Y:S01]  /*4060*/  IADD3 R29, P4, R29, 0x380, RZ ;  /* 0x000003801d1d7810 */ /* 0x000fe20007f9e0ff */
[----:B0-----:R-:W-:Y:S01]  /*4070*/  VIADD R21, R21, 0x8 ;  /* 0x0000000815157836 */ /* 0x001fe20000000000 */
[----:B------:R-:W-:-:S02]  /*4080*/  IADD3 R38, R38, 0x4, RZ ;  /* 0x0000000426267810 */ /* 0x000fc40007ffe0ff */
[----:B------:R-:W-:Y:S02]  /*4090*/  ISETP.NE.AND P3, PT, R20, RZ, PT ;  /* 0x000000ff1400720c */ /* 0x000fe40003f65270 */
[----:B------:R-:W-:Y:S01]  /*40a0*/  IADD3.X R30, RZ, R30, RZ, P4, !PT ;  /* 0x0000001eff1e7210 */ /* 0x000fe200027fe4ff */
[----:B-1----:R-:W-:Y:S02]  /*40b0*/  HADD2.F32 R23, -RZ, R22.H0_H0 ;  /* 0x20000016ff177230 */ /* 0x002fe40000004100 */
        /* <DEDUP_REMOVED lines=15> */
[----:B------:R-:W-:Y:S01]  /*41b0*/  FFMA.FTZ R2, R23, R15, R2 ;  /* 0x0000000f17027223 */ /* 0x000fe20000010002 */
[----:B------:R-:W-:Y:S06]  /*41c0*/  @P3 BRA `(.L_x_2694) ;  /* 0xfffffffc00903947 */ /* 0x000fec000383ffff */
.L_x_2693:
[----:B------:R-:W-:Y:S05]  /*41d0*/  BSYNC B2 ;  /* 0x0000000000027941 */ /* 0x000fea0003800000 */
.L_x_2692:
[----:B------:R-:W-:Y:S05]  /*41e0*/  @!P1 BRA `(.L_x_2691) ;  /* 0x00000004007c9947 */ /* 0x000fea0003800000 */
[C---:B------:R-:W-:Y:S01]  /*41f0*/  LEA R13, R38.reuse, UR6, 0x1 ;  /* 0x00000006260d7c11 */ /* 0x040fe2000f8e08ff */
[----:B------:R-:W-:Y:S01]  /*4200*/  IMAD R12, R38, 0x70, RZ ;  /* 0x00000070260c7824 */ /* 0x000fe200078e02ff */
[----:B------:R-:W-:Y:S01]  /*4210*/  ULDC.64 UR4, c[0x0][0x250] ;  /* 0x0000940000047ab9 */ /* 0x000fe20000000a00 */
[----:B------:R-:W-:Y:S01]  /*4220*/  IMAD.U32 R14, RZ, RZ, UR43 ;  /* 0x0000002bff0e7e24 */ /* 0x000fe2000f8e00ff */
[----:B------:R-:W-:Y:S02]  /*4230*/  IADD3 R13, R13, 0x10, RZ ;  /* 0x000000100d0d7810 */ /* 0x000fe40007ffe0ff */
[----:B------:R-:W-:-:S03]  /*4240*/  IADD3 R45, P1, R0, R12, RZ ;  /* 0x0000000c002d7210 */ /* 0x000fc60007f3e0ff */
[----:B------:R-:W-:Y:S01]  /*4250*/  IMAD R13, R14, -0x2, R13 ;  /* 0xfffffffe0e0d7824 */ /* 0x000fe200078e020d */
[----:B------:R-:W-:Y:S02]  /*4260*/  LEA R42, P3, R45, UR4, 0x1 ;  /* 0x000000042d2a7c11 */ /* 0x000fe4000f8608ff */
[----:B------:R-:W-:Y:S01]  /*4270*/  LEA.HI.X.SX32 R12, R12, R35, 0x1, P1 ;  /* 0x000000230c0c7211 */ /* 0x000fe200008f0eff */
[----:B------:R-:W-:-:S03]  /*4280*/  VIADD R40, R13, UR10 ;  /* 0x0000000a0d287c36 */ /* 0x000fc60008000000 */
[----:B------:R-:W-:-:S07]  /*4290*/  LEA.HI.X R45, R45, UR5, R12, 0x1, P3 ;  /* 0x000000052d2d7c11 */ /* 0x000fce00098f0c0c */
.L_x_2695:
[----:B------:R-:W-:Y:S01]  /*42a0*/  MOV R36, R42 ;  /* 0x0000002a00247202 */ /* 0x000fe20000000f00 */
[----:B------:R-:W-:Y:S01]  /*42b0*/  IMAD.MOV.U32 R37, RZ, RZ, R45 ;  /* 0x000000ffff257224 */ /* 0x000fe200078e002d */
[----:B------:R-:W0:Y:S04]  /*42c0*/  LDS.U16 R44, [R40+-0x10] ;  /* 0xfffff000282c7984 */ /* 0x000e280000000400 */
[----:B------:R-:W2:Y:S04]  /*42d0*/  LDG.E.128 R12, desc[UR36][R36.64] ;  /* 0x00000024240c7981 */ /* 0x000ea8000c1e1d00 */
[----:B---3--:R-:W3:Y:S04]  /*42e0*/  LDG.E.128 R20, desc[UR36][R36.64+0x380] ;  /* 0x0003802424147981 */ /* 0x008ee8000c1e1d00 */
[----:B------:R-:W4:Y:S04]  /*42f0*/  LDG.E.128 R24, desc[UR36][R36.64+0x700] ;  /* 0x0007002424187981 */ /* 0x000f28000c1e1d00 */
[----:B------:R1:W4:Y:S01]  /*4300*/  LDG.E.128 R28, desc[UR36][R36.64+0xa80] ;  /* 0x000a8024241c7981 */ /* 0x000322000c1e1d00 */
[----:B------:R-:W-:Y:S01]  /*4310*/  IADD3 R42, P1, R36, 0xe00, RZ ;  /* 0x00000e00242a7810 */ /* 0x000fe20007f3e0ff */
[----:B------:R-:W-:-:S02]  /*4320*/  VIADD R38, R38, 0x10 ;  /* 0x0000001026267836 */ /* 0x000fc40000000000 */
[----:B------:R-:W1:Y:S01]  /*4330*/  LDS.U16 R43, [R40+-0x8] ;  /* 0xfffff800282b7984 */ /* 0x000e620000000400 */
[----:B------:R-:W-:Y:S02]  /*4340*/  IADD3.X R45, RZ, R37, RZ, P1, !PT ;  /* 0x00000025ff2d7210 */ /* 0x000fe40000ffe4ff */
[----:B------:R-:W-:Y:S01]  /*4350*/  ISETP.GE.AND P1, PT, R38, R39, PT ;  /* 0x000000272600720c */ /* 0x000fe20003f26270 */
[----:B------:R-:W1:Y:S01]  /*4360*/  LDS.U16 R41, [R40] ;  /* 0x0000000028297984 */ /* 0x000e620000000400 */
[----:B0-----:R-:W-:Y:S02]  /*4370*/  HADD2.F32 R44, -RZ, R44.H0_H0 ;  /* 0x2000002cff2c7230 */ /* 0x001fe40000004100 */
[----:B-1----:R-:W-:Y:S02]  /*4380*/  HADD2.F32 R43, -RZ, R43.H0_H0 ;  /* 0x2000002bff2b7230 */ /* 0x002fe40000004100 */
[----:B------:R-:W-:Y:S02]  /*4390*/  HADD2.F32 R41, -RZ, R41.H0_H0 ;  /* 0x20000029ff297230 */ /* 0x000fe40000004100 */
[----:B--2---:R-:W-:-:S02]  /*43a0*/  HADD2.F32 R47, -RZ, R12.H0_H0 ;  /* 0x2000000cff2f7230 */ /* 0x004fc40000004100 */
[----:B------:R-:W-:Y:S02]  /*43b0*/  HADD2.F32 R12, -RZ, R12.H1_H1 ;  /* 0x3000000cff0c7230 */ /* 0x000fe40000004100 */
[--C-:B------:R-:W-:Y:S02]  /*43c0*/  HADD2.F32 R46, -RZ, R13.reuse.H0_H0 ;  /* 0x2000000dff2e7230 */ /* 0x100fe40000004100 */
[C---:B------:R-:W-:Y:S01]  /*43d0*/  FFMA.FTZ R18, R44.reuse, R47, R18 ;  /* 0x0000002f2c127223 */ /* 0x040fe20000010012 */
[--C-:B------:R-:W-:Y:S02]  /*43e0*/  HADD2.F32 R36, -RZ, R14.reuse.H0_H0 ;  /* 0x2000000eff247230 */ /* 0x100fe40000004100 */
[C---:B------:R-:W-:Y:S01]  /*43f0*/  FFMA.FTZ R17, R44.reuse, R12, R17 ;  /* 0x0000000c2c117223 */ /* 0x040fe20000010011 */
[----:B------:R-:W-:Y:S02]  /*4400*/  HADD2.F32 R37, -RZ, R14.H1_H1 ;  /* 0x3000000eff257230 */ /* 0x000fe40000004100 */
[----:B------:R-:W-:Y:S01]  /*4410*/  FFMA.FTZ R12, R44, R46, R7 ;  /* 0x0000002e2c0c7223 */ /* 0x000fe20000010007 */
[----:B------:R-:W-:Y:S01]  /*4420*/  HADD2.F32 R13, -RZ, R13.H1_H1 ;  /* 0x3000000dff0d7230 */ /* 0x000fe20000004100 */
[----:B------:R-:W0:Y:S01]  /*4430*/  LDS.U16 R7, [R40+0x8] ;  /* 0x0000080028077984 */ /* 0x000e220000000400 */
[----:B------:R-:W-:-:S02]  /*4440*/  HADD2.F32 R14, -RZ, R15.H0_H0 ;  /* 0x2000000fff0e7230 */ /* 0x000fc40000004100 */
[C---:B------:R-:W-:Y:S01]  /*4450*/  FFMA.FTZ R4, R44.reuse, R37, R4 ;  /* 0x000000252c047223 */ /* 0x040fe20000010004 */
[----:B------:R-:W-:Y:S02]  /*4460*/  HADD2.F32 R15, -RZ, R15.H1_H1 ;  /* 0x3000000fff0f7230 */ /* 0x000fe40000004100 */
[C---:B------:R-:W-:Y:S01]  /*4470*/  FFMA.FTZ R6, R44.reuse, R13, R6 ;  /* 0x0000000d2c067223 */ /* 0x040fe20000010006 */
[--C-:B---3--:R-:W-:Y:S02]  /*4480*/  HADD2.F32 R13, -RZ, R20.reuse.H0_H0 ;  /* 0x20000014ff0d7230 */ /* 0x108fe40000004100 */
[C---:B------:R-:W-:Y:S01]  /*4490*/  FFMA.FTZ R3, R44.reuse, R14, R3 ;  /* 0x0000000e2c037223 */ /* 0x040fe20000010003 */
[----:B------:R-:W-:Y:S02]  /*44a0*/  HADD2.F32 R20, -RZ, R20.H1_H1 ;  /* 0x30000014ff147230 */ /* 0x000fe40000004100 */
[----:B------:R-:W-:Y:S01]  /*44b0*/  FFMA.FTZ R2, R44, R15, R2 ;  /* 0x0000000f2c027223 */ /* 0x000fe20000010002 */
[----:B------:R-:W-:-:S02]  /*44c0*/  HADD2.F32 R15, -RZ, R21.H0_H0 ;  /* 0x20000015ff0f7230 */ /* 0x000fc40000004100 */
[----:B------:R-:W-:Y:S01]  /*44d0*/  FFMA.FTZ R5, R44, R36, R5 ;  /* 0x000000242c057223 */ /* 0x000fe20000010005 */
        /* <DEDUP_REMOVED lines=10> */
[----:B----4-:R-:W-:Y:S02]  /*4580*/  HADD2.F32 R13, -RZ, R24.H0_H0 ;  /* 0x20000018ff0d7230 */ /* 0x010fe40000004100 */
[C---:B------:R-:W-:Y:S01]  /*4590*/  FFMA.FTZ R3, R43.reuse, R22, R3 ;  /* 0x000000162b037223 */ /* 0x040fe20000010003 */
[----:B------:R-:W-:Y:S02]  /*45a0*/  HADD2.F32 R15, -RZ, R25.H0_H0 ;  /* 0x20000019ff0f7230 */ /* 0x000fe40000004100 */
[----:B------:R-:W-:Y:S01]  /*45b0*/  FFMA.FTZ R4, R43, R37, R4 ;  /* 0x000000252b047223 */ /* 0x000fe20000010004 */
[----:B------:R-:W-:-:S02]  /*45c0*/  HADD2.F32 R20, -RZ, R27.H0_H0 ;  /* 0x2000001bff147230 */ /* 0x000fc40000004100 */
[----:B------:R-:W-:Y:S01]  /*45d0*/  FFMA.FTZ R2, R43, R23, R2 ;  /* 0x000000172b027223 */ /* 0x000fe20000010002 */
        /* <DEDUP_REMOVED lines=8> */
[----:B------:R-:W-:Y:S02]  /*4660*/  HADD2.F32 R27, -RZ, R27.H1_H1 ;  /* 0x3000001bff1b7230 */ /* 0x000fe40000004100 */
[C---:B------:R-:W-:Y:S01]  /*4670*/  FFMA.FTZ R4, R41.reuse, R21, R4 ;  /* 0x0000001529047223 */ /* 0x040fe20000010004 */
[----:B------:R-:W-:Y:S02]  /*4680*/  HADD2.F32 R15, -RZ, R29.H0_H0 ;  /* 0x2000001dff0f7230 */ /* 0x000fe40000004100 */
[C---:B------:R-:W-:Y:S01]  /*4690*/  FFMA.FTZ R17, R41.reuse, R24, R17 ;  /* 0x0000001829117223 */ /* 0x040fe20000010011 */
[----:B------:R-:W-:Y:S02]  /*46a0*/  HADD2.F32 R20, -RZ, R31.H0_H0 ;  /* 0x2000001fff147230 */ /* 0x000fe40000004100 */
[----:B------:R-:W-:Y:S01]  /*46b0*/  FFMA.FTZ R6, R41, R25, R6 ;  /* 0x0000001929067223 */ /* 0x000fe20000010006 */
[----:B0-----:R-:W-:-:S02]  /*46c0*/  HADD2.F32 R13, -RZ, R7.H0_H0 ;  /* 0x20000007ff0d7230 */ /* 0x001fc40000004100 */
[----:B------:R-:W-:Y:S01]  /*46d0*/  FFMA.FTZ R2, R41, R27, R2 ;  /* 0x0000001b29027223 */ /* 0x000fe20000010002 */
[--C-:B------:R-:W-:Y:S01]  /*46e0*/  HADD2.F32 R7, -RZ, R28.reuse.H0_H0 ;  /* 0x2000001cff077230 */ /* 0x100fe20000004100 */
[----:B------:R-:W-:Y:S01]  /*46f0*/  IADD3 R40, R40, 0x20, RZ ;  /* 0x0000002028287810 */ /* 0x000fe20007ffe0ff */
        /* <DEDUP_REMOVED lines=10> */
[C---:B------:R-:W-:Y:S01]  /*47a0*/  FFMA.FTZ R5, R13.reuse, R14, R5 ;  /* 0x0000000e0d057223 */ /* 0x040fe20000010005 */
[C---:B------:R-:W-:Y:S01]  /*47b0*/  FFMA.FTZ R4, R13.reuse, R21, R4 ;  /* 0x000000150d047223 */ /* 0x040fe20000010004 */
[----:B------:R-:W-:Y:S01]  /*47c0*/  FFMA.FTZ R2, R13, R31, R2 ;  /* 0x0000001f0d027223 */ /* 0x000fe20000010002 */
[----:B------:R-:W-:Y:S06]  /*47d0*/  @!P1 BRA `(.L_x_2695) ;  /* 0xfffffff800b09947 */ /* 0x000fec000383ffff */
.L_x_2691:
[----:B------:R-:W-:Y:S05]  /*47e0*/  BSYNC B1 ;  /* 0x0000000000017941 */ /* 0x000fea0003800000 */
.L_x_2690:
        /* <DEDUP_REMOVED lines=13> */
[----:B---3--:R-:W-:Y:S02]  /*48c0*/  IABS R22, R34 ;  /* 0x0000002200167213 */ /* 0x008fe40000000000 */
        /* <DEDUP_REMOVED lines=45> */
.L_x_2699:
[----:B------:R-:W-:Y:S05]  /*4ba0*/  BSYNC B2 ;  /* 0x0000000000027941 */ /* 0x000fea0003800000 */
.L_x_2698:
[----:B------:R-:W-:-:S07]  /*4bb0*/  IADD3 R34, R34, 0x4, RZ ;  /* 0x0000000422227810 */ /* 0x000fce0007ffe0ff */
.L_x_2697:
[----:B------:R-:W-:Y:S05]  /*4bc0*/  BSYNC B1 ;  /* 0x0000000000017941 */ /* 0x000fea0003800000 */
.L_x_2696:
[----:B------:R-:W-:-:S13]  /*4bd0*/  LOP3.LUT P1, RZ, R20, 0xfffffffc, RZ, 0xc0, !PT ;  /* 0xfffffffc14ff7812 */ /* 0x000fda000782c0ff */
[----:B------:R-:W-:Y:S05]  /*4be0*/  @!P1 BRA `(.L_x_2689) ;  /* 0x0000000400c89947 */ /* 0x000fea0003800000 */
[----:B------:R-:W0:Y:S01]  /*4bf0*/  LDC R19, c[0x0][0x284] ;  /* 0x0000a100ff137b82 */ /* 0x000e220000000800 */
[----:B------:R-:W-:Y:S01]  /*4c00*/  LEA R12, R34, UR6, 0x1 ;  /* 0x00000006220c7c11 */ /* 0x000fe2000f8e08ff */
[----:B------:R-:W-:Y:S01]  /*4c10*/  IMAD.U32 R13, RZ, RZ, UR43 ;  /* 0x0000002bff0d7e24 */ /* 0x000fe2000f8e00ff */
[----:B------:R-:W-:-:S03]  /*4c20*/  MOV R20, RZ ;  /* 0x000000ff00147202 */ /* 0x000fc60000000f00 */
[----:B------:R-:W-:-:S04]  /*4c30*/  IMAD R12, R13, -0x2, R12 ;  /* 0xfffffffe0d0c7824 */ /* 0x000fc800078e020c */
[----:B---3--:R-:W-:-:S07]  /*4c40*/  VIADD R23, R12, UR10 ;  /* 0x0000000a0c177c36 */ /* 0x008fce0008000000 */
.L_x_2704:
        /* <DEDUP_REMOVED lines=53> */
.L_x_2701:
[----:B------:R-:W-:Y:S05]  /*4fa0*/  BSYNC B1 ;  /* 0x0000000000017941 */ /* 0x000fea0003800000 */
.L_x_2700:
        /* <DEDUP_REMOVED lines=49> */
.L_x_2703:
[----:B------:R-:W-:Y:S05]  /*52c0*/  BSYNC B1 ;  /* 0x0000000000017941 */ /* 0x000fea0003800000 */
.L_x_2702:
[----:B------:R-:W-:Y:S01]  /*52d0*/  IADD3 R34, R34, 0x8, RZ ;  /* 0x0000000822227810 */ /* 0x000fe20007ffe0ff */
[----:B------:R-:W-:-:S03]  /*52e0*/  VIADD R20, R20, 0x10 ;  /* 0x0000001014147836 */ /* 0x000fc60000000000 */
[----:B------:R-:W-:-:S13]  /*52f0*/  ISETP.GE.AND P1, PT, R34, UR40, PT ;  /* 0x0000002822007c0c */ /* 0x000fda000bf26270 */
[----:B------:R-:W-:Y:S05]  /*5300*/  @!P1 BRA `(.L_x_2704) ;  /* 0xfffffff800509947 */ /* 0x000fea000383ffff */
.L_x_2689:
[----:B------:R-:W-:Y:S05]  /*5310*/  BSYNC B0 ;  /* 0x0000000000007941 */ /* 0x000fea0003800000 */
.L_x_2688:
        /* <DEDUP_REMOVED lines=17> */
[----:B---3--:R-:W5:Y:S01]  /*5430*/  @P3 LDG.E.128 R20, desc[UR36][R20.64] ;  /* 0x0000002414143981 */ /* 0x008f62000c1e1d00 */
        /* <DEDUP_REMOVED lines=15> */
[----:B------:R-:W1:Y:S05]  /*5530*/  LDC.64 R22, c[0x0][0x2f8] ;  /* 0x0000be00ff167b82 */ /* 0x000e6a0000000a00 */
[----:B------:R-:W2:Y:S04]  /*5540*/  LDG.E.64 R20, desc[UR36][R20.64] ;  /* 0x0000002414147981 */ /* 0x000ea8000c1e1b00 */
[----:B-1----:R-:W3:Y:S01]  /*5550*/  LDG.E R22, desc[UR36][R22.64+0x8] ;  /* 0x0000082416167981 */ /* 0x002ee2000c1e1900 */
[C---:B--2---:R-:W-:Y:S01]  /*5560*/  SHF.R.U64 R30, R20.reuse, 0x10, R21 ;  /* 0x00000010141e7819 */ /* 0x044fe20000001215 */
[----:B------:R1:W3:Y:S01]  /*5570*/  I2F.S8 R19, R20 ;  /* 0x0000001400137306 */ /* 0x0002e20000001400 */
[----:B------:R-:W-:-:S02]  /*5580*/  PRMT R16, R20, 0x9910, RZ ;  /* 0x0000991014107816 */ /* 0x000fc400000000ff */
[--C-:B------:R-:W-:Y:S02]  /*5590*/  SHF.R.U32.HI R28, RZ, 0x10, R21.reuse ;  /* 0x00000010ff1c7819 */ /* 0x100fe40000011615 */
[----:B------:R-:W-:Y:S02]  /*55a0*/  SHF.R.S32.HI R29, RZ, 0x18, R21 ;  /* 0x00000018ff1d7819 */ /* 0x000fe40000011415 */
[----:B------:R-:W-:Y:S01]  /*55b0*/  SHF.R.S32.HI R16, RZ, 0x8, R16 ;  /* 0x00000008ff107819 */ /* 0x000fe20000011410 */
[----:B------:R2:W-:Y:S01]  /*55c0*/  I2F.S8 R27, R21 ;  /* 0x00000015001b7306 */ /* 0x0005e20000001400 */
[----:B-1----:R-:W-:-:S04]  /*55d0*/  PRMT R20, R21, 0x9910, RZ ;  /* 0x0000991015147816 */ /* 0x002fc800000000ff */
[----:B------:R-:W-:-:S03]  /*55e0*/  SHF.R.S32.HI R20, RZ, 0x8, R20 ;  /* 0x00000008ff147819 */ /* 0x000fc60000011414 */
[----:B------:R-:W1:Y:S01]  /*55f0*/  I2F.S8 R28, R28 ;  /* 0x0000001c001c7306 */ /* 0x000e620000001400 */
[----:B--2---:R-:W-:Y:S01]  /*5600*/  PRMT R21, R30, 0x9910, RZ ;  /* 0x000099101e157816 */ /* 0x004fe200000000ff */
[----:B---3--:R-:W-:-:S03]  /*5610*/  FMUL.FTZ R19, R19, R22 ;  /* 0x0000001613137220 */ /* 0x008fc60000410000 */
[----:B------:R-:W-:-:S03]  /*5620*/  SHF.R.S32.HI R21, RZ, 0x8, R21 ;  /* 0x00000008ff157819 */ /* 0x000fc60000011415 */
[----:B------:R-:W2:Y:S01]  /*5630*/  I2F.S16 R29, R29 ;  /* 0x0000001d001d7306 */ /* 0x000ea20000101400 */
[----:B-1----:R-:W-:-:S07]  /*5640*/  FMUL.FTZ R23, R28, R22 ;  /* 0x000000161c177220 */ /* 0x002fce0000410000 */
[----:B------:R1:W3:Y:S01]  /*5650*/  I2F.S8 R26, R30 ;  /* 0x0000001e001a7306 */ /* 0x0002e20000001400 */
[----:B--2---:R-:W-:-:S07]  /*5660*/  FMUL.FTZ R28, R29, R22 ;  /* 0x000000161d1c7220 */ /* 0x004fce0000410000 */
[----:B------:R-:W2:Y:S01]  /*5670*/  I2F.S16 R16, R16 ;  /* 0x0000001000107306 */ /* 0x000ea20000101400 */
[-C--:B-1----:R-:W-:Y:S01]  /*5680*/  FMUL.FTZ R30, R27, R22.reuse ;  /* 0x000000161b1e7220 */ /* 0x082fe20000410000 */
[----:B------:R-:W-:Y:S01]  /*5690*/  F2FP.F16.F32.PACK_AB R23, R28, R23 ;  /* 0x000000171c17723e */ /* 0x000fe200000000ff */
[----:B---3--:R-:W-:-:S05]  /*56a0*/  FMUL.FTZ R26, R26, R22 ;  /* 0x000000161a1a7220 */ /* 0x008fca0000410000 */
[----:B------:R-:W1:Y:S01]  /*56b0*/  I2F.S16 R20, R20 ;  /* 0x0000001400147306 */ /* 0x000e620000101400 */
[----:B--2---:R-:W-:-:S07]  /*56c0*/  FMUL.FTZ R16, R16, R22 ;  /* 0x0000001610107220 */ /* 0x004fce0000410000 */
[----:B------:R-:W2:Y:S01]  /*56d0*/  I2F.S16 R21, R21 ;  /* 0x0000001500157306 */ /* 0x000ea20000101400 */
[-C--:B-1----:R-:W-:Y:S01]  /*56e0*/  FMUL.FTZ R29, R20, R22.reuse ;  /* 0x00000016141d7220 */ /* 0x082fe20000410000 */
[----:B------:R-:W-:Y:S01]  /*56f0*/  F2FP.F16.F32.PACK_AB R20, R16, R19 ;  /* 0x000000131014723e */ /* 0x000fe200000000ff */
[----:B--2---:R-:W-:-:S03]  /*5700*/  FMUL.FTZ R27, R21, R22 ;  /* 0x00000016151b7220 */ /* 0x004fc60000410000 */
[----:B------:R-:W-:Y:S02]  /*5710*/  F2FP.F16.F32.PACK_AB R22, R29, R30 ;  /* 0x0000001e1d16723e */ /* 0x000fe400000000ff */
[----:B------:R-:W-:-:S07]  /*5720*/  F2FP.F16.F32.PACK_AB R21, R27, R26 ;  /* 0x0000001a1b15723e */ /* 0x000fce00000000ff */
.L_x_2707:
        /* <DEDUP_REMOVED lines=26> */
.L_x_2706:
[----:B------:R-:W-:Y:S05]  /*58d0*/  BSYNC B0 ;  /* 0x0000000000007941 */ /* 0x000fea0003800000 */
.L_x_2705:
[----:B------:R-:W-:Y:S06]  /*58e0*/  BAR.SYNC.DEFER_BLOCKING 0x0 ;  /* 0x0000000000007b1d */ /* 0x000fec0000010000 */
[----:B------:R-:W-:Y:S05]  /*58f0*/  @P0 BRA `(.L_x_2708) ;  /* 0x0000000400100947 */ /* 0x000fea0003800000 */
[----:B-----5:R-:W1:Y:S01]  /*5900*/  S2R R9, SR_TID.X ;  /* 0x0000000000097919 */ /* 0x020e620000002100 */
[----:B------:R-:W-:-:S05]  /*5910*/  IMAD R32, R32, 0x70, R33 ;  /* 0x0000007020207824 */ /* 0x000fca00078e0221 */
[----:B------:R-:W-:Y:S02]  /*5920*/  LEA R32, R32, UR10, 0x1 ;  /* 0x0000000a20207c11 */ /* 0x000fe4000f8e08ff */
[C---:B-1----:R-:W-:Y:S02]  /*5930*/  LOP3.LUT R0, R9.reuse, 0xffffffe0, RZ, 0xc0, !PT ;  /* 0xffffffe009007812 */ /* 0x042fe400078ec0ff */
        /* <DEDUP_REMOVED lines=11> */
.L_x_2709:
[----:B------:R-:W-:Y:S05]  /*59f0*/  WARPSYNC.ALL ;  /* 0x0000000000007948 */ /* 0x000fea0003800000 */
[----:B------:R-:W-:Y:S06]  /*5a00*/  BAR.SYNC.DEFER_BLOCKING 0x0 ;  /* 0x0000000000007b1d */ /* 0x000fec0000010000 */
[----:B------:R-:W-:Y:S04]  /*5a10*/  BSSY B0, `(.L_x_2710) ;  /* 0x0000013000007945 */ /* 0x000fe80003800000 */
[----:B------:R-:W-:Y:S05]  /*5a20*/  @P4 BRA `(.L_x_2711) ;  /* 0x0000000000444947 */ /* 0x000fea0003800000 */
[----:B-1----:R-:W0:Y:S02]  /*5a30*/  LDS.128 R8, [R32] ;  /* 0x0000000020087984 */ /* 0x002e240000000c00 */
        /* <DEDUP_REMOVED lines=16> */
.L_x_2711:
[----:B------:R-:W-:Y:S05]  /*5b40*/  BSYNC B0 ;  /* 0x0000000000007941 */ /* 0x000fea0003800000 */
.L_x_2710:
        /* <DEDUP_REMOVED lines=8> */
.L_x_2713:
[----:B------:R-:W-:Y:S05]  /*5bd0*/  BSYNC B0 ;  /* 0x0000000000007941 */ /* 0x000fea0003800000 */
.L_x_2712:
[----:B------:R-:W-:Y:S06]  /*5be0*/  BAR.SYNC.DEFER_BLOCKING 0x0 ;  /* 0x0000000000007b1d */ /* 0x000fec0000010000 */
[----:B------:R-:W-:Y:S04]  /*5bf0*/  BSSY B0, `(.L_x_2714) ;  /* 0x0000013000007945 */ /* 0x000fe80003800000 */
[----:B------:R-:W-:Y:S05]  /*5c00*/  @P3 BRA `(.L_x_2715) ;  /* 0x0000000000443947 */ /* 0x000fea0003800000 */
[----:B-12---:R-:W0:Y:S02]  /*5c10*/  LDS.128 R8, [R32] ;  /* 0x0000000020087984 */ /* 0x006e240000000c00 */
        /* <DEDUP_REMOVED lines=16> */
.L_x_2715:
[----:B------:R-:W-:Y:S05]  /*5d20*/  BSYNC B0 ;  /* 0x0000000000007941 */ /* 0x000fea0003800000 */
.L_x_2714:
[----:B------:R-:W-:Y:S06]  /*5d30*/  BAR.SYNC.DEFER_BLOCKING 0x0 ;  /* 0x0000000000007b1d */ /* 0x000fec0000010000 */
.L_x_2708:
[----:B------:R-:W4:Y:S02]  /*5d40*/  S2R R0, SR_TID.X ;  /* 0x0000000000007919 */ /* 0x000f240000002100 */
[----:B----4-:R-:W-:-:S05]  /*5d50*/  VIADD R0, R0, 0xf ;  /* 0x0000000f00007836 */ /* 0x010fca0000000000 */
[----:B------:R-:W-:-:S13]  /*5d60*/  ISETP.GT.U32.OR P0, PT, R0, 0x1e, P0 ;  /* 0x0000001e0000780c */ /* 0x000fda0000704470 */
[----:B------:R-:W-:Y:S05]  /*5d70*/  @P0 EXIT ;  /* 0x000000000000094d */ /* 0x000fea0003800000 */
[----:B------:R-:W4:Y:S02]  /*5d80*/  LDC R0, c[0x0][0x308] ;  /* 0x0000c200ff007b82 */ /* 0x000f240000000800 */
[----:B----4-:R-:W-:-:S13]  /*5d90*/  ISETP.NE.AND P0, PT, R0, 0x2, PT ;  /* 0x000000020000780c */ /* 0x010fda0003f05270 */
[----:B------:R-:W-:Y:S05]  /*5da0*/  @!P0 BRA `(.L_x_2716) ;  /* 0x0000000000308947 */ /* 0x000fea0003800000 */
[----:B-12--5:R-:W1:Y:S01]  /*5db0*/  LDC.64 R8, c[0x0][0x210] ;  /* 0x00008400ff087b82 */ /* 0x026e620000000a00 */
[----:B------:R-:W-:Y:S02]  /*5dc0*/  IADD3 R33, R33, UR41, RZ ;  /* 0x0000002921217c10 */ /* 0x000fe4000fffe0ff */
        /* <DEDUP_REMOVED lines=10> */
.L_x_2716:
[----:B-12--5:R-:W1:Y:S01]  /*5e70*/  LDC.64 R8, c[0x0][0x300] ;  /* 0x0000c000ff087b82 */ /* 0x026e620000000a00 */
[----:B------:R-:W-:Y:S01]  /*5e80*/  IADD3 R33, R33, UR41, RZ ;  /* 0x0000002921217c10 */ /* 0x000fe2000fffe0ff */
        /* <DEDUP_REMOVED lines=16> */
[----:B------:R2:W4:Y:S01]  /*5f90*/  F2I.S8.NTZ R10, R5 ;  /* 0x00000005000a7305 */ /* 0x0005220000202100 */
[----:B------:R-:W-:Y:S02]  /*5fa0*/  LOP3.LUT R11, R0, 0xff, RZ, 0xc0, !PT ;  /* 0x000000ff000b7812 */ /* 0x000fe400078ec0ff */
[----:B-1----:R-:W-:-:S05]  /*5fb0*/  PRMT R9, R6, 0x8880, RZ ;  /* 0x0000888006097816 */ /* 0x002fca00000000ff */
[----:B------:R-:W1:Y:S01]  /*5fc0*/  F2I.S8.NTZ R18, R18 ;  /* 0x0000001200127305 */ /* 0x000e620000202100 */
[----:B--2---:R-:W-:Y:S02]  /*5fd0*/  PRMT R5, R8, 0x7710, RZ ;  /* 0x0000771008057816 */ /* 0x004fe400000000ff */
[----:B------:R-:W-:Y:S02]  /*5fe0*/  PRMT R6, R9, 0x7710, RZ ;  /* 0x0000771009067816 */ /* 0x000fe400000000ff */
[----:B------:R-:W-:Y:S02]  /*5ff0*/  LOP3.LUT R9, R5, 0xff, RZ, 0xc0, !PT ;  /* 0x000000ff05097812 */ /* 0x000fe400078ec0ff */
[----:B----4-:R-:W-:Y:S01]  /*6000*/  PRMT R0, R10, 0x8880, RZ ;  /* 0x000088800a007816 */ /* 0x010fe200000000ff */
[----:B------:R-:W0:Y:S01]  /*6010*/  F2I.S8.NTZ R4, R4 ;  /* 0x0000000400047305 */ /* 0x000e220000202100 */
[----:B------:R-:W-:Y:S02]  /*6020*/  LOP3.LUT R6, R6, 0xff, RZ, 0xc0, !PT ;  /* 0x000000ff06067812 */ /* 0x000fe400078ec0ff */
[----:B------:R-:W-:-:S02]  /*6030*/  SHF.L.U64.HI R10, R11, 0x8, RZ ;  /* 0x000000080b0a7819 */ /* 0x000fc400000102ff */
[----:B------:R-:W-:Y:S02]  /*6040*/  SHF.L.U64.HI R8, R9, 0x10, RZ ;  /* 0x0000001009087819 */ /* 0x000fe400000102ff */
[----:B-1----:R-:W-:Y:S01]  /*6050*/  PRMT R18, R18, 0x8880, RZ ;  /* 0x0000888012127816 */ /* 0x002fe200000000ff */
[----:B------:R-:W1:Y:S01]  /*6060*/  F2I.S8.NTZ R3, R3 ;  /* 0x0000000300037305 */ /* 0x000e620000202100 */
[----:B------:R-:W-:-:S04]  /*6070*/  SHF.L.U64.HI R5, R6, 0x18, RZ ;  /* 0x0000001806057819 */ /* 0x000fc800000102ff */
[----:B------:R-:W-:Y:S02]  /*6080*/  LOP3.LUT R5, R5, R8, R10, 0xfe, !PT ;  /* 0x0000000805057212 */ /* 0x000fe400078efe0a */
[----:B0-----:R-:W-:Y:S01]  /*6090*/  PRMT R12, R4, 0x8880, RZ ;  /* 0x00008880040c7816 */ /* 0x001fe200000000ff */
[----:B------:R0:W2:Y:S01]  /*60a0*/  F2I.S8.NTZ R7, R2 ;  /* 0x0000000200077305 */ /* 0x0000a20000202100 */
[----:B-1----:R-:W-:Y:S02]  /*60b0*/  PRMT R8, R3, 0x8880, RZ ;  /* 0x0000888003087816 */ /* 0x002fe400000000ff */
[----:B0-----:R-:W-:Y:S02]  /*60c0*/  PRMT R2, R0, 0x7710, RZ ;  /* 0x0000771000027816 */ /* 0x001fe400000000ff */
[----:B------:R-:W-:Y:S02]  /*60d0*/  PRMT R0, R18, 0x7710, RZ ;  /* 0x0000771012007816 */ /* 0x000fe400000000ff */
[----:B------:R-:W-:-:S02]  /*60e0*/  LOP3.LUT R2, R2, 0xff, RZ, 0xc0, !PT ;  /* 0x000000ff02027812 */ /* 0x000fc400078ec0ff */
[----:B------:R-:W-:Y:S02]  /*60f0*/  PRMT R4, R0, 0x6540, R11 ;  /* 0x0000654000047816 */ /* 0x000fe4000000000b */
[----:B------:R-:W-:Y:S02]  /*6100*/  PRMT R0, R12, 0x7710, RZ ;  /* 0x000077100c007816 */ /* 0x000fe400000000ff */
[----:B------:R-:W-:Y:S01]  /*6110*/  LOP3.LUT R2, R2, 0xffffff00, R5, 0xf8, !PT ;  /* 0xffffff0002027812 */ /* 0x000fe200078ef805 */
[----:B------:R-:W-:Y:S01]  /*6120*/  IMAD.U32 R5, R9, 0x10000, RZ ;  /* 0x0001000009057824 */ /* 0x000fe200078e00ff */
[----:B------:R-:W-:Y:S02]  /*6130*/  PRMT R3, R0, 0x7604, RZ ;  /* 0x0000760400037816 */ /* 0x000fe400000000ff */
        /* <DEDUP_REMOVED lines=13> */
.L_x_2668:
[----:B------:R-:W-:Y:S01]  /*6210*/  HFMA2.MMA R11, -RZ, RZ, 0, 1.847743988037109375e-06 ;  /* 0x0000001fff0b7435 */ /* 0x000fe200000001ff */
[----:B------:R-:W-:Y:S02]  /*6220*/  IMAD.MOV.U32 R12, RZ, RZ, 0x10 ;  /* 0x00000010ff0c7424 */ /* 0x000fe400078e00ff */
[----:B------:R-:W-:-:S08]  /*6230*/  IMAD.MOV.U32 R15, RZ, RZ, -0x1 ;  /* 0xffffffffff0f7424 */ /* 0x000fd000078e00ff */
[----:B012---:R-:W-:Y:S05]  /*6240*/  WARPSYNC.COLLECTIVE R15, `(.L_x_2717) ;  /* 0x000000000f087348 */ /* 0x007fea0003c00000 */
[----:B------:R3:W4:Y:S02]  /*6250*/  SHFL.BFLY P6, R14, R13, R12, R11 ;  /* 0x0c00000c0d0e7389 */ /* 0x00072400000c000b */
[----:B01234-:R-:W-:Y:S01]  /*6260*/  ENDCOLLECTIVE ;  /* 0x000000000000791b */ /* 0x01ffe20003800000 */
.L_x_2717:
[----:B------:R-:W-:Y:S02]  /*6270*/  IMAD.MOV.U32 R12, RZ, RZ, 0x8 ;  /* 0x00000008ff0c7424 */ /* 0x000fe400078e00ff */
[----:B------:R-:W-:-:S05]  /*6280*/  FADD.FTZ R0, R13, R14 ;  /* 0x0000000e0d007221 */ /* 0x000fca0000010000 */
[----:B------:R-:W-:-:S07]  /*6290*/  MOV R13, R0 ;  /* 0x00000000000d7202 */ /* 0x000fce0000000f00 */
[----:B------:R-:W-:Y:S05]  /*62a0*/  WARPSYNC.COLLECTIVE R15, `(.L_x_2718) ;  /* 0x000000000f087348 */ /* 0x000fea0003c00000 */
[----:B------:R0:W1:Y:S02]  /*62b0*/  SHFL.BFLY P6, R14, R13, R12, R11 ;  /* 0x0c00000c0d0e7389 */ /* 0x00006400000c000b */
[----:B01----:R-:W-:Y:S01]  /*62c0*/  ENDCOLLECTIVE ;  /* 0x000000000000791b */ /* 0x003fe20003800000 */
.L_x_2718:
[----:B------:R-:W-:Y:S02]  /*62d0*/  IMAD.MOV.U32 R12, RZ, RZ, 0x4 ;  /* 0x00000004ff0c7424 */ /* 0x000fe400078e00ff */
[----:B------:R-:W-:-:S05]  /*62e0*/  FADD.FTZ R3, R0, R14 ;  /* 0x0000000e00037221 */ /* 0x000fca0000010000 */
[----:B------:R-:W-:-:S07]  /*62f0*/  MOV R13, R3 ;  /* 0x00000003000d7202 */ /* 0x000fce0000000f00 */
[----:B------:R-:W-:Y:S05]  /*6300*/  WARPSYNC.COLLECTIVE R15, `(.L_x_2719) ;  /* 0x000000000f087348 */ /* 0x000fea0003c00000 */
[----:B------:R0:W1:Y:S02]  /*6310*/  SHFL.BFLY P6, R14, R13, R12, R11 ;  /* 0x0c00000c0d0e7389 */ /* 0x00006400000c000b */
[----:B01----:R-:W-:Y:S01]  /*6320*/  ENDCOLLECTIVE ;  /* 0x000000000000791b */ /* 0x003fe20003800000 */
.L_x_2719:
[----:B------:R-:W-:Y:S02]  /*6330*/  IMAD.MOV.U32 R12, RZ, RZ, 0x2 ;  /* 0x00000002ff0c7424 */ /* 0x000fe400078e00ff */
[----:B------:R-:W-:-:S05]  /*6340*/  FADD.FTZ R4, R3, R14 ;  /* 0x0000000e03047221 */ /* 0x000fca0000010000 */
[----:B------:R-:W-:-:S07]  /*6350*/  MOV R13, R4 ;  /* 0x00000004000d7202 */ /* 0x000fce0000000f00 */
[----:B------:R-:W-:Y:S05]  /*6360*/  WARPSYNC.COLLECTIVE R15, `(.L_x_2720) ;  /* 0x000000000f087348 */ /* 0x000fea0003c00000 */
[----:B------:R0:W1:Y:S02]  /*6370*/  SHFL.BFLY P6, R14, R13, R12, R11 ;  /* 0x0c00000c0d0e7389 */ /* 0x00006400000c000b */
[----:B01----:R-:W-:Y:S01]  /*6380*/  ENDCOLLECTIVE ;  /* 0x000000000000791b */ /* 0x003fe20003800000 */
.L_x_2720:
[----:B------:R-:W-:Y:S02]  /*6390*/  IMAD.MOV.U32 R12, RZ, RZ, 0x1 ;  /* 0x00000001ff0c7424 */ /* 0x000fe400078e00ff */
[----:B------:R-:W-:-:S05]  /*63a0*/  FADD.FTZ R5, R4, R14 ;  /* 0x0000000e04057221 */ /* 0x000fca0000010000 */
[----:B------:R-:W-:-:S07]  /*63b0*/  MOV R13, R5 ;  /* 0x00000005000d7202 */ /* 0x000fce0000000f00 */
[----:B------:R-:W-:Y:S05]  /*63c0*/  WARPSYNC.COLLECTIVE R15, `(.L_x_2721) ;  /* 0x000000000f087348 */ /* 0x000fea0003c00000 */
[----:B------:R0:W1:Y:S02]  /*63d0*/  SHFL.BFLY P6, R14, R13, R12, R11 ;  /* 0x0c00000c0d0e7389 */ /* 0x00006400000c000b */
[----:B01----:R-:W-:Y:S01]  /*63e0*/  ENDCOLLECTIVE ;  /* 0x000000000000791b */ /* 0x003fe20003800000 */
.L_x_2721:
[----:B------:R-:W-:Y:S05]  /*63f0*/  BRA `(.L_x_2722) ;  /* 0xffffffb800547947 */ /* 0x000fea000383ffff */
.L_x_2672:
[----:B------:R-:W-:Y:S01]  /*6400*/  BSSY B1, `(.L_x_2723) ;  /* 0x0000007000017945 */ /* 0x000fe20003800000 */
[----:B------:R-:W-:Y:S01]  /*6410*/  MOV R12, 0x2 ;  /* 0x00000002000c7802 */ /* 0x000fe20000000f00 */
[----:B------:R-:W-:Y:S01]  /*6420*/  IMAD.MOV.U32 R11, RZ, RZ, 0x1f ;  /* 0x0000001fff0b7424 */ /* 0x000fe200078e00ff */
[----:B------:R-:W-:-:S07]  /*6430*/  MOV R15, 0xffffffff ;  /* 0xffffffff000f7802 */ /* 0x000fce0000000f00 */
[----:B------:R-:W-:Y:S05]  /*6440*/  WARPSYNC.COLLECTIVE R15, `(.L_x_2724) ;  /* 0x000000000f087348 */ /* 0x000fea0003c00000 */
[----:B------:R0:W1:Y:S02]  /*6450*/  SHFL.BFLY P6, R14, R13, R12, R11 ;  /* 0x0c00000c0d0e7389 */ /* 0x00006400000c000b */
[----:B01----:R-:W-:Y:S01]  /*6460*/  ENDCOLLECTIVE ;  /* 0x000000000000791b */ /* 0x003fe20003800000 */
.L_x_2724:
[----:B------:R-:W-:Y:S05]  /*6470*/  BSYNC B1 ;  /* 0x0000000000017941 */ /* 0x000fea0003800000 */
.L_x_2723:
[----:B------:R-:W-:Y:S01]  /*6480*/  HFMA2.MMA R11, -RZ, RZ, 0, 1.847743988037109375e-06 ;  /* 0x0000001fff0b7435 */ /* 0x000fe200000001ff */
[----:B------:R-:W-:Y:S01]  /*6490*/  FADD.FTZ R13, R13, R14 ;  /* 0x0000000e0d0d7221 */ /* 0x000fe20000010000 */
[----:B------:R-:W-:Y:S02]  /*64a0*/  IMAD.MOV.U32 R12, RZ, RZ, 0x1 ;  /* 0x00000001ff0c7424 */ /* 0x000fe400078e00ff */
[----:B------:R-:W-:-:S07]  /*64b0*/  IMAD.MOV.U32 R15, RZ, RZ, -0x1 ;  /* 0xffffffffff0f7424 */ /* 0x000fce00078e00ff */
[----:B------:R-:W-:Y:S05]  /*64c0*/  WARPSYNC.COLLECTIVE R15, `(.L_x_2725) ;  /* 0x000000000f087348 */ /* 0x000fea0003c00000 */
[----:B------:R0:W1:Y:S02]  /*64d0*/  SHFL.BFLY P6, R14, R13, R12, R11 ;  /* 0x0c00000c0d0e7389 */ /* 0x00006400000c000b */
[----:B01----:R-:W-:Y:S01]  /*64e0*/  ENDCOLLECTIVE ;  /* 0x000000000000791b */ /* 0x003fe20003800000 */
.L_x_2725:
[----:B------:R-:W-:Y:S05]  /*64f0*/  BRA `(.L_x_2726) ;  /* 0xffffffc800d07947 */ /* 0x000fea000383ffff */
.L_x_2676:
[----:B-1----:R-:W-:Y:S01]  /*6500*/  HFMA2.MMA R11, -RZ, RZ, 0, 1.847743988037109375e-06 ;  /* 0x0000001fff0b7435 */ /* 0x002fe200000001ff */
[----:B------:R-:W-:Y:S01]  /*6510*/  BSSY B0, `(.L_x_2727) ;  /* 0x0000007000007945 */ /* 0x000fe20003800000 */
[----:B0-----:R-:W-:Y:S01]  /*6520*/  MOV R13, R49 ;  /* 0x00000031000d7202 */ /* 0x001fe20000000f00 */
[----:B------:R-:W-:Y:S02]  /*6530*/  IMAD.MOV.U32 R12, RZ, RZ, 0x10 ;  /* 0x00000010ff0c7424 */ /* 0x000fe400078e00ff */
[----:B------:R-:W-:-:S07]  /*6540*/  IMAD.MOV.U32 R15, RZ, RZ, -0x1 ;  /* 0xffffffffff0f7424 */ /* 0x000fce00078e00ff */
[----:B---34-:R-:W-:Y:S05]  /*6550*/  WARPSYNC.COLLECTIVE R15, `(.L_x_2728) ;  /* 0x000000000f087348 */ /* 0x018fea0003c00000 */
[----:B------:R0:W1:Y:S02]  /*6560*/  SHFL.BFLY P6, R14, R13, R12, R11 ;  /* 0x0c00000c0d0e7389 */ /* 0x00006400000c000b */
[----:B01-34-:R-:W-:Y:S01]  /*6570*/  ENDCOLLECTIVE ;  /* 0x000000000000791b */ /* 0x01bfe20003800000 */
.L_x_2728:
[----:B------:R-:W-:Y:S05]  /*6580*/  BSYNC B0 ;  /* 0x0000000000007941 */ /* 0x000fea0003800000 */
.L_x_2727:
[----:B------:R-:W-:Y:S01]  /*6590*/  FMNMX.FTZ R13, R14, R49, !PT ;  /* 0x000000310e0d7209 */ /* 0x000fe20007810000 */
[----:B------:R-:W-:Y:S01]  /*65a0*/  IMAD.MOV.U32 R11, RZ, RZ, 0x1f ;  /* 0x0000001fff0b7424 */ /* 0x000fe200078e00ff */
[----:B------:R-:W-:Y:S02]  /*65b0*/  MOV R12, 0x8 ;  /* 0x00000008000c7802 */ /* 0x000fe40000000f00 */
[----:B------:R-:W-:-:S07]  /*65c0*/  MOV R15, 0xffffffff ;  /* 0xffffffff000f7802 */ /* 0x000fce0000000f00 */
[----:B------:R-:W-:Y:S05]  /*65d0*/  WARPSYNC.COLLECTIVE R15, `(.L_x_2729) ;  /* 0x000000000f087348 */ /* 0x000fea0003c00000 */
[----:B------:R0:W1:Y:S02]  /*65e0*/  SHFL.BFLY P6, R14, R13, R12, R11 ;  /* 0x0c00000c0d0e7389 */ /* 0x00006400000c000b */
[----:B01----:R-:W-:Y:S01]  /*65f0*/  ENDCOLLECTIVE ;  /* 0x000000000000791b */ /* 0x003fe20003800000 */
.L_x_2729:
[----:B------:R-:W-:Y:S01]  /*6600*/  HFMA2.MMA R12, -RZ, RZ, 0, 2.384185791015625e-07 ;  /* 0x00000004ff0c7435 */ /* 0x000fe200000001ff */
[----:B------:R-:W-:-:S05]  /*6610*/  FMNMX.FTZ R3, R13, R14, !PT ;  /* 0x0000000e0d037209 */ /* 0x000fca0007810000 */
[----:B------:R-:W-:-:S07]  /*6620*/  IMAD.MOV.U32 R13, RZ, RZ, R3 ;  /* 0x000000ffff0d7224 */ /* 0x000fce00078e0003 */
[----:B------:R-:W-:Y:S05]  /*6630*/  WARPSYNC.COLLECTIVE R15, `(.L_x_2730) ;  /* 0x000000000f087348 */ /* 0x000fea0003c00000 */
[----:B------:R0:W1:Y:S02]  /*6640*/  SHFL.BFLY P6, R14, R13, R12, R11 ;  /* 0x0c00000c0d0e7389 */ /* 0x00006400000c000b */
[----:B01----:R-:W-:Y:S01]  /*6650*/  ENDCOLLECTIVE ;  /* 0x000000000000791b */ /* 0x003fe20003800000 */
.L_x_2730:
[----:B------:R-:W-:Y:S05]  /*6660*/  BRA `(.L_x_2731) ;  /* 0xffffffcc002c7947 */ /* 0x000fea000383ffff */
.L_x_2732:
        /* <DEDUP_REMOVED lines=9> */
.L_x_3336:


//--------------------- .text._ZN4mmha33masked_multihead_attention_kernelIfLi112ELi128ELi1ELi32ELi256ELb0ELb1EEEv26Multihead_attention_paramsIT_XT5_EE --------------------------
	.section	.text._ZN4mmha33masked_multihead_attention_kernelIfLi112ELi128ELi1ELi32ELi256ELb0ELb1EEEv26Multihead_attention_paramsIT_XT5_EE,"ax",@progbits
	.align	128
        .global         _ZN4mmha33masked_multihead_attention_kernelIfLi112ELi128ELi1ELi32ELi256ELb0ELb1EEEv26Multihead_attention_paramsIT_XT5_EE
        .type           _ZN4mmha33masked_multihead_attention_kernelIfLi112ELi128ELi1ELi32ELi256ELb0ELb1EEEv26Multihead_attention_paramsIT_XT5_EE,@function
        .size           _ZN4mmha33masked_multihead_attention_kernelIfLi112ELi128ELi1ELi32ELi256ELb0ELb1EEEv26Multihead_attention_paramsIT_XT5_EE,(.L_x_3337 - _ZN4mmha33masked_multihead_attention_kernelIfLi112ELi128ELi1ELi32ELi256ELb0ELb1EEEv26Multihead_attention_paramsIT_XT5_EE)
        .other          _ZN4mmha33masked_multihead_attention_kernelIfLi112ELi128ELi1ELi32ELi256ELb0ELb1EEEv26Multihead_attention_paramsIT_XT5_EE,@"STO_CUDA_ENTRY STV_DEFAULT"
_ZN4mmha33masked_multihead_attention_kernelIfLi112ELi128ELi1ELi32ELi256ELb0ELb1EEEv26Multihead_attention_paramsIT_XT5_EE:
.text._ZN4mmha33masked_multihead_attention_kernelIfLi112ELi128ELi1ELi32ELi256ELb0ELb1EEEv26Multihead_attention_paramsIT_XT5_EE:
[----:B------:R-:W0:Y:S01]  /*0000*/  LDC R1, c[0x0][0x28] ;  /* 0x00000a00ff017b82 */ /* 0x000e220000000800 */
[----:B------:R-:W-:Y:S01]  /*0010*/  ULDC.64 UR4, c[0x0][0x320] ;  /* 0x0000c80000047ab9 */ /* 0x000fe20000000a00 */
[----:B------:R-:W-:Y:S01]  /*0020*/  ULDC.64 UR36, c[0x0][0x208] ;  /* 0x0000820000247ab9 */ /* 0x000fe20000000a00 */
[----:B------:R-:W-:-:S05]  /*0030*/  ISETP.NE.U32.AND P0, PT, RZ, UR4, PT ;  /* 0x00000004ff007c0c */ /* 0x000fca000bf05070 */
[----:B------:R-:W1:Y:S01]  /*0040*/  S2UR UR45, SR_CTAID.Y ;  /* 0x00000000002d79c3 */ /* 0x000e620000002600 */
[----:B0-----:R-:W-:Y:S01]  /*0050*/  VIADD R1, R1, 0xffffffc8 ;  /* 0xffffffc801017836 */ /* 0x001fe20000000000 */
[----:B------:R-:W-:-:S13]  /*0060*/  ISETP.NE.AND.EX P0, PT, RZ, UR5, PT, P0 ;  /* 0x00000005ff007c0c */ /* 0x000fda000bf05300 */
[----:B-1----:R-:W-:Y:S05]  /*0070*/  @!P0 BRA `(.L_x_2733) ;  /* 0x00000000001c8947 */ /* 0x002fea0003800000 */
[----:B------:R-:W-:-:S04]  /*0080*/  UIADD3 UR4, UP0, UR45, UR4, URZ ;  /* 0x000000042d047290 */ /* 0x000fc8000ff1e03f */
[----:B------:R-:W-:Y:S02]  /*0090*/  ULEA.HI.X.SX32 UR5, UR45, UR5, 0x1, UP0 ;  /* 0x000000052d057291 */ /* 0x000fe400080f0e3f */
[----:B------:R-:W-:-:S04]  /*00a0*/  IMAD.U32 R2, RZ, RZ, UR4 ;  /* 0x00000004ff027e24 */ /* 0x000fc8000f8e00ff */
[----:B------:R-:W-:-:S05]  /*00b0*/  MOV R3, UR5 ;  /* 0x0000000500037c02 */ /* 0x000fca0008000f00 */
[----:B------:R-:W2:Y:S02]  /*00c0*/  LDG.E.U8 R2, desc[UR36][R2.64] ;  /* 0x0000002402027981 */ /* 0x000ea4000c1e1100 */
[----:B--2---:R-:W-:-:S13]  /*00d0*/  ISETP.NE.AND P0, PT, R2, 0x1, PT ;  /* 0x000000010200780c */ /* 0x004fda0003f05270 */
[----:B------:R-:W-:Y:S05]  /*00e0*/  @!P0 EXIT ;  /* 0x000000000000894d */ /* 0x000fea0003800000 */
.L_x_2733:
[----:B------:R-:W-:Y:S01]  /*00f0*/  ULDC UR10, c[0x0][0x280] ;  /* 0x0000a000000a7ab9 */ /* 0x000fe20000000800 */
[----:B------:R-:W-:Y:S01]  /*0100*/  ULDC.64 UR4, c[0x0][0x330] ;  /* 0x0000cc0000047ab9 */ /* 0x000fe20000000a00 */
[----:B------:R-:W-:Y:S01]  /*0110*/  IMAD.U32 R0, RZ, RZ, UR10 ;  /* 0x0000000aff007e24 */ /* 0x000fe2000f8e00ff */
[----:B------:R-:W-:-:S04]  /*0120*/  UISETP.NE.U32.AND UP0, UPT, UR4, URZ, UPT ;  /* 0x0000003f0400728c */ /* 0x000fc8000bf05070 */
[----:B------:R-:W-:Y:S01]  /*0130*/  IABS R0, R0 ;  /* 0x0000000000007213 */ /* 0x000fe20000000000 */
[----:B------:R-:W-:-:S03]  /*0140*/  UISETP.NE.AND.EX UP0, UPT, UR5, URZ, UPT, UP0 ;  /* 0x0000003f0500728c */ /* 0x000fc6000bf05300 */
[----:B------:R-:W-:-:S03]  /*0150*/  R2UR UR8, R0 ;  /* 0x00000000000872ca */ /* 0x000fc600000e0000 */
[----:B------:R-:W-:-:S05]  /*0160*/  PLOP3.LUT P0, PT, PT, PT, UP0, 0x80, 0x0 ;  /* 0x000000000000781c */ /* 0x000fca0003f0f008 */
[----:B------:R-:W-:Y:S02]  /*0170*/  @UP0 ULDC.64 UR6, c[0x0][0x330] ;  /* 0x0000cc0000060ab9 */ /* 0x000fe40000000a00 */
[----:B------:R-:W-:-:S03]  /*0180*/  @UP0 UIMAD.WIDE UR6, UR45, 0x4, UR6 ;  /* 0x000000042d0608a5 */ /* 0x000fc6000f8e0206 */
[----:B------:R-:W0:Y:S03]  /*0190*/  I2F.RP R0, UR8 ;  /* 0x0000000800007d06 */ /* 0x000e260008209400 */
[----:B------:R-:W-:Y:S01]  /*01a0*/  MOV R2, UR6 ;  /* 0x0000000600027c02 */ /* 0x000fe20008000f00 */
[----:B------:R-:W-:-:S05]  /*01b0*/  IMAD.U32 R3, RZ, RZ, UR7 ;  /* 0x00000007ff037e24 */ /* 0x000fca000f8e00ff */
[----:B------:R1:W2:Y:S01]  /*01c0*/  @P0 LDG.E R5, desc[UR36][R2.64] ;  /* 0x0000002402050981 */ /* 0x0002a2000c1e1900 */
[----:B0-----:R-:W0:Y:S02]  /*01d0*/  MUFU.RCP R0, R0 ;  /* 0x0000000000007308 */ /* 0x001e240000001000 */
[----:B0-----:R-:W-:Y:S01]  /*01e0*/  VIADD R4, R0, 0xffffffe ;  /* 0x0ffffffe00047836 */ /* 0x001fe20000000000 */
[----:B------:R-:W-:-:S05]  /*01f0*/  IABS R0, UR45 ;  /* 0x0000002d00007c13 */ /* 0x000fca0008000000 */
[----:B------:R-:W0:Y:S01]  /*0200*/  F2I.FTZ.U32.TRUNC.NTZ R4, R4 ;  /* 0x0000000400047305 */ /* 0x000e22000021f000 */
[----:B------:R-:W-:Y:S02]  /*0210*/  R2UR UR7, R0 ;  /* 0x00000000000772ca */ /* 0x000fe400000e0000 */
[----:B0-----:R-:W-:Y:S01]  /*0220*/  R2UR UR5, R4 ;  /* 0x00000000040572ca */ /* 0x001fe200000e0000 */
[----:B------:R-:W-:-:S12]  /*0230*/  UMOV UR4, URZ ;  /* 0x0000003f00047c82 */ /* 0x000fd80008000000 */
[----:B------:R-:W-:-:S04]  /*0240*/  UIADD3 UR6, URZ, -UR5, URZ ;  /* 0x800000053f067290 */ /* 0x000fc8000fffe03f */
[----:B------:R-:W-:-:S04]  /*0250*/  UIMAD UR6, UR6, UR8, URZ ;  /* 0x00000008060672a4 */ /* 0x000fc8000f8e023f */
[----:B------:R-:W-:-:S04]  /*0260*/  UIMAD.WIDE.U32 UR4, UR5, UR6, UR4 ;  /* 0x00000006050472a5 */ /* 0x000fc8000f8e0004 */
[----:B------:R-:W-:-:S04]  /*0270*/  UIMAD.WIDE.U32 UR4, UR5, UR7, URZ ;  /* 0x00000007050472a5 */ /* 0x000fc8000f8e003f */
[----:B------:R-:W-:-:S04]  /*0280*/  UIADD3 UR4, -UR5, URZ, URZ ;  /* 0x0000003f05047290 */ /* 0x000fc8000fffe13f */
[----:B------:R-:W-:-:S03]  /*0290*/  UIMAD UR4, UR8, UR4, UR7 ;  /* 0x00000004080472a4 */ /* 0x000fc6000f8e0207 */
[----:B------:R-:W-:Y:S01]  /*02a0*/  ULDC UR7, c[0x0][0x284] ;  /* 0x0000a10000077ab9 */ /* 0x000fe20000000800 */
[----:B------:R-:W-:-:S11]  /*02b0*/  UISETP.GT.U32.AND UP3, UPT, UR8, UR4, UPT ;  /* 0x000000040800728c */ /* 0x000fd6000bf64070 */
[----:B------:R-:W-:-:S04]  /*02c0*/  @!UP3 UIADD3 UR4, UR4, -UR8, URZ ;  /* 0x800000080404b290 */ /* 0x000fc8000fffe03f */
[----:B------:R-:W-:Y:S02]  /*02d0*/  UISETP.GE.U32.AND UP2, UPT, UR4, UR8, UPT ;  /* 0x000000080400728c */ /* 0x000fe4000bf46070 */
[----:B------:R-:W-:Y:S02]  /*02e0*/  ULOP3.LUT UR4, UR45, UR10, URZ, 0x3c, !UPT ;  /* 0x0000000a2d047292 */ /* 0x000fe4000f8e3c3f */
[----:B------:R-:W-:Y:S01]  /*02f0*/  @!UP3 UIADD3 UR5, UR5, 0x1, URZ ;  /* 0x000000010505b890 */ /* 0x000fe2000fffe03f */
[----:B------:R-:W-:Y:S01]  /*0300*/  ULDC.64 UR8, c[0x0][0x2f0] ;  /* 0x0000bc0000087ab9 */ /* 0x000fe20000000a00 */
[----:B------:R-:W-:Y:S02]  /*0310*/  UISETP.GE.AND UP3, UPT, UR4, URZ, UPT ;  /* 0x0000003f0400728c */ /* 0x000fe4000bf66270 */
[----:B------:R-:W-:-:S03]  /*0320*/  UISETP.NE.U32.AND UP1, UPT, UR8, URZ, UPT ;  /* 0x0000003f0800728c */ /* 0x000fc6000bf25070 */
[----:B------:R-:W-:Y:S02]  /*0330*/  @UP2 UIADD3 UR5, UR5, 0x1, URZ ;  /* 0x0000000105052890 */ /* 0x000fe4000fffe03f */
[----:B------:R-:W-:Y:S02]  /*0340*/  UISETP.NE.AND UP2, UPT, UR10, URZ, UPT ;  /* 0x0000003f0a00728c */ /* 0x000fe4000bf45270 */
[----:B------:R-:W-:-:S03]  /*0350*/  UISETP.NE.AND.EX UP1, UPT, UR9, URZ, UPT, UP1 ;  /* 0x0000003f0900728c */ /* 0x000fc6000bf25310 */
[----:B------:R-:W-:Y:S02]  /*0360*/  UMOV UR44, UR5 ;  /* 0x00000005002c7c82 */ /* 0x000fe40008000000 */
[----:B------:R-:W-:Y:S01]  /*0370*/  @!UP3 UIADD3 UR44, -UR44, URZ, URZ ;  /* 0x0000003f2c2cb290 */ /* 0x000fe2000fffe13f */
[----:B------:R-:W-:-:S03]  /*0380*/  PLOP3.LUT P1, PT, PT, PT, UP1, 0x80, 0x0 ;  /* 0x000000000000781c */ /* 0x000fc60003f2f018 */
[----:B------:R-:W-:Y:S02]  /*0390*/  @!UP2 ULOP3.LUT UR44, URZ, UR10, URZ, 0x33, !UPT ;  /* 0x0000000a3f2ca292 */ /* 0x000fe4000f8e333f */
[----:B------:R-:W-:Y:S02]  /*03a0*/  @UP1 ULDC.64 UR4, c[0x0][0x2f0] ;  /* 0x0000bc0000041ab9 */ /* 0x000fe40000000a00 */
[----:B------:R-:W-:-:S06]  /*03b0*/  @UP1 UIMAD.WIDE UR4, UR44, 0x4, UR4 ;  /* 0x000000042c0418a5 */ /* 0x000fcc000f8e0204 */
[----:B-1----:R-:W-:Y:S01]  /*03c0*/  IMAD.U32 R2, RZ, RZ, UR4 ;  /* 0x00000004ff027e24 */ /* 0x002fe2000f8e00ff */
[----:B------:R-:W-:Y:S01]  /*03d0*/  MOV R3, UR5 ;  /* 0x0000000500037c02 */ /* 0x000fe20008000f00 */
[----:B------:R-:W-:Y:S01]  /*03e0*/  IMAD.U32 R0, RZ, RZ, UR7 ;  /* 0x00000007ff007e24 */ /* 0x000fe2000f8e00ff */
[----:B------:R-:W-:-:S03]  /*03f0*/  @UP0 ULDC UR4, c[0x0][0x2c0] ;  /* 0x0000b00000040ab9 */ /* 0x000fc60000000800 */
[----:B------:R0:W3:Y:S01]  /*0400*/  @P1 LDG.E R2, desc[UR36][R2.64] ;  /* 0x0000002402021981 */ /* 0x0000e2000c1e1900 */
[----:B------:R-:W-:-:S04]  /*0410*/  IABS R0, R0 ;  /* 0x0000000000007213 */ /* 0x000fc80000000000 */
[----:B------:R-:W-:-:S13]  /*0420*/  R2UR UR10, R0 ;  /* 0x00000000000a72ca */ /* 0x000fda00000e0000 */
[----:B------:R-:W1:Y:S08]  /*0430*/  I2F.RP R0, UR10 ;  /* 0x0000000a00007d06 */ /* 0x000e700008209400 */
[----:B-1----:R-:W1:Y:S02]  /*0440*/  MUFU.RCP R0, R0 ;  /* 0x0000000000007308 */ /* 0x002e640000001000 */
[----:B-1----:R-:W-:Y:S01]  /*0450*/  VIADD R4, R0, 0xffffffe ;  /* 0x0ffffffe00047836 */ /* 0x002fe20000000000 */
[----:B------:R-:W1:Y:S01]  /*0460*/  S2R R22, SR_TID.X ;  /* 0x0000000000167919 */ /* 0x000e620000002100 */
[----:B------:R-:W4:Y:S04]  /*0470*/  S2UR UR46, SR_CTAID.X ;  /* 0x00000000002e79c3 */ /* 0x000f280000002500 */
[----:B------:R-:W5:Y:S04]  /*0480*/  F2I.FTZ.U32.TRUNC.NTZ R4, R4 ;  /* 0x0000000400047305 */ /* 0x000f68000021f000 */
[----:B------:R-:W1:Y:S01]  /*0490*/  LDC R0, c[0x0][0x308] ;  /* 0x0000c200ff007b82 */ /* 0x000e620000000800 */
[----:B-----5:R-:W-:-:S13]  /*04a0*/  R2UR UR5, R4 ;  /* 0x00000000040572ca */ /* 0x020fda00000e0000 */
[----:B------:R-:W-:-:S04]  /*04b0*/  UIADD3 UR6, URZ, -UR5, URZ ;  /* 0x800000053f067290 */ /* 0x000fc8000fffe03f */
[----:B------:R-:W-:Y:S01]  /*04c0*/  UIMAD UR6, UR6, UR10, URZ ;  /* 0x0000000a060672a4 */ /* 0x000fe2000f8e023f */
[----:B--2---:R-:W-:-:S13]  /*04d0*/  @P0 R2UR UR40, R5 ;  /* 0x00000000052802ca */ /* 0x004fda00000e0000 */
[----:B------:R-:W-:-:S07]  /*04e0*/  @UP0 UIADD3 UR40, UR40, UR4, URZ ;  /* 0x0000000428280290 */ /* 0x000fce000fffe03f */
[----:B------:R-:W-:Y:S02]  /*04f0*/  @!UP0 ULDC UR40, c[0x0][0x29c] ;  /* 0x0000a70000288ab9 */ /* 0x000fe40000000800 */
[----:B0-----:R-:W-:-:S04]  /*0500*/  IABS R3, UR40 ;  /* 0x0000002800037c13 */ /* 0x001fc80008000000 */
[----:B------:R-:W-:Y:S01]  /*0510*/  R2UR UR41, R3 ;  /* 0x00000000032972ca */ /* 0x000fe200000e0000 */
[----:B------:R-:W-:Y:S02]  /*0520*/  UMOV UR4, URZ ;  /* 0x0000003f00047c82 */ /* 0x000fe40008000000 */
[----:B------:R-:W-:-:S03]  /*0530*/  UIMAD.WIDE.U32 UR4, UR5, UR6, UR4 ;  /* 0x00000006050472a5 */ /* 0x000fc6000f8e0004 */
[----:B------:R-:W-:-:S07]  /*0540*/  ULDC UR6, c[0x0][0x288] ;  /* 0x0000a20000067ab9 */ /* 0x000fce0000000800 */
[----:B------:R-:W-:-:S04]  /*0550*/  UIMAD.WIDE.U32 UR4, UR5, UR41, URZ ;  /* 0x00000029050472a5 */ /* 0x000fc8000f8e003f */
[----:B------:R-:W-:Y:S02]  /*0560*/  UIADD3 UR5, -UR5, URZ, URZ ;  /* 0x0000003f05057290 */ /* 0x000fe4000fffe13f */
[----:B----4-:R-:W-:Y:S02]  /*0570*/  UIMAD UR43, UR45, UR6, UR46 ;  /* 0x000000062d2b72a4 */ /* 0x010fe4000f8e022e */
[----:B------:R-:W-:Y:S01]  /*0580*/  UIMAD UR41, UR10, UR5, UR41 ;  /* 0x000000050a2972a4 */ /* 0x000fe2000f8e0229 */
[----:B-1----:R-:W-:Y:S01]  /*0590*/  ISETP.GE.AND P0, PT, R22, 0x1c, PT ;  /* 0x0000001c1600780c */ /* 0x002fe20003f06270 */
[----:B------:R-:W-:Y:S02]  /*05a0*/  ULDC UR4, c[0x0][0x278] ;  /* 0x00009e0000047ab9 */ /* 0x000fe40000000800 */
[----:B------:R-:W-:Y:S02]  /*05b0*/  UISETP.GT.U32.AND UP0, UPT, UR10, UR41, UPT ;  /* 0x000000290a00728c */ /* 0x000fe4000bf04070 */
[----:B------:R-:W-:-:S09]  /*05c0*/  UIMAD UR5, UR46, 0x70, URZ ;  /* 0x000000702e0578a4 */ /* 0x000fd2000f8e023f */
[----:B------:R-:W-:-:S04]  /*05d0*/  @!UP0 UIADD3 UR41, UR41, -UR10, URZ ;  /* 0x8000000a29298290 */ /* 0x000fc8000fffe03f */
[----:B------:R-:W-:Y:S02]  /*05e0*/  UISETP.GT.U32.AND UP2, UPT, UR10, UR41, UPT ;  /* 0x000000290a00728c */ /* 0x000fe4000bf44070 */
[----:B------:R-:W-:Y:S02]  /*05f0*/  UISETP.GE.AND UP1, UPT, UR40, URZ, UPT ;  /* 0x0000003f2800728c */ /* 0x000fe4000bf26270 */
[----:B------:R-:W-:Y:S02]  /*0600*/  UISETP.NE.AND UP0, UPT, UR7, URZ, UPT ;  /* 0x0000003f0700728c */ /* 0x000fe4000bf05270 */
[----:B------:R-:W-:Y:S02]  /*0610*/  UISETP.NE.AND UP3, UPT, UR4, URZ, UPT ;  /* 0x0000003f0400728c */ /* 0x000fe4000bf65270 */
[----:B------:R-:W-:Y:S02]  /*0620*/  UIMAD UR43, UR43, 0x70, URZ ;  /* 0x000000702b2b78a4 */ /* 0x000fe4000f8e023f */
[----:B------:R-:W-:-:S02]  /*0630*/  UIMAD UR4, UR45, UR4, UR5 ;  /* 0x000000042d0472a4 */ /* 0x000fc4000f8e0205 */
[----:B------:R-:W-:Y:S01]  /*0640*/  UIADD3 UR42, UR40, 0x1, -UR7 ;  /* 0x00000001282a7890 */ /* 0x000fe2000fffe807 */
[----:B------:R-:W-:Y:S01]  /*0650*/  SHF.L.U32 R23, R22, 0x2, RZ ;  /* 0x0000000216177819 */ /* 0x000fe200000006ff */
[----:B------:R-:W-:Y:S02]  /*0660*/  USEL UR4, UR43, UR4, !UP3 ;  /* 0x000000042b047287 */ /* 0x000fe4000d800000 */
[----:B------:R-:W-:Y:S02]  /*0670*/  @!UP2 UIADD3 UR41, UR41, -UR10, URZ ;  /* 0x8000000a2929a290 */ /* 0x000fe4000fffe03f */
[----:B------:R-:W-:Y:S01]  /*0680*/  UISETP.LT.AND UP2, UPT, URZ, UR42, UPT ;  /* 0x0000002a3f00728c */ /* 0x000fe2000bf41270 */
[C---:B------:R-:W-:Y:S01]  /*0690*/  VIADD R11, R23.reuse, UR5 ;  /* 0x00000005170b7c36 */ /* 0x040fe20008000000 */
[----:B------:R-:W-:Y:S01]  /*06a0*/  UMOV UR38, URZ ;  /* 0x0000003f00267c82 */ /* 0x000fe20008000000 */
[----:B------:R-:W-:Y:S01]  /*06b0*/  @!UP1 UIADD3 UR41, -UR41, URZ, URZ ;  /* 0x0000003f29299290 */ /* 0x000fe2000fffe13f */
[----:B------:R-:W-:Y:S01]  /*06c0*/  VIADD R9, R23, UR4 ;  /* 0x0000000417097c36 */ /* 0x000fe20008000000 */
[----:B------:R-:W-:Y:S01]  /*06d0*/  USEL UR42, URZ, UR42, !UP2 ;  /* 0x0000002a3f2a7287 */ /* 0x000fe2000d000000 */
[----:B------:R-:W-:Y:S01]  /*06e0*/  BSSY B0, `(.L_x_2734) ;  /* 0x000001f000007945 */ /* 0x000fe20003800000 */
[----:B------:R-:W-:-:S02]  /*06f0*/  @!UP0 ULOP3.LUT UR41, URZ, UR7, URZ, 0x33, !UPT ;  /* 0x000000073f298292 */ /* 0x000fc4000f8e333f */
[----:B------:R-:W-:Y:S01]  /*0700*/  UIMAD UR44, UR44, UR6, URZ ;  /* 0x000000062c2c72a4 */ /* 0x000fe2000f8e023f */
[----:B------:R-:W-:Y:S02]  /*0710*/  ISETP.NE.AND P2, PT, R0, 0x2, PT ;  /* 0x000000020000780c */ /* 0x000fe40003f45270 */
[----:B------:R-:W-:Y:S02]  /*0720*/  @P0 CS2R R16, SRZ ;  /* 0x0000000000100805 */ /* 0x000fe4000001ff00 */
[----:B------:R-:W-:Y:S02]  /*0730*/  @P0 CS2R R18, SRZ ;  /* 0x0000000000120805 */ /* 0x000fe4000001ff00 */
[----:B---3--:R-:W-:Y:S01]  /*0740*/  @P1 R2UR UR38, R2 ;  /* 0x00000000022612ca */ /* 0x008fe200000e0000 */
[----:B------:R-:W-:-:S14]  /*0750*/  @P0 BRA `(.L_x_2735) ;  /* 0x00000000005c0947 */ /* 0x000fdc0003800000 */
[----:B------:R-:W0:Y:S02]  /*0760*/  LDC R0, c[0x0][0x308] ;  /* 0x0000c200ff007b82 */ /* 0x000e240000000800 */
[----:B0-----:R-:W-:-:S13]  /*0770*/  ISETP.NE.AND P0, PT, R0, 0x2, PT ;  /* 0x000000020000780c */ /* 0x001fda0003f05270 */
[----:B------:R-:W0:Y:S08]  /*0780*/  @!P0 LDC.64 R6, c[0x0][0x218] ;  /* 0x00008600ff068b82 */ /* 0x000e300000000a00 */
[----:B------:R-:W1:Y:S01]  /*0790*/  @P0 LDC.64 R4, c[0x0][0x218] ;  /* 0x00008600ff040b82 */ /* 0x000e620000000a00 */
[----:B0-----:R-:W-:-:S04]  /*07a0*/  @!P0 IADD3 R6, P1, R9, R6, RZ ;  /* 0x0000000609068210 */ /* 0x001fc80007f3e0ff */
[----:B------:R-:W-:-:S03]  /*07b0*/  @!P0 LEA.HI.X.SX32 R7, R9, R7, 0x1, P1 ;  /* 0x0000000709078211 */ /* 0x000fc600008f0eff */
[----:B------:R-:W0:Y:S02]  /*07c0*/  @!P0 LDC.64 R2, c[0x0][0x2f8] ;  /* 0x0000be00ff028b82 */ /* 0x000e240000000a00 */
[----:B------:R-:W2:Y:S01]  /*07d0*/  @!P0 LDG.E R6, desc[UR36][R6.64] ;  /* 0x0000002406068981 */ /* 0x000ea2000c1e1900 */
[----:B-1----:R-:W-:-:S05]  /*07e0*/  @P0 IMAD.WIDE R4, R9, 0x4, R4 ;  /* 0x0000000409040825 */ /* 0x002fca00078e0204 */
[----:B------:R1:W5:Y:S04]  /*07f0*/  @P0 LDG.E.128 R16, desc[UR36][R4.64] ;  /* 0x0000002404100981 */ /* 0x000368000c1e1d00 */
[----:B0-----:R-:W3:Y:S01]  /*0800*/  @!P0 LDG.E R3, desc[UR36][R2.64] ;  /* 0x0000002402038981 */ /* 0x001ee2000c1e1900 */
[----:B--2---:R-:W-:Y:S02]  /*0810*/  @!P0 PRMT R0, R6, 0x9910, RZ ;  /* 0x0000991006008816 */ /* 0x004fe400000000ff */
[--C-:B------:R-:W-:Y:S02]  /*0820*/  @!P0 SHF.R.U32.HI R8, RZ, 0x10, R6.reuse ;  /* 0x00000010ff088819 */ /* 0x100fe40000011606 */
[----:B------:R-:W-:Y:S02]  /*0830*/  @!P0 SHF.R.U32.HI R10, RZ, 0x18, R6 ;  /* 0x00000018ff0a8819 */ /* 0x000fe40000011606 */
[----:B------:R-:W-:Y:S01]  /*0840*/  @!P0 SHF.R.S32.HI R0, RZ, 0x8, R0 ;  /* 0x00000008ff008819 */ /* 0x000fe20000011400 */
[----:B------:R-:W3:Y:S08]  /*0850*/  @!P0 I2F.S8 R12, R6 ;  /* 0x00000006000c8306 */ /* 0x000ef00000001400 */
[----:B------:R-:W0:Y:S08]  /*0860*/  @!P0 I2F.S8 R8, R8 ;  /* 0x0000000800088306 */ /* 0x000e300000001400 */
[----:B------:R-:W2:Y:S08]  /*0870*/  @!P0 I2F.S8 R10, R10 ;  /* 0x0000000a000a8306 */ /* 0x000eb00000001400 */
[----:B------:R-:W4:Y:S01]  /*0880*/  @!P0 I2F.S16 R0, R0 ;  /* 0x0000000000008306 */ /* 0x000f220000101400 */
[-C--:B---3--:R-:W-:Y:S01]  /*0890*/  @!P0 FMUL.FTZ R16, R12, R3.reuse ;  /* 0x000000030c108220 */ /* 0x088fe20000410000 */
[-C--:B0-----:R-:W-:Y:S01]  /*08a0*/  @!P0 FMUL.FTZ R18, R8, R3.reuse ;  /* 0x0000000308128220 */ /* 0x081fe20000410000 */
[-C--:B--2---:R-:W-:Y:S01]  /*08b0*/  @!P0 FMUL.FTZ R19, R10, R3.reuse ;  /* 0x000000030a138220 */ /* 0x084fe20000410000 */
[----:B-1--4-:R-:W-:-:S07]  /*08c0*/  @!P0 FMUL.FTZ R17, R0, R3 ;  /* 0x0000000300118220 */ /* 0x012fce0000410000 */
.L_x_2735:
[----:B------:R-:W-:Y:S05]  /*08d0*/  BSYNC B0 ;  /* 0x0000000000007941 */ /* 0x000fea0003800000 */
.L_x_2734:
[----:B------:R-:W-:Y:S04]  /*08e0*/  BSSY B0, `(.L_x_2736) ;  /* 0x000001c000007945 */ /* 0x000fe80003800000 */
[----:B------:R-:W-:Y:S05]  /*08f0*/  @!P2 BRA `(.L_x_2737) ;  /* 0x000000000020a947 */ /* 0x000fea0003800000 */
[----:B------:R-:W-:Y:S02]  /*0900*/  ISETP.GT.AND P0, PT, R22, 0x1b, PT ;  /* 0x0000001b1600780c */ /* 0x000fe40003f04270 */
[----:B------:R-:W-:Y:S02]  /*0910*/  CS2R R24, SRZ ;  /* 0x0000000000187805 */ /* 0x000fe4000001ff00 */
[----:B------:R-:W-:-:S09]  /*0920*/  CS2R R26, SRZ ;  /* 0x00000000001a7805 */ /* 0x000fd2000001ff00 */
[----:B------:R-:W-:Y:S05]  /*0930*/  @P0 BRA `(.L_x_2738) ;  /* 0x0000000000580947 */ /* 0x000fea0003800000 */
[----:B------:R-:W0:Y:S02]  /*0940*/  LDC.64 R2, c[0x0][0x228] ;  /* 0x00008a00ff027b82 */ /* 0x000e240000000a00 */
[----:B0-----:R-:W-:-:S05]  /*0950*/  IMAD.WIDE R2, R9, 0x4, R2 ;  /* 0x0000000409027825 */ /* 0x001fca00078e0202 */
[----:B------:R0:W5:Y:S01]  /*0960*/  LDG.E.128 R24, desc[UR36][R2.64] ;  /* 0x0000002402187981 */ /* 0x000162000c1e1d00 */
[----:B------:R-:W-:Y:S05]  /*0970*/  BRA `(.L_x_2738) ;  /* 0x0000000000487947 */ /* 0x000fea0003800000 */
.L_x_2737:
        /* <DEDUP_REMOVED lines=16> */
[-C--:B-1----:R-:W-:Y:S01]  /*0a80*/  FMUL.FTZ R27, R7, R5.reuse ;  /* 0x00000005071b7220 */ /* 0x082fe20000410000 */
[----:B0-----:R-:W-:-:S07]  /*0a90*/  FMUL.FTZ R25, R0, R5 ;  /* 0x0000000500197220 */ /* 0x001fce0000410000 */
.L_x_2738:
[----:B------:R-:W-:Y:S05]  /*0aa0*/  BSYNC B0 ;  /* 0x0000000000007941 */ /* 0x000fea0003800000 */
.L_x_2736:
[----:B------:R-:W-:Y:S01]  /*0ab0*/  ULDC.64 UR4, c[0x0][0x220] ;  /* 0x0000880000047ab9 */ /* 0x000fe20000000a00 */
[----:B------:R-:W-:Y:S01]  /*0ac0*/  ULDC.64 UR10, c[0x0][0x230] ;  /* 0x00008c00000a7ab9 */ /* 0x000fe20000000a00 */
[C---:B------:R-:W-:Y:S02]  /*0ad0*/  ISETP.GT.AND P1, PT, R22.reuse, 0x1b, PT ;  /* 0x0000001b1600780c */ /* 0x040fe40003f24270 */
[----:B------:R-:W-:Y:S02]  /*0ae0*/  ISETP.GT.AND P3, PT, R22, 0x1f, PT ;  /* 0x0000001f1600780c */ /* 0x000fe40003f64270 */
[----:B------:R-:W-:Y:S02]  /*0af0*/  CS2R R12, SRZ ;  /* 0x00000000000c7805 */ /* 0x000fe4000001ff00 */
[----:B------:R-:W-:Y:S02]  /*0b00*/  ISETP.EQ.U32.AND P0, PT, RZ, UR4, PT ;  /* 0x00000004ff007c0c */ /* 0x000fe4000bf02070 */
[----:B------:R-:W-:-:S02]  /*0b10*/  CS2R R14, SRZ ;  /* 0x00000000000e7805 */ /* 0x000fc4000001ff00 */
[----:B------:R-:W-:Y:S02]  /*0b20*/  ISETP.EQ.U32.AND P2, PT, RZ, UR10, PT ;  /* 0x0000000aff007c0c */ /* 0x000fe4000bf42070 */
[----:B------:R-:W-:Y:S02]  /*0b30*/  CS2R R28, SRZ ;  /* 0x00000000001c7805 */ /* 0x000fe4000001ff00 */
[----:B------:R-:W-:Y:S01]  /*0b40*/  ISETP.EQ.OR.EX P0, PT, RZ, UR5, P1, P0 ;  /* 0x00000005ff007c0c */ /* 0x000fe20008f02700 */
[----:B------:R-:W-:Y:S01]  /*0b50*/  ULDC.64 UR4, c[0x0][0x2a8] ;  /* 0x0000aa0000047ab9 */ /* 0x000fe20000000a00 */
[----:B------:R-:W-:Y:S01]  /*0b60*/  ISETP.EQ.OR.EX P2, PT, RZ, UR11, P1, P2 ;  /* 0x0000000bff007c0c */ /* 0x000fe20008f42720 */
[----:B------:R-:W-:Y:S01]  /*0b70*/  UISETP.NE.U32.AND UP0, UPT, UR4, URZ, UPT ;  /* 0x0000003f0400728c */ /* 0x000fe2000bf05070 */
[----:B------:R-:W-:Y:S02]  /*0b80*/  ISETP.EQ.U32.AND P1, PT, RZ, UR8, PT ;  /* 0x00000008ff007c0c */ /* 0x000fe4000bf22070 */
[----:B------:R-:W-:Y:S01]  /*0b90*/  CS2R R30, SRZ ;  /* 0x00000000001e7805 */ /* 0x000fe2000001ff00 */
[----:B------:R-:W1:Y:S01]  /*0ba0*/  LDC R10, c[0x0][0x290] ;  /* 0x0000a400ff0a7b82 */ /* 0x000e620000000800 */
[----:B------:R-:W-:Y:S01]  /*0bb0*/  UISETP.NE.AND.EX UP0, UPT, UR5, URZ, UPT, UP0 ;  /* 0x0000003f0500728c */ /* 0x000fe2000bf05300 */
[----:B------:R-:W-:-:S05]  /*0bc0*/  ISETP.EQ.OR.EX P1, PT, RZ, UR9, P3, P1 ;  /* 0x00000009ff007c0c */ /* 0x000fca0009f22710 */
[----:B------:R-:W-:Y:S01]  /*0bd0*/  PLOP3.LUT P3, PT, PT, PT, UP0, 0x80, 0x0 ;  /* 0x000000000000781c */ /* 0x000fe20003f6f008 */
[----:B0-----:R-:W0:Y:S04]  /*0be0*/  @!P0 LDC.64 R2, c[0x0][0x220] ;  /* 0x00008800ff028b82 */ /* 0x001e280000000a00 */
[----:B------:R-:W-:Y:S02]  /*0bf0*/  @UP0 ULDC.64 UR4, c[0x0][0x2a8] ;  /* 0x0000aa0000040ab9 */ /* 0x000fe40000000a00 */
[----:B------:R-:W-:Y:S02]  /*0c00*/  @UP0 UIMAD.WIDE UR4, UR45, 0x4, UR4 ;  /* 0x000000042d0408a5 */ /* 0x000fe4000f8e0204 */
[----:B------:R-:W2:Y:S01]  /*0c10*/  @!P2 LDC.64 R4, c[0x0][0x230] ;  /* 0x00008c00ff04ab82 */ /* 0x000ea20000000a00 */
[----:B------:R-:W-:-:S07]  /*0c20*/  VOTEU.ALL UP1, P1 ;  /* 0x00000000003f7886 */ /* 0x000fce0000820000 */
[----:B------:R-:W3:Y:S01]  /*0c30*/  @!P1 LDC.64 R6, c[0x0][0x2e0] ;  /* 0x0000b800ff069b82 */ /* 0x000ee20000000a00 */
[----:B------:R-:W-:Y:S01]  /*0c40*/  MOV R8, UR4 ;  /* 0x0000000400087c02 */ /* 0x000fe20008000f00 */
[----:B------:R-:W-:Y:S01]  /*0c50*/  IMAD.U32 R9, RZ, RZ, UR5 ;  /* 0x00000005ff097e24 */ /* 0x000fe2000f8e00ff */
[----:B------:R-:W-:Y:S01]  /*0c60*/  @!UP1 UIMAD UR6, UR38, UR6, UR46 ;  /* 0x00000006260692a4 */ /* 0x000fe2000f8e022e */
[----:B------:R-:W-:Y:S01]  /*0c70*/  UMOV UR39, URZ ;  /* 0x0000003f00277c82 */ /* 0x000fe20008000000 */
[----:B------:R-:W-:Y:S02]  /*0c80*/  ULDC.U8 UR4, c[0x0][0x294] ;  /* 0x0000a50000047ab9 */ /* 0x000fe40000000000 */
[----:B------:R-:W4:Y:S01]  /*0c90*/  @P3 LDG.E R8, desc[UR36][R8.64] ;  /* 0x0000002408083981 */ /* 0x000f22000c1e1900 */
[----:B0-----:R-:W-:-:S04]  /*0ca0*/  @!P0 IMAD.WIDE R2, R11, 0x4, R2 ;  /* 0x000000040b028825 */ /* 0x001fc800078e0202 */
[----:B------:R-:W-:Y:S01]  /*0cb0*/  IMAD.U32 R0, RZ, RZ, UR6 ;  /* 0x00000006ff007e24 */ /* 0x000fe2000f8e00ff */
[----:B------:R-:W4:Y:S01]  /*0cc0*/  @!P0 LDG.E.128 R28, desc[UR36][R2.64] ;  /* 0x00000024021c8981 */ /* 0x000f22000c1e1d00 */
[----:B--2---:R-:W-:-:S04]  /*0cd0*/  @!P2 IMAD.WIDE R4, R11, 0x4, R4 ;  /* 0x000000040b04a825 */ /* 0x004fc800078e0204 */
[----:B------:R-:W-:Y:S01]  /*0ce0*/  @!P1 IMAD R11, R0, 0x70, R23 ;  /* 0x00000070000b9824 */ /* 0x000fe200078e0217 */
[----:B------:R-:W2:Y:S03]  /*0cf0*/  @!P2 LDG.E.128 R12, desc[UR36][R4.64] ;  /* 0x00000024040ca981 */ /* 0x000ea6000c1e1d00 */
[----:B---3--:R-:W-:-:S05]  /*0d00*/  @!P1 IMAD.WIDE R6, R11, 0x4, R6 ;  /* 0x000000040b069825 */ /* 0x008fca00078e0206 */
[----:B------:R-:W3:Y:S01]  /*0d10*/  @!P1 LDG.E.128 R32, desc[UR36][R6.64] ;  /* 0x0000002406209981 */ /* 0x000ee2000c1e1d00 */
[----:B------:R-:W-:Y:S02]  /*0d20*/  ISETP.NE.AND P2, PT, RZ, UR4, PT ;  /* 0x00000004ff007c0c */ /* 0x000fe4000bf45270 */
[----:B------:R-:W-:Y:S02]  /*0d30*/  ISETP.GE.AND P0, PT, R22, 0x20, PT ;  /* 0x000000201600780c */ /* 0x000fe40003f06270 */
[----:B----4-:R-:W-:Y:S02]  /*0d40*/  @P3 R2UR UR39, R8 ;  /* 0x00000000082732ca */ /* 0x010fe400000e0000 */
[----:B-1----:R-:W-:Y:S01]  /*0d50*/  ISETP.GT.AND P3, PT, R10, RZ, PT ;  /* 0x000000ff0a00720c */ /* 0x002fe20003f64270 */
[----:B-----5:R-:W-:Y:S01]  /*0d60*/  FADD.FTZ R16, R28, R16 ;  /* 0x000000101c107221 */ /* 0x020fe20000010000 */
[----:B------:R-:W-:Y:S01]  /*0d70*/  FADD.FTZ R17, R29, R17 ;  /* 0x000000111d117221 */ /* 0x000fe20000010000 */
[----:B------:R-:W-:Y:S01]  /*0d80*/  FADD.FTZ R18, R30, R18 ;  /* 0x000000121e127221 */ /* 0x000fe20000010000 */
[----:B------:R-:W-:Y:S01]  /*0d90*/  FADD.FTZ R19, R31, R19 ;  /* 0x000000131f137221 */ /* 0x000fe20000010000 */
[----:B--2---:R-:W-:Y:S01]  /*0da0*/  FADD.FTZ R24, R12, R24 ;  /* 0x000000180c187221 */ /* 0x004fe20000010000 */
[----:B------:R-:W-:Y:S01]  /*0db0*/  FADD.FTZ R25, R13, R25 ;  /* 0x000000190d197221 */ /* 0x000fe20000010000 */
[----:B------:R-:W-:Y:S01]  /*0dc0*/  FADD.FTZ R26, R14, R26 ;  /* 0x0000001a0e1a7221 */ /* 0x000fe20000010000 */
[----:B------:R-:W-:Y:S01]  /*0dd0*/  FADD.FTZ R27, R15, R27 ;  /* 0x0000001b0f1b7221 */ /* 0x000fe20000010000 */
[----:B---3--:R-:W-:Y:S01]  /*0de0*/  @!P1 FMUL.FTZ R24, R24, R32 ;  /* 0x0000002018189220 */ /* 0x008fe20000410000 */
[----:B------:R-:W-:Y:S01]  /*0df0*/  @!P1 FMUL.FTZ R25, R25, R33 ;  /* 0x0000002119199220 */ /* 0x000fe20000410000 */
[----:B------:R-:W-:Y:S01]  /*0e00*/  @!P1 FMUL.FTZ R26, R26, R34 ;  /* 0x000000221a1a9220 */ /* 0x000fe20000410000 */
[----:B------:R-:W-:Y:S01]  /*0e10*/  @!P1 FMUL.FTZ R27, R27, R35 ;  /* 0x000000231b1b9220 */ /* 0x000fe20000410000 */
        /* <DEDUP_REMOVED lines=15> */
[----:B------:R-:W-:Y:S02]  /*0f10*/  IMAD R7, R4, R5, RZ ;  /* 0x0000000504077224 */ /* 0x000fe400078e02ff */
[----:B------:R-:W-:-:S03]  /*0f20*/  IMAD.MOV.U32 R4, RZ, RZ, R6 ;  /* 0x000000ffff047224 */ /* 0x000fc600078e0006 */
        /* <DEDUP_REMOVED lines=27> */
[----:B------:R-:W-:Y:S01]  /*10e0*/  MOV R10, UR6 ;  /* 0x00000006000a7c02 */ /* 0x000fe20008000f00 */
[----:B------:R-:W-:Y:S01]  /*10f0*/  IMAD.U32 R6, RZ, RZ, UR4 ;  /* 0x00000004ff067e24 */ /* 0x000fe2000f8e00ff */
[----:B------:R-:W-:Y:S01]  /*1100*/  MOV R12, 0x1 ;  /* 0x00000001000c7802 */ /* 0x000fe20000000f00 */
[----:B------:R-:W-:-:S02]  /*1110*/  IMAD.U32 R7, RZ, RZ, UR5 ;  /* 0x00000005ff077e24 */ /* 0x000fc4000f8e00ff */
[----:B------:R-:W-:Y:S02]  /*1120*/  IMAD.U32 R11, RZ, RZ, UR7 ;  /* 0x00000007ff0b7e24 */ /* 0x000fe4000f8e00ff */
[----:B------:R-:W-:Y:S02]  /*1130*/  IMAD.MOV.U32 R8, RZ, RZ, 0x53f ;  /* 0x0000053fff087424 */ /* 0x000fe400078e00ff */
[----:B0-----:R-:W-:-:S07]  /*1140*/  IMAD.MOV.U32 R13, RZ, RZ, RZ ;  /* 0x000000ffff0d7224 */ /* 0x001fce00078e00ff */
[----:B------:R-:W-:-:S07]  /*1150*/  LEPC R20, `(.L_x_2741) ;  /* 0x000000001014794e */ /* 0x000fce0000000000 */
[----:B-1----:R-:W-:Y:S05]  /*1160*/  CALL.ABS.NOINC R2 ;  /* 0x0000000002007343 */ /* 0x002fea0003c00000 */
.L_x_2741:
        /* <DEDUP_REMOVED lines=10> */
[----:B------:R0:W-:Y:S04]  /*1210*/  @P6 STS.128 [R13], R16 ;  /* 0x000000100d006388 */ /* 0x0001e80000000c00 */
[----:B------:R0:W-:Y:S01]  /*1220*/  @P6 STS.128 [R14], R24 ;  /* 0x000000180e006388 */ /* 0x0001e20000000c00 */
        /* <DEDUP_REMOVED lines=13> */
[--C-:B------:R-:W-:Y:S01]  /*1300*/  IMAD R28, R28, 0x4, R15.reuse ;  /* 0x000000041c1c7824 */ /* 0x100fe200078e020f */
[----:B0-----:R0:W1:Y:S01]  /*1310*/  LDS R16, [R15] ;  /* 0x000000000f107984 */ /* 0x0010620000000800 */
[C---:B------:R-:W-:Y:S01]  /*1320*/  IMAD R21, R7.reuse, 0x4, R15 ;  /* 0x0000000407157824 */ /* 0x040fe200078e020f */
[----:B------:R-:W-:Y:S02]  /*1330*/  SHF.L.U32 R0, R0, 0x1, RZ ;  /* 0x0000000100007819 */ /* 0x000fe400000006ff */
[----:B------:R-:W-:Y:S01]  /*1340*/  LEA R20, R7, R28, 0x2 ;  /* 0x0000001c07147211 */ /* 0x000fe200078e10ff */
[----:B------:R0:W2:Y:S01]  /*1350*/  LDS R18, [R15+0x4] ;  /* 0x000004000f127984 */ /* 0x0000a20000000800 */
[----:B------:R-:W-:-:S03]  /*1360*/  LOP3.LUT R4, R0, 0xfffffffc, RZ, 0xc0, !PT ;  /* 0xfffffffc00047812 */ /* 0x000fc600078ec0ff */
[----:B------:R0:W3:Y:S01]  /*1370*/  LDS R17, [R28] ;  /* 0x000000001c117984 */ /* 0x0000e20000000800 */
[----:B------:R-:W-:-:S03]  /*1380*/  ISETP.GE.AND P0, PT, R4, R7, PT ;  /* 0x000000070400720c */ /* 0x000fc60003f06270 */
[----:B------:R0:W4:Y:S04]  /*1390*/  LDS R19, [R28+0x4] ;  /* 0x000004001c137984 */ /* 0x0001280000000800 */
[----:B------:R0:W0:Y:S04]  /*13a0*/  LDS R24, [R21] ;  /* 0x0000000015187984 */ /* 0x0000280000000800 */
[----:B------:R0:W0:Y:S04]  /*13b0*/  LDS R26, [R21+0x4] ;  /* 0x00000400151a7984 */ /* 0x0000280000000800 */
[----:B------:R0:W0:Y:S04]  /*13c0*/  LDS R25, [R20] ;  /* 0x0000000014197984 */ /* 0x0000280000000800 */
[----:B------:R0:W0:Y:S01]  /*13d0*/  LDS R27, [R20+0x4] ;  /* 0x00000400141b7984 */ /* 0x0000220000000800 */
[----:B------:R-:W-:Y:S05]  /*13e0*/  @P0 BRA `(.L_x_2745) ;  /* 0x0000000000a00947 */ /* 0x000fea0003800000 */
[----:B------:R-:W-:Y:S01]  /*13f0*/  I2FP.F32.S32 R0, R7 ;  /* 0x0000000700007245 */ /* 0x000fe20000201400 */
[----:B------:R-:W-:Y:S01]  /*1400*/  VIADD R2, R4, 0x2 ;  /* 0x0000000204027836 */ /* 0x000fe20000000000 */
[----:B------:R-:W-:Y:S02]  /*1410*/  ULDC UR4, c[0x0][0x29c] ;  /* 0x0000a70000047ab9 */ /* 0x000fe40000000800 */
[----:B------:R5:W1:Y:S01]  /*1420*/  MUFU.RCP R5, R0 ;  /* 0x0000000000057308 */ /* 0x000a620000001000 */
[----:B------:R-:W-:Y:S01]  /*1430*/  UIADD3 UR4, -UR39, UR4, URZ ;  /* 0x0000000427047290 */ /* 0x000fe2000fffe13f */
[----:B------:R-:W-:-:S05]  /*1440*/  I2FP.F32.S32 R2, R2 ;  /* 0x0000000200027245 */ /* 0x000fca0000201400 */
[----:B-----5:R-:W-:Y:S01]  /*1450*/  I2FP.F32.S32 R0, UR4 ;  /* 0x0000000400007c45 */ /* 0x020fe20008201400 */
[----:B-1----:R-:W-:Y:S01]  /*1460*/  FMUL.FTZ R3, R2, R5 ;  /* 0x0000000502037220 */ /* 0x002fe20000410000 */
[----:B------:R-:W-:-:S03]  /*1470*/  I2FP.F32.S32 R2, R4 ;  /* 0x0000000400027245 */ /* 0x000fc60000201400 */
[----:B------:R-:W-:Y:S02]  /*1480*/  FMUL.FTZ R3, R3, 13.28771209716796875 ;  /* 0x41549a7803037820 */ /* 0x000fe40000410000 */
[----:B------:R-:W-:-:S04]  /*1490*/  FMUL.FTZ R2, R2, R5 ;  /* 0x0000000502027220 */ /* 0x000fc80000410000 */
[----:B------:R-:W1:Y:S01]  /*14a0*/  MUFU.EX2 R3, -R3 ;  /* 0x8000000300037308 */ /* 0x000e620000000800 */
[----:B------:R-:W-:-:S07]  /*14b0*/  FMUL.FTZ R2, R2, 13.28771209716796875 ;  /* 0x41549a7802027820 */ /* 0x000fce0000410000 */
[----:B------:R-:W5:Y:S01]  /*14c0*/  MUFU.EX2 R5, -R2 ;  /* 0x8000000200057308 */ /* 0x000f620000000800 */
[----:B-1----:R-:W-:-:S04]  /*14d0*/  FMUL.FTZ R4, R0, R3 ;  /* 0x0000000300047220 */ /* 0x002fc80000410000 */
[----:B------:R-:W-:Y:S01]  /*14e0*/  FMUL.RZ R11, R4, 0.15915493667125701904 ;  /* 0x3e22f983040b7820 */ /* 0x000fe2000040c000 */
[----:B-----5:R-:W-:-:S03]  /*14f0*/  FMUL.FTZ R0, R0, R5 ;  /* 0x0000000500007220 */ /* 0x020fc60000410000 */
[----:B------:R-:W4:Y:S01]  /*1500*/  MUFU.SIN R4, R11 ;  /* 0x0000000b00047308 */ /* 0x000f220000000400 */
[----:B------:R-:W-:-:S07]  /*1510*/  FMUL.RZ R9, R0, 0.15915493667125701904 ;  /* 0x3e22f98300097820 */ /* 0x000fce000040c000 */
[----:B------:R-:W1:Y:S08]  /*1520*/  MUFU.COS R6, R11 ;  /* 0x0000000b00067308 */ /* 0x000e700000000000 */
[----:B------:R-:W3:Y:S01]  /*1530*/  MUFU.SIN R3, R9 ;  /* 0x0000000900037308 */ /* 0x000ee20000000400 */
[-C--:B----4-:R-:W-:Y:S01]  /*1540*/  FMUL.FTZ R5, R19, R4.reuse ;  /* 0x0000000413057220 */ /* 0x090fe20000410000 */
[-C--:B0-----:R-:W-:Y:S01]  /*1550*/  FMUL.FTZ R7, R27, R4.reuse ;  /* 0x000000041b077220 */ /* 0x081fe20000410000 */
[-C--:B------:R-:W-:Y:S01]  /*1560*/  FMUL.FTZ R12, R26, R4.reuse ;  /* 0x000000041a0c7220 */ /* 0x080fe20000410000 */
[----:B--2---:R-:W-:-:S04]  /*1570*/  FMUL.FTZ R10, R18, R4 ;  /* 0x00000004120a7220 */ /* 0x004fc80000410000 */
[----:B------:R-:W0:Y:S01]  /*1580*/  MUFU.COS R0, R9 ;  /* 0x0000000900007308 */ /* 0x000e220000000000 */
[-C--:B-1----:R-:W-:Y:S01]  /*1590*/  FFMA.FTZ R8, R18, R6.reuse, -R5 ;  /* 0x0000000612087223 */ /* 0x082fe20000010805 */
[-C--:B------:R-:W-:Y:S01]  /*15a0*/  FFMA.FTZ R26, R26, R6.reuse, -R7 ;  /* 0x000000061a1a7223 */ /* 0x080fe20000010807 */
[-C--:B------:R-:W-:Y:S01]  /*15b0*/  FFMA.FTZ R19, R19, R6.reuse, R10 ;  /* 0x0000000613137223 */ /* 0x080fe2000001000a */
[----:B------:R-:W-:Y:S01]  /*15c0*/  FFMA.FTZ R27, R27, R6, R12 ;  /* 0x000000061b1b7223 */ /* 0x000fe2000001000c */
[----:B------:R-:W-:Y:S02]  /*15d0*/  IMAD.MOV.U32 R18, RZ, RZ, R8 ;  /* 0x000000ffff127224 */ /* 0x000fe400078e0008 */
[-C--:B---3--:R-:W-:Y:S01]  /*15e0*/  FMUL.FTZ R5, R17, R3.reuse ;  /* 0x0000000311057220 */ /* 0x088fe20000410000 */
        /* <DEDUP_REMOVED lines=8> */
.L_x_2745:
[----:B------:R-:W-:Y:S05]  /*1670*/  BSYNC B1 ;  /* 0x0000000000017941 */ /* 0x000fea0003800000 */
.L_x_2744:
[----:B0-----:R0:W-:Y:S04]  /*1680*/  STS [R21], R24 ;  /* 0x0000001815007388 */ /* 0x0011e80000000800 */
[----:B------:R0:W-:Y:S04]  /*1690*/  STS [R21+0x4], R26 ;  /* 0x0000041a15007388 */ /* 0x0001e80000000800 */
[----:B------:R0:W-:Y:S04]  /*16a0*/  STS [R20], R25 ;  /* 0x0000001914007388 */ /* 0x0001e80000000800 */
[----:B------:R0:W-:Y:S04]  /*16b0*/  STS [R20+0x4], R27 ;  /* 0x0000041b14007388 */ /* 0x0001e80000000800 */
[----:B-1----:R0:W-:Y:S04]  /*16c0*/  STS [R15], R16 ;  /* 0x000000100f007388 */ /* 0x0021e80000000800 */
[----:B--2---:R0:W-:Y:S04]  /*16d0*/  STS [R15+0x4], R18 ;  /* 0x000004120f007388 */ /* 0x0041e80000000800 */
[----:B---3--:R0:W-:Y:S04]  /*16e0*/  STS [R28], R17 ;  /* 0x000000111c007388 */ /* 0x0081e80000000800 */
[----:B----4-:R0:W-:Y:S02]  /*16f0*/  STS [R28+0x4], R19 ;  /* 0x000004131c007388 */ /* 0x0101e40000000800 */
.L_x_2743:
[----:B------:R-:W-:Y:S05]  /*1700*/  BSYNC B0 ;  /* 0x0000000000007941 */ /* 0x000fea0003800000 */
.L_x_2742:
[----:B------:R-:W-:Y:S06]  /*1710*/  BAR.SYNC.DEFER_BLOCKING 0x0 ;  /* 0x0000000000007b1d */ /* 0x000fec0000010000 */
[----:B0-----:R0:W1:Y:S04]  /*1720*/  @P6 LDS.128 R16, [R13] ;  /* 0x000000000d106984 */ /* 0x0010680000000c00 */
[----:B------:R0:W2:Y:S01]  /*1730*/  @P6 LDS.128 R24, [R14] ;  /* 0x000000000e186984 */ /* 0x0000a20000000c00 */
[----:B------:R-:W-:Y:S06]  /*1740*/  BAR.SYNC.DEFER_BLOCKING 0x0 ;  /* 0x0000000000007b1d */ /* 0x000fec0000010000 */
[----:B------:R-:W-:Y:S05]  /*1750*/  BRA `(.L_x_2740) ;  /* 0x0000000000b07947 */ /* 0x000fea0003800000 */
.L_x_2739:
[----:B------:R-:W-:Y:S01]  /*1760*/  ISETP.GE.AND P0, PT, R23, R10, PT ;  /* 0x0000000a1700720c */ /* 0x000fe20003f06270 */
[----:B------:R-:W-:-:S12]  /*1770*/  BSSY B0, `(.L_x_2740) ;  /* 0x000002a000007945 */ /* 0x000fd80003800000 */
[----:B------:R-:W-:Y:S05]  /*1780*/  @P0 BRA `(.L_x_2746) ;  /* 0x0000000000a00947 */ /* 0x000fea0003800000 */
[----:B------:R-:W-:Y:S01]  /*1790*/  I2FP.F32.S32 R10, R10 ;  /* 0x0000000a000a7245 */ /* 0x000fe20000201400 */
[----:B------:R-:W-:Y:S01]  /*17a0*/  VIADD R0, R23, 0x2 ;  /* 0x0000000217007836 */ /* 0x000fe20000000000 */
[----:B------:R-:W-:Y:S02]  /*17b0*/  ULDC UR4, c[0x0][0x29c] ;  /* 0x0000a70000047ab9 */ /* 0x000fe40000000800 */
[----:B------:R-:W0:Y:S01]  /*17c0*/  MUFU.RCP R5, R10 ;  /* 0x0000000a00057308 */ /* 0x000e220000001000 */
[----:B------:R-:W-:Y:S01]  /*17d0*/  UIADD3 UR4, -UR39, UR4, URZ ;  /* 0x0000000427047290 */ /* 0x000fe2000fffe13f */
        /* <DEDUP_REMOVED lines=35> */
.L_x_2746:
[----:B------:R-:W-:Y:S05]  /*1a10*/  BSYNC B0 ;  /* 0x0000000000007941 */ /* 0x000fea0003800000 */
.L_x_2740:
[----:B------:R-:W-:Y:S01]  /*1a20*/  ISETP.GT.AND P0, PT, R22, 0x1f, PT ;  /* 0x0000001f1600780c */ /* 0x000fe20003f04270 */
[----:B------:R-:W-:Y:S01]  /*1a30*/  BSSY B0, `(.L_x_2747) ;  /* 0x0000022000007945 */ /* 0x000fe20003800000 */
[----:B------:R-:W-:-:S11]  /*1a40*/  IMAD.MOV.U32 R4, RZ, RZ, RZ ;  /* 0x000000ffff047224 */ /* 0x000fd600078e00ff */
[----:B------:R-:W-:Y:S05]  /*1a50*/  @P0 BRA `(.L_x_2748) ;  /* 0x00000000007c0947 */ /* 0x000fea0003800000 */
[----:B------:R-:W-:Y:S01]  /*1a60*/  ISETP.GT.AND P0, PT, R22, 0x1b, PT ;  /* 0x0000001b1600780c */ /* 0x000fe20003f04270 */
[----:B------:R-:W3:Y:S01]  /*1a70*/  S2UR UR5, SR_CgaCtaId ;  /* 0x00000000000579c3 */ /* 0x000ee20000008800 */
[----:B------:R-:W-:Y:S01]  /*1a80*/  UMOV UR4, 0x400 ;  /* 0x0000040000047882 */ /* 0x000fe20000000000 */
[----:B------:R-:W-:Y:S01]  /*1a90*/  VIADD R23, R23, UR43 ;  /* 0x0000002b17177c36 */ /* 0x000fe20008000000 */
[----:B------:R-:W-:Y:S01]  /*1aa0*/  UIADD3 UR4, UR4, 0x40, URZ ;  /* 0x0000004004047890 */ /* 0x000fe2000fffe03f */
[----:B-12---:R-:W-:-:S04]  /*1ab0*/  FMUL.FTZ R5, R25, R17 ;  /* 0x0000001119057220 */ /* 0x006fc80000410000 */
[----:B------:R-:W-:-:S04]  /*1ac0*/  FFMA.FTZ R5, R24, R16, R5 ;  /* 0x0000001018057223 */ /* 0x000fc80000010005 */
[----:B------:R-:W1:Y:S01]  /*1ad0*/  @!P0 LDC R0, c[0x0][0x284] ;  /* 0x0000a100ff008b82 */ /* 0x000e620000000800 */
[----:B------:R-:W-:Y:S01]  /*1ae0*/  VOTEU.ALL UP0, P0 ;  /* 0x00000000003f7886 */ /* 0x000fe20000000000 */
[----:B------:R-:W-:-:S04]  /*1af0*/  FFMA.FTZ R4, R26, R18, R5 ;  /* 0x000000121a047223 */ /* 0x000fc80000010005 */
[----:B------:R-:W-:Y:S01]  /*1b00*/  @!UP0 USHF.L.U32 UR6, UR41, 0x2, URZ ;  /* 0x0000000229068899 */ /* 0x000fe2000800063f */
[----:B0-----:R-:W-:Y:S01]  /*1b10*/  FFMA.FTZ R13, R27, R19, R4 ;  /* 0x000000131b0d7223 */ /* 0x001fe20000010004 */
[----:B------:R-:W0:Y:S01]  /*1b20*/  @!P0 LDC.64 R2, c[0x0][0x248] ;  /* 0x00009200ff028b82 */ /* 0x000e220000000a00 */
[----:B---3--:R-:W-:-:S03]  /*1b30*/  ULEA UR4, UR5, UR4, 0x18 ;  /* 0x0000000405047291 */ /* 0x008fc6000f8ec03f */
[----:B-1----:R-:W-:-:S03]  /*1b40*/  @!P0 IMAD R23, R23, R0, UR6 ;  /* 0x0000000617178e24 */ /* 0x002fc6000f8e0200 */
[----:B------:R-:W-:Y:S01]  /*1b50*/  LEA R0, R22, UR4, 0x4 ;  /* 0x0000000416007c11 */ /* 0x000fe2000f8e20ff */
[----:B------:R-:W-:-:S04]  /*1b60*/  UMOV UR4, 0xffffffff ;  /* 0xffffffff00047882 */ /* 0x000fc80000000000 */
[----:B------:R1:W-:Y:S01]  /*1b70*/  STS.128 [R0], R16 ;  /* 0x0000001000007388 */ /* 0x0003e20000000c00 */
[----:B0-----:R-:W-:-:S05]  /*1b80*/  @!P0 IMAD.WIDE R2, R23, 0x4, R2 ;  /* 0x0000000417028825 */ /* 0x001fca00078e0202 */
[----:B------:R1:W-:Y:S01]  /*1b90*/  @!P0 STG.E.128 desc[UR36][R2.64], R24 ;  /* 0x0000001802008986 */ /* 0x0003e2000c101d24 */
[----:B------:R-:W-:Y:S05]  /*1ba0*/  BRA.DIV UR4, `(.L_x_2749) ;  /* 0x0000007204c87947 */ /* 0x000fea000b800000 */
[----:B------:R-:W1:Y:S02]  /*1bb0*/  SHFL.BFLY PT, R14, R13, 0x10, 0x1f ;  /* 0x0e001f000d0e7f89 */ /* 0x000e6400000e0000 */
[----:B-1----:R-:W-:-:S05]  /*1bc0*/  FADD.FTZ R0, R13, R14 ;  /* 0x0000000e0d007221 */ /* 0x002fca0000010000 */
[----:B------:R-:W0:Y:S02]  /*1bd0*/  SHFL.BFLY PT, R14, R0, 0x8, 0x1f ;  /* 0x0d001f00000e7f89 */ /* 0x000e2400000e0000 */
[----:B0-----:R-:W-:-:S05]  /*1be0*/  FADD.FTZ R2, R0, R14 ;  /* 0x0000000e00027221 */ /* 0x001fca0000010000 */
[----:B------:R-:W0:Y:S02]  /*1bf0*/  SHFL.BFLY PT, R14, R2, 0x4, 0x1f ;  /* 0x0c801f00020e7f89 */ /* 0x000e2400000e0000 */
[----:B0-----:R-:W-:-:S05]  /*1c00*/  FADD.FTZ R3, R2, R14 ;  /* 0x0000000e02037221 */ /* 0x001fca0000010000 */
[----:B------:R-:W0:Y:S02]  /*1c10*/  SHFL.BFLY PT, R14, R3, 0x2, 0x1f ;  /* 0x0c401f00030e7f89 */ /* 0x000e2400000e0000 */
[----:B0-----:R-:W-:-:S05]  /*1c20*/  FADD.FTZ R4, R3, R14 ;  /* 0x0000000e03047221 */ /* 0x001fca0000010000 */
[----:B------:R0:W1:Y:S02]  /*1c30*/  SHFL.BFLY PT, R14, R4, 0x1, 0x1f ;  /* 0x0c201f00040e7f89 */ /* 0x00006400000e0000 */
.L_x_2862:
[----:B01----:R-:W-:-:S07]  /*1c40*/  FADD.FTZ R4, R4, R14 ;  /* 0x0000000e04047221 */ /* 0x003fce0000010000 */
.L_x_2748:
[----:B------:R-:W-:Y:S05]  /*1c50*/  BSYNC B0 ;  /* 0x0000000000007941 */ /* 0x000fea0003800000 */
.L_x_2747:
[----:B------:R-:W-:Y:S01]  /*1c60*/  ISETP.NE.AND P0, PT, R22, RZ, PT ;  /* 0x000000ff1600720c */ /* 0x000fe20003f05270 */
[----:B------:R-:W3:Y:S01]  /*1c70*/  S2R R7, SR_CgaCtaId ;  /* 0x0000000000077919 */ /* 0x000ee20000008800 */
[----:B------:R-:W-:Y:S02]  /*1c80*/  MOV R116, 0x400 ;  /* 0x0000040000747802 */ /* 0x000fe40000000f00 */
[----:B------:R-:W-:-:S03]  /*1c90*/  MOV R5, UR42 ;  /* 0x0000002a00057c02 */ /* 0x000fc60008000f00 */
[----:B------:R-:W-:Y:S01]  /*1ca0*/  VIADD R252, R116, 0x240 ;  /* 0x0000024074fc7836 */ /* 0x000fe20000000000 */
[----:B------:R-:W-:-:S05]  /*1cb0*/  IADD3 R5, -R5, UR40, RZ ;  /* 0x0000002805057c10 */ /* 0x000fca000fffe1ff */
[----:B------:R-:W-:-:S05]  /*1cc0*/  @P0 IMAD.MOV.U32 R0, RZ, RZ, -0x800001 ;  /* 0xff7fffffff000424 */ /* 0x000fca00078e00ff */
[----:B------:R4:W-:Y:S01]  /*1cd0*/  @P0 STL [R1], R0 ;  /* 0x0000000001000387 */ /* 0x0009e20000100800 */
[----:B---3--:R-:W-:Y:S01]  /*1ce0*/  LEA R252, R7, R252, 0x18 ;  /* 0x000000fc07fc7211 */ /* 0x008fe200078ec0ff */
[----:B----4-:R-:W-:Y:S06]  /*1cf0*/  @P0 BRA `(.L_x_2750) ;  /* 0x0000000000580947 */ /* 0x010fec0003800000 */
[----:B------:R-:W-:Y:S01]  /*1d00*/  ULDC.64 UR4, c[0x0][0x2c8] ;  /* 0x0000b20000047ab9 */ /* 0x000fe20000000a00 */
[----:B------:R-:W-:Y:S02]  /*1d10*/  LEA R0, R5, R252, 0x2 ;  /* 0x000000fc05007211 */ /* 0x000fe400078e10ff */
[----:B------:R-:W-:Y:S01]  /*1d20*/  ISETP.NE.U32.AND P0, PT, RZ, UR4, PT ;  /* 0x00000004ff007c0c */ /* 0x000fe2000bf05070 */
[----:B------:R-:W-:Y:S02]  /*1d30*/  ULDC UR4, c[0x0][0x2a0] ;  /* 0x0000a80000047ab9 */ /* 0x000fe40000000800 */
[----:B------:R-:W-:Y:S01]  /*1d40*/  FMUL.FTZ R2, R4, UR4 ;  /* 0x0000000404027c20 */ /* 0x000fe20008410000 */
[----:B------:R-:W-:-:S04]  /*1d50*/  ISETP.NE.AND.EX P0, PT, RZ, UR5, PT, P0 ;  /* 0x00000005ff007c0c */ /* 0x000fc8000bf05300 */
[----:B------:R3:W-:Y:S09]  /*1d60*/  STL [R1], R2 ;  /* 0x0000000201007387 */ /* 0x0007f20000100800 */
[----:B------:R-:W-:Y:S05]  /*1d70*/  @!P0 BRA `(.L_x_2751) ;  /* 0x0000000000308947 */ /* 0x000fea0003800000 */
[----:B------:R-:W-:Y:S01]  /*1d80*/  UIADD3 UR4, -UR39, UR40, URZ ;  /* 0x0000002827047290 */ /* 0x000fe2000fffe13f */
[----:B------:R-:W-:Y:S01]  /*1d90*/  IMAD.MOV.U32 R4, RZ, RZ, R2 ;  /* 0x000000ffff047224 */ /* 0x000fe200078e0002 */
[----:B------:R-:W-:Y:S02]  /*1da0*/  ULDC UR6, c[0x0][0x2d0] ;  /* 0x0000b40000067ab9 */ /* 0x000fe40000000800 */
[----:B------:R-:W-:-:S04]  /*1db0*/  UIMAD UR5, UR46, UR6, UR4 ;  /* 0x000000062e0572a4 */ /* 0x000fc8000f8e0204 */
[----:B------:R-:W-:-:S03]  /*1dc0*/  UIMAD UR6, UR5, UR6, UR4 ;  /* 0x00000006050672a4 */ /* 0x000fc6000f8e0204 */
[----:B------:R-:W-:Y:S02]  /*1dd0*/  ULDC.64 UR4, c[0x0][0x2c8] ;  /* 0x0000b20000047ab9 */ /* 0x000fe40000000a00 */
[----:B------:R-:W-:-:S06]  /*1de0*/  UIMAD.WIDE UR4, UR6, 0x4, UR4 ;  /* 0x00000004060478a5 */ /* 0x000fcc000f8e0204 */
[----:B---3--:R-:W-:Y:S01]  /*1df0*/  IMAD.U32 R2, RZ, RZ, UR4 ;  /* 0x00000004ff027e24 */ /* 0x008fe2000f8e00ff */
[----:B------:R-:W-:-:S05]  /*1e00*/  MOV R3, UR5 ;  /* 0x0000000500037c02 */ /* 0x000fca0008000f00 */
[----:B------:R-:W3:Y:S02]  /*1e10*/  LDG.E R2, desc[UR36][R2.64] ;  /* 0x0000002402027981 */ /* 0x000ee4000c1e1900 */
[----:B---3--:R-:W-:-:S05]  /*1e20*/  FADD.FTZ R4, R4, R2 ;  /* 0x0000000204047221 */ /* 0x008fca0000010000 */
[----:B------:R4:W-:Y:S02]  /*1e30*/  STL [R1], R4 ;  /* 0x0000000401007387 */ /* 0x0009e40000100800 */
.L_x_2751:
[----:B---3--:R-:W3:Y:S04]  /*1e40*/  LDL R2, [R1] ;  /* 0x0000000001027983 */ /* 0x008ee80000100800 */
[----:B---3--:R3:W-:Y:S02]  /*1e50*/  STS [R0], R2 ;  /* 0x0000000200007388 */ /* 0x0087e40000000800 */
.L_x_2750:
[----:B------:R-:W-:Y:S05]  /*1e60*/  WARPSYNC.ALL ;  /* 0x0000000000007948 */ /* 0x000fea0003800000 */
[----:B------:R-:W-:Y:S01]  /*1e70*/  R2UR UR4, R5 ;  /* 0x00000000050472ca */ /* 0x000fe200000e0000 */
[----:B---3--:R-:W-:Y:S01]  /*1e80*/  VIADD R0, R22, UR42 ;  /* 0x0000002a16007c36 */ /* 0x008fe20008000000 */
[----:B------:R-:W-:Y:S01]  /*1e90*/  ULDC UR6, c[0x0][0x280] ;  /* 0x0000a00000067ab9 */ /* 0x000fe20000000800 */
[----:B------:R-:W-:Y:S01]  /*1ea0*/  ULDC UR14, c[0x0][0x2a0] ;  /* 0x0000a800000e7ab9 */ /* 0x000fe20000000800 */
[----:B------:R-:W-:Y:S01]  /*1eb0*/  UIMAD UR6, UR44, UR6, UR46 ;  /* 0x000000062c0672a4 */ /* 0x000fe2000f8e022e */
[----:B------:R-:W-:Y:S01]  /*1ec0*/  BSSY B0, `(.L_x_2752) ;  /* 0x000041a000007945 */ /* 0x000fe20003800000 */
[----:B------:R-:W-:Y:S01]  /*1ed0*/  ULDC.64 UR10, c[0x0][0x258] ;  /* 0x00009600000a7ab9 */ /* 0x000fe20000000a00 */
[----:B------:R-:W-:Y:S01]  /*1ee0*/  ULDC.64 UR8, c[0x0][0x2b0] ;  /* 0x0000ac0000087ab9 */ /* 0x000fe20000000a00 */
[----:B------:R-:W-:Y:S01]  /*1ef0*/  UIMAD UR6, UR6, 0x70, URZ ;  /* 0x00000070060678a4 */ /* 0x000fe2000f8e023f */
[----:B------:R-:W-:Y:S01]  /*1f00*/  ULDC.64 UR16, c[0x0][0x2c8] ;  /* 0x0000b20000107ab9 */ /* 0x000fe20000000a00 */
[----:B------:R-:W-:-:S03]  /*1f10*/  ULDC.64 UR12, c[0x0][0x2d8] ;  /* 0x0000b600000c7ab9 */ /* 0x000fc60000000a00 */
[----:B------:R-:W-:-:S04]  /*1f20*/  UIADD3 UR4, UR4, 0x1f, URZ ;  /* 0x0000001f04047890 */ /* 0x000fc8000fffe03f */
[----:B------:R-:W-:-:S04]  /*1f30*/  USHF.R.S32.HI UR5, URZ, 0x1f, UR4 ;  /* 0x0000001f3f057899 */ /* 0x000fc80008011404 */
[----:B------:R-:W-:-:S04]  /*1f40*/  ULEA.HI UR5, UR5, UR4, URZ, 0x5 ;  /* 0x0000000405057291 */ /* 0x000fc8000f8f283f */
[----:B------:R-:W-:-:S04]  /*1f50*/  ULOP3.LUT UR5, UR5, 0xffffffe0, URZ, 0xc0, !UPT ;  /* 0xffffffe005057892 */ /* 0x000fc8000f8ec03f */
[----:B------:R-:W-:Y:S01]  /*1f60*/  UIADD3 UR7, UR42, UR5, URZ ;  /* 0x000000052a077290 */ /* 0x000fe2000fffe03f */
[----:B------:R-:W-:Y:S05]  /*1f70*/  BAR.SYNC.DEFER_BLOCKING 0x0 ;  /* 0x0000000000007b1d */ /* 0x000fea0000010000 */
[----:B------:R-:W-:-:S13]  /*1f80*/  ISETP.GE.AND P0, PT, R0, UR7, PT ;  /* 0x0000000700007c0c */ /* 0x000fda000bf06270 */
[----:B------:R-:W-:Y:S05]  /*1f90*/  @P0 BRA `(.L_x_2753) ;  /* 0x0000004000300947 */ /* 0x000fea0003800000 */
[----:B------:R-:W3:Y:S01]  /*1fa0*/  LDC R117, c[0x0][0x284] ;  /* 0x0000a100ff757b82 */ /* 0x000ee20000000800 */
[----:B------:R-:W-:Y:S01]  /*1fb0*/  LEA R116, R7, R116, 0x18 ;  /* 0x0000007407747211 */ /* 0x000fe200078ec0ff */
[----:B------:R-:W-:-:S04]  /*1fc0*/  ULDC UR4, c[0x0][0x298] ;  /* 0x0000a60000047ab9 */ /* 0x000fc80000000800 */
[----:B0-----:R-:W0:Y:S02]  /*1fd0*/  LDS.128 R12, [R116+0x40] ;  /* 0x00004000740c7984 */ /* 0x001e240000000c00 */
[----:B------:R-:W5:Y:S02]  /*1fe0*/  LDC R118, c[0x0][0x2c0] ;  /* 0x0000b000ff767b82 */ /* 0x000f640000000800 */
[----:B------:R-:W1:Y:S04]  /*1ff0*/  LDS.128 R8, [R116+0x50] ;  /* 0x0000500074087984 */ /* 0x000e680000000c00 */
[----:B----4-:R-:W4:Y:S04]  /*2000*/  LDS.128 R4, [R116+0x60] ;  /* 0x0000600074047984 */ /* 0x010f280000000c00 */
[----:B------:R-:W0:Y:S04]  /*2010*/  LDS.128 R248, [R116+0x70] ;  /* 0x0000700074f87984 */ /* 0x000e280000000c00 */
[----:B------:R-:W0:Y:S01]  /*2020*/  LDS.128 R112, [R116+0x80] ;  /* 0x0000800074707984 */ /* 0x000e220000000c00 */
[----:B---3--:R-:W-:-:S03]  /*2030*/  IABS R2, R117 ;  /* 0x0000007500027213 */ /* 0x008fc60000000000 */
[----:B------:R-:W3:Y:S02]  /*2040*/  LDS.128 R108, [R116+0x90] ;  /* 0x00009000746c7984 */ /* 0x000ee40000000c00 */
[----:B------:R-:W-:Y:S02]  /*2050*/  IMAD.MOV.U32 R120, RZ, RZ, R2 ;  /* 0x000000ffff787224 */ /* 0x000fe400078e0002 */
[----:B------:R-:W2:Y:S02]  /*2060*/  LDS.128 R104, [R116+0xa0] ;  /* 0x0000a00074687984 */ /* 0x000ea40000000c00 */
[----:B------:R-:W1:Y:S02]  /*2070*/  I2F.RP R2, R120 ;  /* 0x0000007800027306 */ /* 0x000e640000209400 */
[----:B------:R-:W2:Y:S04]  /*2080*/  LDS.128 R100, [R116+0xb0] ;  /* 0x0000b00074647984 */ /* 0x000ea80000000c00 */
[----:B------:R-:W2:Y:S04]  /*2090*/  LDS.128 R96, [R116+0xc0] ;  /* 0x0000c00074607984 */ /* 0x000ea80000000c00 */
[----:B------:R-:W2:Y:S04]  /*20a0*/  LDS.128 R92, [R116+0xd0] ;  /* 0x0000d000745c7984 */ /* 0x000ea80000000c00 */
[----:B0-----:R-:W-:Y:S01]  /*20b0*/  STL.64 [R1+0x28], R12 ;  /* 0x0000280c01007387 */ /* 0x001fe20000100a00 */
[----:B-1----:R-:W0:Y:S03]  /*20c0*/  MUFU.RCP R2, R2 ;  /* 0x0000000200027308 */ /* 0x002e260000001000 */
[----:B------:R-:W-:Y:S04]  /*20d0*/  STL.64 [R1+0x30], R14 ;  /* 0x0000300e01007387 */ /* 0x000fe80000100a00 */
[----:B------:R-:W-:Y:S04]  /*20e0*/  STL.64 [R1+0x18], R8 ;  /* 0x0000180801007387 */ /* 0x000fe80000100a00 */
[----:B------:R-:W-:Y:S04]  /*20f0*/  STL.64 [R1+0x20], R10 ;  /* 0x0000200a01007387 */ /* 0x000fe80000100a00 */
[----:B----4-:R-:W-:Y:S01]  /*2100*/  STL.64 [R1+0x8], R4 ;  /* 0x0000080401007387 */ /* 0x010fe20000100a00 */
[----:B0-----:R-:W-:-:S03]  /*2110*/  IADD3 R2, R2, 0xffffffe, RZ ;  /* 0x0ffffffe02027810 */ /* 0x001fc60007ffe0ff */
[----:B------:R-:W-:Y:S01]  /*2120*/  STL.64 [R1+0x10], R6 ;  /* 0x0000100601007387 */ /* 0x000fe20000100a00 */
[----:B------:R0:W1:Y:S03]  /*2130*/  F2I.FTZ.U32.TRUNC.NTZ R3, R2 ;  /* 0x0000000200037305 */ /* 0x000066000021f000 */
[----:B------:R-:W4:Y:S04]  /*2140*/  LDS.128 R88, [R116+0xe0] ;  /* 0x0000e00074587984 */ /* 0x000f280000000c00 */
[----:B------:R-:W2:Y:S04]  /*2150*/  LDS.128 R84, [R116+0xf0] ;  /* 0x0000f00074547984 */ /* 0x000ea80000000c00 */
[----:B------:R-:W2:Y:S01]  /*2160*/  LDS.128 R80, [R116+0x100] ;  /* 0x0001000074507984 */ /* 0x000ea20000000c00 */
[----:B0-----:R-:W-:-:S03]  /*2170*/  IMAD.MOV.U32 R2, RZ, RZ, RZ ;  /* 0x000000ffff027224 */ /* 0x001fc600078e00ff */
[----:B------:R-:W0:Y:S01]  /*2180*/  LDS.128 R76, [R116+0x110] ;  /* 0x00011000744c7984 */ /* 0x000e220000000c00 */
[----:B-1----:R-:W-:-:S03]  /*2190*/  IMAD.MOV R119, RZ, RZ, -R3 ;  /* 0x000000ffff777224 */ /* 0x002fc600078e0a03 */
[----:B------:R-:W1:Y:S01]  /*21a0*/  LDS.128 R72, [R116+0x120] ;  /* 0x0001200074487984 */ /* 0x000e620000000c00 */
[----:B------:R-:W-:-:S03]  /*21b0*/  IMAD R119, R119, R120, RZ ;  /* 0x0000007877777224 */ /* 0x000fc600078e02ff */
[----:B------:R-:W0:Y:S01]  /*21c0*/  LDS.128 R68, [R116+0x130] ;  /* 0x0001300074447984 */ /* 0x000e220000000c00 */
[----:B------:R-:W-:-:S03]  /*21d0*/  IMAD.HI.U32 R2, R3, R119, R2 ;  /* 0x0000007703027227 */ /* 0x000fc600078e0002 */
[----:B------:R-:W0:Y:S04]  /*21e0*/  LDS.128 R64, [R116+0x140] ;  /* 0x0001400074407984 */ /* 0x000e280000000c00 */
        /* <DEDUP_REMOVED lines=9> */
[----:B--2---:R-:W2:Y:S04]  /*2280*/  LDS.128 R24, [R116+0x1e0] ;  /* 0x0001e00074187984 */ /* 0x004ea80000000c00 */
[----:B------:R-:W0:Y:S04]  /*2290*/  LDS.128 R20, [R116+0x1f0] ;  /* 0x0001f00074147984 */ /* 0x000e280000000c00 */
[----:B------:R-:W0:Y:S04]  /*22a0*/  LDS.128 R16, [R116+0x200] ;  /* 0x0002000074107984 */ /* 0x000e280000000c00 */
[----:B------:R-:W0:Y:S04]  /*22b0*/  LDS.128 R12, [R116+0x210] ;  /* 0x00021000740c7984 */ /* 0x000e280000000c00 */
[----:B------:R-:W0:Y:S04]  /*22c0*/  LDS.128 R8, [R116+0x220] ;  /* 0x0002200074087984 */ /* 0x000e280000000c00 */
[----:B------:R-:W0:Y:S04]  /*22d0*/  LDS.128 R4, [R116+0x230] ;  /* 0x0002300074047984 */ /* 0x000e280000000c00 */
[----:B------:R5:W-:Y:S02]  /*22e0*/  STL [R1+0x4], R2 ;  /* 0x0000040201007387 */ /* 0x000be40000100800 */
[----:B-1-345:R-:W-:-:S07]  /*22f0*/  IADD3 R2, R118, UR4, RZ ;  /* 0x0000000476027c10 */ /* 0x03afce000fffe0ff */
.L_x_2820:
[----:B-1-3--:R-:W1:Y:S01]  /*2300*/  LDC R246, c[0x0][0x284] ;  /* 0x0000a100fff67b82 */ /* 0x00ae620000000800 */
[----:B------:R-:W-:Y:S01]  /*2310*/  ISETP.NE.U32.AND P0, PT, RZ, UR8, PT ;  /* 0x00000008ff007c0c */ /* 0x000fe2000bf05070 */
[----:B------:R-:W3:Y:S03]  /*2320*/  LDL R247, [R1+0x4] ;  /* 0x0000040001f77983 */ /* 0x000ee60000100800 */
[----:B------:R-:W-:-:S13]  /*2330*/  ISETP.NE.AND.EX P0, PT, RZ, UR9, PT, P0 ;  /* 0x00000009ff007c0c */ /* 0x000fda000bf05300 */
[----:B----4-:R-:W-:Y:S01]  /*2340*/  @P0 SHF.R.S32.HI R3, RZ, 0x1f, R0 ;  /* 0x0000001fff030819 */ /* 0x010fe20000011400 */
[----:B01----:R-:W-:-:S05]  /*2350*/  IMAD R244, R246, UR45, RZ ;  /* 0x0000002df6f47c24 */ /* 0x003fca000f8e02ff */
[--C-:B------:R-:W-:Y:S02]  /*2360*/  @P0 SHF.R.S32.HI R245, RZ, 0x1f, R244.reuse ;  /* 0x0000001ffff50819 */ /* 0x100fe400000114f4 */
[----:B------:R-:W-:-:S04]  /*2370*/  @P0 IADD3 R2, P1, P2, R0, UR8, R244 ;  /* 0x0000000800020c10 */ /* 0x000fc8000fa3e0f4 */
[----:B------:R-:W-:-:S05]  /*2380*/  @P0 IADD3.X R3, R3, UR9, R245, P1, P2 ;  /* 0x0000000903030c10 */ /* 0x000fca0008fe44f5 */
[----:B------:R-:W4:Y:S01]  /*2390*/  @P0 LDG.E.U8 R2, desc[UR36][R2.64] ;  /* 0x0000002402020981 */ /* 0x000f22000c1e1100 */
[----:B------:R-:W-:Y:S01]  /*23a0*/  IABS R245, R246 ;  /* 0x000000f600f57213 */ /* 0x000fe20000000000 */
[----:B------:R-:W-:Y:S01]  /*23b0*/  BSSY B1, `(.L_x_2754) ;  /* 0x000002a000017945 */ /* 0x000fe20003800000 */
[----:B------:R-:W-:Y:S02]  /*23c0*/  ISETP.NE.AND P2, PT, R246, RZ, PT ;  /* 0x000000fff600720c */ /* 0x000fe40003f45270 */
[----:B----4-:R-:W-:Y:S02]  /*23d0*/  ISETP.NE.AND P0, PT, R2, RZ, P0 ;  /* 0x000000ff0200720c */ /* 0x010fe40000705270 */
[----:B------:R-:W-:-:S05]  /*23e0*/  IABS R2, R0 ;  /* 0x0000000000027213 */ /* 0x000fca0000000000 */
[----:B---3--:R-:W-:Y:S02]  /*23f0*/  IMAD.HI.U32 R3, R247, R2, RZ ;  /* 0x00000002f7037227 */ /* 0x008fe400078e00ff */
[----:B------:R-:W1:Y:S02]  /*2400*/  LDC R247, c[0x0][0x284] ;  /* 0x0000a100fff77b82 */ /* 0x000e640000000800 */
[----:B------:R-:W-:-:S04]  /*2410*/  IMAD.MOV R3, RZ, RZ, -R3 ;  /* 0x000000ffff037224 */ /* 0x000fc800078e0a03 */
[----:B------:R-:W-:Y:S01]  /*2420*/  IMAD R2, R245, R3, R2 ;  /* 0x00000003f5027224 */ /* 0x000fe200078e0202 */
[----:B-1----:R-:W-:-:S04]  /*2430*/  IABS R247, R247 ;  /* 0x000000f700f77213 */ /* 0x002fc80000000000 */
[----:B------:R-:W-:-:S13]  /*2440*/  ISETP.GT.U32.AND P1, PT, R247, R2, PT ;  /* 0x00000002f700720c */ /* 0x000fda0003f24070 */
[----:B------:R-:W-:-:S05]  /*2450*/  @!P1 IMAD.IADD R2, R2, 0x1, -R245 ;  /* 0x0000000102029824 */ /* 0x000fca00078e0af5 */
[----:B------:R-:W-:-:S13]  /*2460*/  ISETP.GT.U32.AND P1, PT, R247, R2, PT ;  /* 0x00000002f700720c */ /* 0x000fda0003f24070 */
[----:B------:R-:W-:Y:S02]  /*2470*/  @!P1 IADD3 R2, R2, -R245, RZ ;  /* 0x800000f502029210 */ /* 0x000fe40007ffe0ff */
[----:B------:R-:W-:-:S13]  /*2480*/  ISETP.GE.AND P1, PT, R0, RZ, PT ;  /* 0x000000ff0000720c */ /* 0x000fda0003f26270 */
[----:B------:R-:W-:Y:S01]  /*2490*/  @!P1 IMAD.MOV R2, RZ, RZ, -R2 ;  /* 0x000000ffff029224 */ /* 0x000fe200078e0a02 */
[----:B------:R-:W-:-:S04]  /*24a0*/  @!P2 LOP3.LUT R2, RZ, R246, RZ, 0x33, !PT ;  /* 0x000000f6ff02a212 */ /* 0x000fc800078e33ff */
[----:B------:R-:W-:Y:S02]  /*24b0*/  SHF.R.S32.HI R245, RZ, 0x1f, R2 ;  /* 0x0000001ffff57819 */ /* 0x000fe40000011402 */
[----:B------:R-:W-:-:S04]  /*24c0*/  IADD3 R3, P1, R2, R244, RZ ;  /* 0x000000f402037210 */ /* 0x000fc80007f3e0ff */
[----:B------:R-:W-:Y:S02]  /*24d0*/  LEA.HI.X.SX32 R245, R244, R245, 0x1, P1 ;  /* 0x000000f5f4f57211 */ /* 0x000fe400008f0eff */
[----:B------:R-:W-:-:S04]  /*24e0*/  LEA R244, P1, R3, UR10, 0x2 ;  /* 0x0000000a03f47c11 */ /* 0x000fc8000f8210ff */
[----:B------:R-:W-:Y:S02]  /*24f0*/  LEA.HI.X R245, R3, UR11, R245, 0x2, P1 ;  /* 0x0000000b03f57c11 */ /* 0x000fe400088f14f5 */
[----:B------:R-:W-:-:S13]  /*2500*/  ISETP.GE.AND P1, PT, R0, UR40, PT ;  /* 0x0000002800007c0c */ /* 0x000fda000bf26270 */
[----:B-----5:R-:W-:Y:S05]  /*2510*/  @P1 BRA `(.L_x_2755) ;  /* 0x00000000004c1947 */ /* 0x020fea0003800000 */
[----:B------:R-:W1:Y:S01]  /*2520*/  LDC R247, c[0x0][0x284] ;  /* 0x0000a100fff77b82 */ /* 0x000e620000000800 */
[----:B------:R-:W-:Y:S02]  /*2530*/  IMAD.SHL.U32 R3, R2, 0x4, RZ ;  /* 0x0000000402037824 */ /* 0x000fe400078e00ff */
[----:B-1----:R-:W-:-:S05]  /*2540*/  IMAD R247, R247, 0x70, RZ ;  /* 0x00000070f7f77824 */ /* 0x002fca00078e02ff */
[----:B------:R-:W-:-:S13]  /*2550*/  ISETP.GE.AND P2, PT, R3, R247, PT ;  /* 0x000000f70300720c */ /* 0x000fda0003f46270 */
[----:B------:R-:W3:Y:S01]  /*2560*/  @!P2 LDG.E R118, desc[UR36][R244.64] ;  /* 0x00000024f476a981 */ /* 0x000ee2000c1e1900 */
[----:B------:R-:W3:Y:S02]  /*2570*/  @!P2 LDC R116, c[0x0][0x288] ;  /* 0x0000a200ff74ab82 */ /* 0x000ee40000000800 */
[----:B---3--:R-:W-:-:S06]  /*2580*/  @!P2 IMAD R118, R118, R116, RZ ;  /* 0x000000747676a224 */ /* 0x008fcc00078e02ff */
[----:B------:R-:W1:Y:S01]  /*2590*/  @!P2 LDC.64 R116, c[0x0][0x248] ;  /* 0x00009200ff74ab82 */ /* 0x000e620000000a00 */
[----:B------:R-:W-:-:S04]  /*25a0*/  @!P2 IMAD R118, R118, 0x70, RZ ;  /* 0x000000707676a824 */ /* 0x000fc800078e02ff */
[----:B------:R-:W-:Y:S02]  /*25b0*/  @!P2 IMAD R118, R118, R246, R3 ;  /* 0x000000f67676a224 */ /* 0x000fe400078e0203 */
[----:B------:R-:W-:-:S05]  /*25c0*/  @!P2 IMAD R3, R246, UR6, RZ ;  /* 0x00000006f603ac24 */ /* 0x000fca000f8e02ff */
        /* <DEDUP_REMOVED lines=8> */
.L_x_2755:
[----:B------:R-:W-:Y:S05]  /*2650*/  BSYNC B1 ;  /* 0x0000000000017941 */ /* 0x000fea0003800000 */
.L_x_2754:
[----:B-1----:R-:W1:Y:S01]  /*2660*/  LDC R246, c[0x0][0x284] ;  /* 0x0000a100fff67b82 */ /* 0x002e620000000800 */
[----:B------:R-:W-:Y:S01]  /*2670*/  BSSY B1, `(.L_x_2756) ;  /* 0x0000016000017945 */ /* 0x000fe20003800000 */
[----:B-1----:R-:W-:-:S03]  /*2680*/  IADD3 R3, R2, R246, RZ ;  /* 0x000000f602037210 */ /* 0x002fc60007ffe0ff */
[----:B------:R-:W-:Y:S05]  /*2690*/  @P1 BRA `(.L_x_2757) ;  /* 0x00000000004c1947 */ /* 0x000fea0003800000 */
        /* <DEDUP_REMOVED lines=10> */
[----:B------:R-:W-:-:S03]  /*2740*/  @!P2 IMAD R123, R246, UR6, RZ ;  /* 0x00000006f67bac24 */ /* 0x000fc6000f8e02ff */
        /* <DEDUP_REMOVED lines=8> */
.L_x_2757:
[----:B------:R-:W-:Y:S05]  /*27d0*/  BSYNC B1 ;  /* 0x0000000000017941 */ /* 0x000fea0003800000 */
.L_x_2756:
[----:B-1----:R-:W1:Y:S01]  /*27e0*/  LDC R246, c[0x0][0x284] ;  /* 0x0000a100fff67b82 */ /* 0x002e620000000800 */
[----:B------:R-:W-:Y:S01]  /*27f0*/  BSSY B1, `(.L_x_2758) ;  /* 0x0000016000017945 */ /* 0x000fe20003800000 */
[----:B-1----:R-:W-:-:S03]  /*2800*/  IMAD.IADD R3, R3, 0x1, R246 ;  /* 0x0000000103037824 */ /* 0x002fc600078e02f6 */
[----:B------:R-:W-:Y:S05]  /*2810*/  @P1 BRA `(.L_x_2759) ;  /* 0x00000000004c1947 */ /* 0x000fea0003800000 */
[----:B------:R-:W1:Y:S01]  /*2820*/  LDC R247, c[0x0][0x284] ;  /* 0x0000a100fff77b82 */ /* 0x000e620000000800 */
[----:B------:R-:W-:Y:S01]  /*2830*/  SHF.L.U32 R126, R3, 0x2, RZ ;  /* 0x00000002037e7819 */ /* 0x000fe200000006ff */
        /* <DEDUP_REMOVED lines=17> */
.L_x_2759:
[----:B------:R-:W-:Y:S05]  /*2950*/  BSYNC B1 ;  /* 0x0000000000017941 */ /* 0x000fea0003800000 */
.L_x_2758:
[----:B------:R-:W-:Y:S04]  /*2960*/  BSSY B1, `(.L_x_2760) ;  /* 0x0000017000017945 */ /* 0x000fe80003800000 */
[----:B------:R-:W-:Y:S05]  /*2970*/  @P1 BRA `(.L_x_2761) ;  /* 0x0000000000541947 */ /* 0x000fea0003800000 */
[----:B-1----:R-:W1:Y:S08]  /*2980*/  LDC R246, c[0x0][0x284] ;  /* 0x0000a100fff67b82 */ /* 0x002e700000000800 */
[----:B------:R-:W3:Y:S01]  /*2990*/  LDC R247, c[0x0][0x284] ;  /* 0x0000a100fff77b82 */ /* 0x000ee20000000800 */
[----:B-1----:R-:W-:-:S04]  /*29a0*/  IMAD.IADD R3, R3, 0x1, R246 ;  /* 0x0000000103037824 */ /* 0x002fc800078e02f6 */
[----:B------:R-:W-:Y:S02]  /*29b0*/  IMAD.SHL.U32 R3, R3, 0x4, RZ ;  /* 0x0000000403037824 */ /* 0x000fe400078e00ff */
[----:B---3--:R-:W-:-:S05]  /*29c0*/  IMAD R247, R247, 0x70, RZ ;  /* 0x00000070f7f77824 */ /* 0x008fca00078e02ff */
        /* <DEDUP_REMOVED lines=16> */
.L_x_2761:
[----:B------:R-:W-:Y:S05]  /*2ad0*/  BSYNC B1 ;  /* 0x0000000000017941 */ /* 0x000fea0003800000 */
.L_x_2760:
[----:B-1-3--:R-:W1:Y:S01]  /*2ae0*/  LDC R246, c[0x0][0x284] ;  /* 0x0000a100fff67b82 */ /* 0x00ae620000000800 */
[----:B------:R-:W-:Y:S01]  /*2af0*/  BSSY B1, `(.L_x_2762) ;  /* 0x0000016000017945 */ /* 0x000fe20003800000 */
[----:B-1----:R-:W-:-:S03]  /*2b00*/  LEA R3, R246, R2, 0x2 ;  /* 0x00000002f6037211 */ /* 0x002fc600078e10ff */
        /* <DEDUP_REMOVED lines=20> */
.L_x_2763:
[----:B------:R-:W-:Y:S05]  /*2c50*/  BSYNC B1 ;  /* 0x0000000000017941 */ /* 0x000fea0003800000 */
.L_x_2762:
        /* <DEDUP_REMOVED lines=23> */
.L_x_2765:
[----:B------:R-:W-:Y:S05]  /*2dd0*/  BSYNC B1 ;  /* 0x0000000000017941 */ /* 0x000fea0003800000 */
.L_x_2764:
        /* <DEDUP_REMOVED lines=23> */
.L_x_2767:
[----:B------:R-:W-:Y:S05]  /*2f50*/  BSYNC B1 ;  /* 0x0000000000017941 */ /* 0x000fea0003800000 */
.L_x_2766:
[----:B-1-3--:R-:W1:Y:S01]  /*2f60*/  LDC R246, c[0x0][0x284] ;  /* 0x0000a100fff67b82 */ /* 0x00ae620000000800 */
[----:B------:R-:W-:Y:S01]  /*2f70*/  BSSY B1, `(.L_x_2768) ;  /* 0x0000016000017945 */ /* 0x000fe20003800000 */
[----:B-1----:R-:W-:-:S03]  /*2f80*/  IMAD R3, R246, 0x7, R2 ;  /* 0x00000007f6037824 */ /* 0x002fc600078e0202 */
        /* <DEDUP_REMOVED lines=20> */
.L_x_2769:
[----:B------:R-:W-:Y:S05]  /*30d0*/  BSYNC B1 ;  /* 0x0000000000017941 */ /* 0x000fea0003800000 */
.L_x_2768:
[----:B-1----:R-:W1:Y:S01]  /*30e0*/  LDC R246, c[0x0][0x284] ;  /* 0x0000a100fff67b82 */ /* 0x002e620000000800 */
[----:B------:R-:W-:Y:S01]  /*30f0*/  BSSY B1, `(.L_x_2770) ;  /* 0x0000016000017945 */ /* 0x000fe20003800000 */
[----:B-1----:R-:W-:-:S03]  /*3100*/  IMAD.IADD R3, R3, 0x1, R246 ;  /* 0x0000000103037824 */ /* 0x002fc600078e02f6 */
        /* <DEDUP_REMOVED lines=20> */
.L_x_2771:
[----:B------:R-:W-:Y:S05]  /*3250*/  BSYNC B1 ;  /* 0x0000000000017941 */ /* 0x000fea0003800000 */
.L_x_2770:
[----:B------:R-:W-:Y:S04]  /*3260*/  BSSY B1, `(.L_x_2772) ;  /* 0x0000017000017945 */ /* 0x000fe80003800000 */
[----:B------:R-:W-:Y:S05]  /*3270*/  @P1 BRA `(.L_x_2773) ;  /* 0x0000000000541947 */ /* 0x000fea0003800000 */
[----:B-1----:R-:W1:Y:S08]  /*3280*/  LDC R246, c[0x0][0x284] ;  /* 0x0000a100fff67b82 */ /* 0x002e700000000800 */
[----:B------:R-:W3:Y:S01]  /*3290*/  LDC R247, c[0x0][0x284] ;  /* 0x0000a100fff77b82 */ /* 0x000ee20000000800 */
[----:B-1----:R-:W-:-:S05]  /*32a0*/  IADD3 R3, R3, R246, RZ ;  /* 0x000000f603037210 */ /* 0x002fca0007ffe0ff */
        /* <DEDUP_REMOVED lines=18> */
.L_x_2773:
[----:B------:R-:W-:Y:S05]  /*33d0*/  BSYNC B1 ;  /* 0x0000000000017941 */ /* 0x000fea0003800000 */
.L_x_2772:
[----:B-1-3--:R-:W1:Y:S01]  /*33e0*/  LDC R246, c[0x0][0x284] ;  /* 0x0000a100fff67b82 */ /* 0x00ae620000000800 */
[----:B------:R-:W-:Y:S01]  /*33f0*/  BSSY B1, `(.L_x_2774) ;  /* 0x0000016000017945 */ /* 0x000fe20003800000 */
[----:B-1----:R-:W-:-:S03]  /*3400*/  IMAD R3, R246, 0xa, R2 ;  /* 0x0000000af6037824 */ /* 0x002fc600078e0202 */
        /* <DEDUP_REMOVED lines=20> */
.L_x_2775:
[----:B------:R-:W-:Y:S05]  /*3550*/  BSYNC B1 ;  /* 0x0000000000017941 */ /* 0x000fea0003800000 */
.L_x_2774:
        /* <DEDUP_REMOVED lines=23> */
.L_x_2777:
[----:B------:R-:W-:Y:S05]  /*36d0*/  BSYNC B1 ;  /* 0x0000000000017941 */ /* 0x000fea0003800000 */
.L_x_2776:
[----:B------:R-:W-:Y:S04]  /*36e0*/  BSSY B1, `(.L_x_2778) ;  /* 0x0000017000017945 */ /* 0x000fe80003800000 */
[----:B------:R-:W-:Y:S05]  /*36f0*/  @P1 BRA `(.L_x_2779) ;  /* 0x0000000000541947 */ /* 0x000fea0003800000 */
[----:B-1----:R-:W1:Y:S08]  /*3700*/  LDC R246, c[0x0][0x284] ;  /* 0x0000a100fff67b82 */ /* 0x002e700000000800 */
[----:B------:R-:W3:Y:S01]  /*3710*/  LDC R247, c[0x0][0x284] ;  /* 0x0000a100fff77b82 */ /* 0x000ee20000000800 */
[----:B-1----:R-:W-:-:S05]  /*3720*/  IMAD.IADD R3, R3, 0x1, R246 ;  /* 0x0000000103037824 */ /* 0x002fca00078e02f6 */
[----:B------:R-:W-:Y:S01]  /*3730*/  SHF.L.U32 R3, R3, 0x2, RZ ;  /* 0x0000000203037819 */ /* 0x000fe200000006ff */
        /* <DEDUP_REMOVED lines=17> */
.L_x_2779:
[----:B------:R-:W-:Y:S05]  /*3850*/  BSYNC B1 ;  /* 0x0000000000017941 */ /* 0x000fea0003800000 */
.L_x_2778:
        /* <DEDUP_REMOVED lines=23> */
.L_x_2781:
[----:B------:R-:W-:Y:S05]  /*39d0*/  BSYNC B1 ;  /* 0x0000000000017941 */ /* 0x000fea0003800000 */
.L_x_2780:
        /* <DEDUP_REMOVED lines=23> */
.L_x_2783:
[----:B------:R-:W-:Y:S05]  /*3b50*/  BSYNC B1 ;  /* 0x0000000000017941 */ /* 0x000fea0003800000 */
.L_x_2782:
        /* <DEDUP_REMOVED lines=23> */
.L_x_2785:
[----:B------:R-:W-:Y:S05]  /*3cd0*/  BSYNC B1 ;  /* 0x0000000000017941 */ /* 0x000fea0003800000 */
.L_x_2784:
        /* <DEDUP_REMOVED lines=23> */
.L_x_2787:
[----:B------:R-:W-:Y:S05]  /*3e50*/  BSYNC B1 ;  /* 0x0000000000017941 */ /* 0x000fea0003800000 */
.L_x_2786:
        /* <DEDUP_REMOVED lines=23> */
.L_x_2789:
[----:B------:R-:W-:Y:S05]  /*3fd0*/  BSYNC B1 ;  /* 0x0000000000017941 */ /* 0x000fea0003800000 */
.L_x_2788:
        /* <DEDUP_REMOVED lines=23> */
.L_x_2791:
[----:B------:R-:W-:Y:S05]  /*4150*/  BSYNC B1 ;  /* 0x0000000000017941 */ /* 0x000fea0003800000 */
.L_x_2790:
        /* <DEDUP_REMOVED lines=23> */
.L_x_2793:
[----:B------:R-:W-:Y:S05]  /*42d0*/  BSYNC B1 ;  /* 0x0000000000017941 */ /* 0x000fea0003800000 */
.L_x_2792:
        /* <DEDUP_REMOVED lines=23> */
.L_x_2795:
[----:B------:R-:W-:Y:S05]  /*4450*/  BSYNC B1 ;  /* 0x0000000000017941 */ /* 0x000fea0003800000 */
.L_x_2794:
        /* <DEDUP_REMOVED lines=23> */
.L_x_2797:
[----:B------:R-:W-:Y:S05]  /*45d0*/  BSYNC B1 ;  /* 0x0000000000017941 */ /* 0x000fea0003800000 */
.L_x_2796:
        /* <DEDUP_REMOVED lines=23> */
.L_x_2799:
[----:B------:R-:W-:Y:S05]  /*4750*/  BSYNC B1 ;  /* 0x0000000000017941 */ /* 0x000fea0003800000 */
.L_x_2798:
        /* <DEDUP_REMOVED lines=23> */
.L_x_2801:
[----:B------:R-:W-:Y:S05]  /*48d0*/  BSYNC B1 ;  /* 0x0000000000017941 */ /* 0x000fea0003800000 */
.L_x_2800:
        /* <DEDUP_REMOVED lines=23> */
.L_x_2803:
[----:B------:R-:W-:Y:S05]  /*4a50*/  BSYNC B1 ;  /* 0x0000000000017941 */ /* 0x000fea0003800000 */
.L_x_2802:
        /* <DEDUP_REMOVED lines=23> */
.L_x_2805:
[----:B------:R-:W-:Y:S05]  /*4bd0*/  BSYNC B1 ;  /* 0x0000000000017941 */ /* 0x000fea0003800000 */
.L_x_2804:
        /* <DEDUP_REMOVED lines=23> */
.L_x_2807:
[----:B------:R-:W-:Y:S05]  /*4d50*/  BSYNC B1 ;  /* 0x0000000000017941 */ /* 0x000fea0003800000 */
.L_x_2806:
        /* <DEDUP_REMOVED lines=23> */
.L_x_2809:
[----:B------:R-:W-:Y:S05]  /*4ed0*/  BSYNC B1 ;  /* 0x0000000000017941 */ /* 0x000fea0003800000 */
.L_x_2808:
        /* <DEDUP_REMOVED lines=23> */
.L_x_2811:
[----:B------:R-:W-:Y:S05]  /*5050*/  BSYNC B1 ;  /* 0x0000000000017941 */ /* 0x000fea0003800000 */
.L_x_2810:
        /* <DEDUP_REMOVED lines=23> */
.L_x_2813:
[----:B------:R-:W-:Y:S05]  /*51d0*/  BSYNC B1 ;  /* 0x0000000000017941 */ /* 0x000fea0003800000 */
.L_x_2812:
        /* <DEDUP_REMOVED lines=23> */
.L_x_2815:
[----:B------:R-:W-:Y:S05]  /*5350*/  BSYNC B1 ;  /* 0x0000000000017941 */ /* 0x000fea0003800000 */
.L_x_2814:
[----:B------:R-:W-:Y:S04]  /*5360*/  BSSY B1, `(.L_x_2816) ;  /* 0x0000017000017945 */ /* 0x000fe80003800000 */
[----:B------:R-:W-:Y:S05]  /*5370*/  @P1 BRA `(.L_x_2817) ;  /* 0x0000000000541947 */ /* 0x000fea0003800000 */
[----:B-1-3--:R-:W1:Y:S08]  /*5380*/  LDC R246, c[0x0][0x284] ;  /* 0x0000a100fff67b82 */ /* 0x00ae700000000800 */
[----:B------:R-:W3:Y:S01]  /*5390*/  LDC R3, c[0x0][0x284] ;  /* 0x0000a100ff037b82 */ /* 0x000ee20000000800 */
[----:B-1----:R-:W-:-:S04]  /*53a0*/  IMAD R2, R246, 0x1f, R2 ;  /* 0x0000001ff6027824 */ /* 0x002fc800078e0202 */
        /* <DEDUP_REMOVED lines=18> */
.L_x_2817:
[----:B------:R-:W-:Y:S05]  /*54d0*/  BSYNC B1 ;  /* 0x0000000000017941 */ /* 0x000fea0003800000 */
.L_x_2816:
[----:B------:R-:W-:Y:S04]  /*54e0*/  BSSY B1, `(.L_x_2818) ;  /* 0x00000b4000017945 */ /* 0x000fe80003800000 */
[----:B------:R-:W-:Y:S05]  /*54f0*/  @P1 BRA `(.L_x_2819) ;  /* 0x0000000800c81947 */ /* 0x000fea0003800000 */
[----:B----4-:R-:W4:Y:S04]  /*5500*/  LDL R3, [R1+0x18] ;  /* 0x0000180001037983 */ /* 0x010f280000100800 */
[----:B------:R-:W2:Y:S04]  /*5510*/  LDL R2, [R1+0x1c] ;  /* 0x00001c0001027983 */ /* 0x000ea80000100800 */
[----:B-1-3--:R-:W3:Y:S04]  /*5520*/  LDL R247, [R1+0x28] ;  /* 0x0000280001f77983 */ /* 0x00aee80000100800 */
[----:B------:R-:W3:Y:S04]  /*5530*/  LDL R246, [R1+0x2c] ;  /* 0x00002c0001f67983 */ /* 0x000ee80000100800 */
[----:B------:R-:W3:Y:S04]  /*5540*/  LDL R245, [R1+0x8] ;  /* 0x0000080001f57983 */ /* 0x000ee80000100800 */
[----:B------:R-:W3:Y:S01]  /*5550*/  LDL R244, [R1+0xc] ;  /* 0x00000c0001f47983 */ /* 0x000ee20000100800 */
[----:B------:R-:W-:Y:S01]  /*5560*/  UISETP.NE.U32.AND UP0, UPT, UR16, URZ, UPT ;  /* 0x0000003f1000728c */ /* 0x000fe2000bf05070 */
[----:B------:R-:W-:Y:S01]  /*5570*/  ULDC UR15, c[0x0][0x298] ;  /* 0x0000a600000f7ab9 */ /* 0x000fe20000000800 */
[----:B----45:R-:W-:Y:S01]  /*5580*/  FMUL.FTZ R3, R3, R120 ;  /* 0x0000007803037220 */ /* 0x030fe20000410000 */
[----:B--2---:R-:W-:-:S03]  /*5590*/  FMUL.FTZ R2, R2, R121 ;  /* 0x0000007902027220 */ /* 0x004fc60000410000 */
[----:B---3--:R-:W-:Y:S01]  /*55a0*/  FFMA.FTZ R3, R247, R116, R3 ;  /* 0x00000074f7037223 */ /* 0x008fe20000010003 */
[----:B------:R-:W-:Y:S02]  /*55b0*/  FFMA.FTZ R2, R246, R117, R2 ;  /* 0x00000075f6027223 */ /* 0x000fe40000010002 */
[----:B------:R-:W2:Y:S01]  /*55c0*/  LDL R246, [R1+0x20] ;  /* 0x0000200001f67983 */ /* 0x000ea20000100800 */
[----:B------:R-:W-:-:S03]  /*55d0*/  FFMA.FTZ R3, R245, R124, R3 ;  /* 0x0000007cf5037223 */ /* 0x000fc60000010003 */
[----:B------:R-:W3:Y:S01]  /*55e0*/  LDL R245, [R1+0x30] ;  /* 0x0000300001f57983 */ /* 0x000ee20000100800 */
[----:B------:R-:W-:-:S03]  /*55f0*/  FFMA.FTZ R2, R244, R125, R2 ;  /* 0x0000007df4027223 */ /* 0x000fc60000010002 */
[----:B------:R-:W4:Y:S01]  /*5600*/  LDL R244, [R1+0x10] ;  /* 0x0000100001f47983 */ /* 0x000f220000100800 */
        /* <DEDUP_REMOVED lines=20> */
[----:B0-----:R-:W-:Y:S01]  /*5750*/  FFMA.FTZ R3, R76, R168, R3 ;  /* 0x000000a84c037223 */ /* 0x001fe20000010003 */
        /* <DEDUP_REMOVED lines=38> */
[----:B--2---:R-:W-:Y:S02]  /*59c0*/  FMUL.FTZ R3, R246, R122 ;  /* 0x0000007af6037220 */ /* 0x004fe40000410000 */
[----:B------:R-:W2:Y:S02]  /*59d0*/  LDL R246, [R1+0x24] ;  /* 0x0000240001f67983 */ /* 0x000ea40000100800 */
[----:B---3--:R-:W-:Y:S02]  /*59e0*/  FFMA.FTZ R3, R245, R118, R3 ;  /* 0x00000076f5037223 */ /* 0x008fe40000010003 */
[----:B------:R-:W3:Y:S02]  /*59f0*/  LDL R245, [R1+0x34] ;  /* 0x0000340001f57983 */ /* 0x000ee40000100800 */
[----:B----4-:R-:W-:Y:S02]  /*5a00*/  FFMA.FTZ R3, R244, R126, R3 ;  /* 0x0000007ef4037223 */ /* 0x010fe40000010003 */
[----:B------:R-:W4:Y:S02]  /*5a10*/  LDL R244, [R1+0x14] ;  /* 0x0000140001f47983 */ /* 0x000f240000100800 */
        /* <DEDUP_REMOVED lines=29> */
[----:B------:R-:W-:Y:S01]  /*5bf0*/  FADD.FTZ R2, R3, R2 ;  /* 0x0000000203027221 */ /* 0x000fe20000010000 */
[----:B------:R-:W-:-:S06]  /*5c00*/  UISETP.NE.AND.EX UP0, UPT, UR17, URZ, UPT, UP0 ;  /* 0x0000003f1100728c */ /* 0x000fcc000bf05300 */
[----:B------:R-:W-:-:S05]  /*5c10*/  PLOP3.LUT P1, PT, PT, PT, UP0, 0x80, 0x0 ;  /* 0x000000000000781c */ /* 0x000fca0003f2f008 */
[----:B------:R-:W-:Y:S02]  /*5c20*/  @UP0 ULDC UR5, c[0x0][0x2d0] ;  /* 0x0000b40000050ab9 */ /* 0x000fe40000000800 */
[----:B------:R-:W-:Y:S01]  /*5c30*/  @UP0 UIMAD UR4, UR46, UR5, UR40 ;  /* 0x000000052e0402a4 */ /* 0x000fe2000f8e0228 */
[----:B--2---:R-:W-:Y:S02]  /*5c40*/  FMUL.FTZ R3, R246, R123 ;  /* 0x0000007bf6037220 */ /* 0x004fe40000410000 */
[----:B------:R-:W0:Y:S02]  /*5c50*/  LDC R246, c[0x0][0x2c0] ;  /* 0x0000b000fff67b82 */ /* 0x000e240000000800 */
[----:B---3--:R-:W-:Y:S02]  /*5c60*/  FFMA.FTZ R3, R245, R119, R3 ;  /* 0x00000077f5037223 */ /* 0x008fe40000010003 */
[----:B------:R-:W2:Y:S02]  /*5c70*/  LDL R245, [R1] ;  /* 0x0000000001f57983 */ /* 0x000ea40000100800 */
[----:B----4-:R-:W-:-:S04]  /*5c80*/  FFMA.FTZ R3, R244, R127, R3 ;  /* 0x0000007ff4037223 */ /* 0x010fc80000010003 */
        /* <DEDUP_REMOVED lines=30> */
[----:B------:R-:W-:Y:S01]  /*5e70*/  MOV R2, UR4 ;  /* 0x0000000400027c02 */ /* 0x000fe20008000f00 */
[----:B------:R-:W-:-:S04]  /*5e80*/  IMAD.MOV.U32 R3, RZ, RZ, 0x4 ;  /* 0x00000004ff037424 */ /* 0x000fc800078e00ff */
[----:B------:R-:W-:Y:S01]  /*5e90*/  @P1 IMAD R2, R2, UR5, R0 ;  /* 0x0000000502021c24 */ /* 0x000fe2000f8e0200 */
[----:B------:R-:W-:-:S03]  /*5ea0*/  @UP0 ULDC.64 UR4, c[0x0][0x2c8] ;  /* 0x0000b20000040ab9 */ /* 0x000fc60000000a00 */
[----:B------:R-:W-:-:S06]  /*5eb0*/  @P1 IMAD.WIDE R2, R2, R3, UR4 ;  /* 0x0000000402021e25 */ /* 0x000fcc000f8e0203 */
[----:B------:R1:W3:Y:S01]  /*5ec0*/  @P1 LDG.E R2, desc[UR36][R2.64] ;  /* 0x0000002402021981 */ /* 0x0002e2000c1e1900 */
[----:B------:R-:W-:-:S04]  /*5ed0*/  UISETP.NE.U32.AND UP0, UPT, UR12, URZ, UPT ;  /* 0x0000003f0c00728c */ /* 0x000fc8000bf05070 */
[----:B------:R-:W-:Y:S01]  /*5ee0*/  UISETP.NE.AND.EX UP0, UPT, UR13, URZ, UPT, UP0 ;  /* 0x0000003f0d00728c */ /* 0x000fe2000bf05300 */
[----:B------:R-:W-:-:S05]  /*5ef0*/  FMUL.FTZ R244, R244, UR14 ;  /* 0x0000000ef4f47c20 */ /* 0x000fca0008410000 */
[----:B------:R-:W-:-:S05]  /*5f00*/  PLOP3.LUT P2, PT, PT, PT, UP0, 0x80, 0x0 ;  /* 0x000000000000781c */ /* 0x000fca0003f4f008 */
[----:B------:R-:W-:Y:S02]  /*5f10*/  @UP0 ULDC.64 UR4, c[0x0][0x2d8] ;  /* 0x0000b60000040ab9 */ /* 0x000fe40000000a00 */
[----:B------:R-:W-:-:S06]  /*5f20*/  @UP0 UIMAD.WIDE UR4, UR46, 0x4, UR4 ;  /* 0x000000042e0408a5 */ /* 0x000fcc000f8e0204 */
[----:B-1----:R-:W-:Y:S02]  /*5f30*/  IMAD.U32 R3, RZ, RZ, UR5 ;  /* 0x00000005ff037e24 */ /* 0x002fe4000f8e00ff */
[----:B---3--:R-:W-:Y:S01]  /*5f40*/  @P1 FADD.FTZ R244, R244, R2 ;  /* 0x00000002f4f41221 */ /* 0x008fe20000010000 */
[----:B------:R-:W-:-:S06]  /*5f50*/  MOV R2, UR4 ;  /* 0x0000000400027c02 */ /* 0x000fcc0008000f00 */
[----:B------:R1:W3:Y:S01]  /*5f60*/  @P2 LDG.E R2, desc[UR36][R2.64] ;  /* 0x0000002402022981 */ /* 0x0002e2000c1e1900 */
[----:B0-----:R-:W-:-:S05]  /*5f70*/  VIADD R246, R246, UR15 ;  /* 0x0000000ff6f67c36 */ /* 0x001fca0008000000 */
[----:B------:R-:W-:-:S04]  /*5f80*/  @P2 ISETP.GE.AND P1, PT, R0, R246, PT ;  /* 0x000000f60000220c */ /* 0x000fc80003f26270 */
[----:B-1----:R-:W-:-:S04]  /*5f90*/  @P2 SEL R3, RZ, UR39, P1 ;  /* 0x00000027ff032c07 */ /* 0x002fc80008800000 */
[----:B------:R-:W-:-:S04]  /*5fa0*/  @P2 IADD3 R3, R3, -UR40, R0 ;  /* 0x8000002803032c10 */ /* 0x000fc8000fffe000 */
[----:B------:R-:W-:-:S05]  /*5fb0*/  @P2 I2FP.F32.S32 R3, R3 ;  /* 0x0000000300032245 */ /* 0x000fca0000201400 */
[----:B---3--:R-:W-:Y:S01]  /*5fc0*/  @P2 FFMA.FTZ R244, R3, R2, R244 ;  /* 0x0000000203f42223 */ /* 0x008fe200000100f4 */
[----:B------:R-:W-:-:S04]  /*5fd0*/  VIADD R2, R0, -UR42 ;  /* 0x8000002a00027c36 */ /* 0x000fc80008000000 */
[----:B--2---:R-:W-:Y:S02]  /*5fe0*/  @!P0 FMNMX.FTZ R245, R245, R244, !PT ;  /* 0x000000f4f5f58209 */ /* 0x004fe40007810000 */
[----:B------:R-:W-:-:S03]  /*5ff0*/  LEA R2, R2, R252, 0x2 ;  /* 0x000000fc02027211 */ /* 0x000fc600078e10ff */
[----:B------:R0:W-:Y:S04]  /*6000*/  @!P0 STL [R1], R245 ;  /* 0x000000f501008387 */ /* 0x0001e80000100800 */
[----:B------:R0:W-:Y:S02]  /*6010*/  STS [R2], R244 ;  /* 0x000000f402007388 */ /* 0x0001e40000000800 */
.L_x_2819:
[----:B------:R-:W-:Y:S05]  /*6020*/  BSYNC B1 ;  /* 0x0000000000017941 */ /* 0x000fea0003800000 */
.L_x_2818:
[----:B------:R-:W-:-:S05]  /*6030*/  VIADD R0, R0, 0x100 ;  /* 0x0000010000007836 */ /* 0x000fca0000000000 */
[----:B------:R-:W-:-:S13]  /*6040*/  ISETP.GE.AND P0, PT, R0, UR7, PT ;  /* 0x0000000700007c0c */ /* 0x000fda000bf06270 */
[----:B------:R-:W-:Y:S05]  /*6050*/  @!P0 BRA `(.L_x_2820) ;  /* 0xffffffc000a88947 */ /* 0x000fea000383ffff */
.L_x_2753:
[----:B------:R-:W-:Y:S05]  /*6060*/  BSYNC B0 ;  /* 0x0000000000007941 */ /* 0x000fea0003800000 */
.L_x_2752:
[----:B0---4-:R-:W4:Y:S01]  /*6070*/  LDL.LU R2, [R1] ;  /* 0x0000000001027983 */ /* 0x011f220000300800 */
[----:B------:R-:W-:Y:S01]  /*6080*/  ULDC UR7, c[0x0][0x284] ;  /* 0x0000a10000077ab9 */ /* 0x000fe20000000800 */
[----:B------:R-:W-:Y:S01]  /*6090*/  ULDC.64 UR8, c[0x0][0x2b0] ;  /* 0x0000ac0000087ab9 */ /* 0x000fe20000000a00 */
[----:B------:R-:W-:Y:S01]  /*60a0*/  BSSY B0, `(.L_x_2821) ;  /* 0x0000047000007945 */ /* 0x000fe20003800000 */
[----:B------:R-:W0:Y:S02]  /*60b0*/  S2R R9, SR_TID.X ;  /* 0x0000000000097919 */ /* 0x000e240000002100 */
[----:B0-----:R-:W-:-:S04]  /*60c0*/  SHF.R.S32.HI R4, RZ, 0x1f, R9 ;  /* 0x0000001fff047819 */ /* 0x001fc80000011409 */
[----:B------:R-:W-:-:S04]  /*60d0*/  LEA.HI R4, R4, R9, RZ, 0x5 ;  /* 0x0000000904047211 */ /* 0x000fc800078f28ff */
[----:B------:R-:W-:-:S05]  /*60e0*/  LOP3.LUT R5, R4, 0xffffffe0, RZ, 0xc0, !PT ;  /* 0xffffffe004057812 */ /* 0x000fca00078ec0ff */
[----:B------:R-:W-:-:S05]  /*60f0*/  IMAD.IADD R6, R9, 0x1, -R5 ;  /* 0x0000000109067824 */ /* 0x000fca00078e0a05 */
[C---:B------:R-:W-:Y:S02]  /*6100*/  ISETP.NE.AND P0, PT, R6.reuse, RZ, PT ;  /* 0x000000ff0600720c */ /* 0x040fe40003f05270 */
[----:B------:R-:W-:-:S11]  /*6110*/  ISETP.GT.AND P1, PT, R6, 0x7, PT ;  /* 0x000000070600780c */ /* 0x000fd60003f24270 */
[----:B------:R-:W0:Y:S02]  /*6120*/  @!P0 S2R R8, SR_CgaCtaId ;  /* 0x0000000000088919 */ /* 0x000e240000008800 */
[----:B------:R-:W-:Y:S01]  /*6130*/  @!P1 MOV R7, 0x400 ;  /* 0x0000040000079802 */ /* 0x000fe20000000f00 */
[----:B------:R-:W1:Y:S03]  /*6140*/  @!P1 S2R R10, SR_CgaCtaId ;  /* 0x00000000000a9919 */ /* 0x000e660000008800 */
[----:B-1----:R-:W-:Y:S01]  /*6150*/  @!P1 LEA R7, R10, R7, 0x18 ;  /* 0x000000070a079211 */ /* 0x002fe200078ec0ff */
[----:B----4-:R-:W1:Y:S02]  /*6160*/  SHFL.BFLY PT, R0, R2, 0x10, 0x1f ;  /* 0x0e001f0002007f89 */ /* 0x010e6400000e0000 */
[----:B-1----:R-:W-:-:S05]  /*6170*/  FMNMX.FTZ R0, R0, R2, !PT ;  /* 0x0000000200007209 */ /* 0x002fca0007810000 */
[----:B------:R-:W1:Y:S02]  /*6180*/  SHFL.BFLY PT, R3, R0, 0x8, 0x1f ;  /* 0x0d001f0000037f89 */ /* 0x000e6400000e0000 */
[----:B-1----:R-:W-:-:S05]  /*6190*/  FMNMX.FTZ R3, R0, R3, !PT ;  /* 0x0000000300037209 */ /* 0x002fca0007810000 */
[----:B------:R-:W1:Y:S02]  /*61a0*/  SHFL.BFLY PT, R2, R3, 0x4, 0x1f ;  /* 0x0c801f0003027f89 */ /* 0x000e6400000e0000 */
[----:B-1----:R-:W-:Y:S02]  /*61b0*/  FMNMX.FTZ R2, R3, R2, !PT ;  /* 0x0000000203027209 */ /* 0x002fe40007810000 */
[----:B------:R-:W-:-:S03]  /*61c0*/  @!P0 MOV R3, 0x400 ;  /* 0x0000040000038802 */ /* 0x000fc60000000f00 */
[----:B------:R-:W1:Y:S01]  /*61d0*/  SHFL.BFLY PT, R5, R2, 0x2, 0x1f ;  /* 0x0c401f0002057f89 */ /* 0x000e6200000e0000 */
[----:B0-----:R-:W-:Y:S02]  /*61e0*/  @!P0 LEA R8, R8, R3, 0x18 ;  /* 0x0000000308088211 */ /* 0x001fe400078ec0ff */
[----:B------:R-:W-:-:S04]  /*61f0*/  @!P0 SHF.R.S32.HI R3, RZ, 0x5, R4 ;  /* 0x00000005ff038819 */ /* 0x000fc80000011404 */
[----:B------:R-:W-:Y:S02]  /*6200*/  @!P0 LEA R3, R3, R8, 0x2 ;  /* 0x0000000803038211 */ /* 0x000fe400078e10ff */
[----:B-1----:R-:W-:Y:S01]  /*6210*/  FMNMX.FTZ R5, R2, R5, !PT ;  /* 0x0000000502057209 */ /* 0x002fe20007810000 */
[----:B------:R-:W-:-:S04]  /*6220*/  @!P1 IMAD R2, R6, 0x4, R7 ;  /* 0x0000000406029824 */ /* 0x000fc800078e0207 */
[----:B------:R-:W0:Y:S02]  /*6230*/  SHFL.BFLY PT, R0, R5, 0x1, 0x1f ;  /* 0x0c201f0005007f89 */ /* 0x000e2400000e0000 */
[----:B0-----:R-:W-:Y:S01]  /*6240*/  FMNMX.FTZ R10, R5, R0, !PT ;  /* 0x00000000050a7209 */ /* 0x001fe20007810000 */
[----:B------:R-:W-:-:S04]  /*6250*/  IMAD.MOV.U32 R0, RZ, RZ, -0x800001 ;  /* 0xff7fffffff007424 */ /* 0x000fc800078e00ff */
[----:B------:R-:W-:Y:S01]  /*6260*/  @!P0 STS [R3], R10 ;  /* 0x0000000a03008388 */ /* 0x000fe20000000800 */
[----:B------:R-:W-:Y:S06]  /*6270*/  BAR.SYNC.DEFER_BLOCKING 0x0 ;  /* 0x0000000000007b1d */ /* 0x000fec0000010000 */
[----:B------:R-:W0:Y:S04]  /*6280*/  @!P1 LDS R0, [R2] ;  /* 0x0000000002009984 */ /* 0x000e280000000800 */
[----:B0-----:R-:W0:Y:S02]  /*6290*/  SHFL.BFLY PT, R5, R0, 0x4, 0x1f ;  /* 0x0c801f0000057f89 */ /* 0x001e2400000e0000 */
[----:B0-----:R-:W-:-:S02]  /*62a0*/  FMNMX.FTZ R5, R5, R0, !PT ;  /* 0x0000000005057209 */ /* 0x001fc40007810000 */
[----:B------:R-:W-:Y:S01]  /*62b0*/  IADD3 R0, R9, UR42, RZ ;  /* 0x0000002a09007c10 */ /* 0x000fe2000fffe0ff */
[----:B------:R-:W-:Y:S02]  /*62c0*/  IMAD.MOV.U32 R9, RZ, RZ, RZ ;  /* 0x000000ffff097224 */ /* 0x000fe400078e00ff */
[----:B------:R-:W0:Y:S01]  /*62d0*/  SHFL.BFLY PT, R8, R5, 0x2, 0x1f ;  /* 0x0c401f0005087f89 */ /* 0x000e2200000e0000 */
[----:B------:R-:W-:Y:S02]  /*62e0*/  ISETP.GT.AND P1, PT, R0, UR40, PT ;  /* 0x0000002800007c0c */ /* 0x000fe4000bf24270 */
[----:B0-----:R-:W-:-:S05]  /*62f0*/  FMNMX.FTZ R8, R5, R8, !PT ;  /* 0x0000000805087209 */ /* 0x001fca0007810000 */
[----:B------:R-:W0:Y:S02]  /*6300*/  SHFL.BFLY PT, R7, R8, 0x1, 0x1f ;  /* 0x0c201f0008077f89 */ /* 0x000e2400000e0000 */
[----:B0-----:R-:W-:-:S06]  /*6310*/  FMNMX.FTZ R7, R8, R7, !PT ;  /* 0x0000000708077209 */ /* 0x001fcc0007810000 */
[----:B------:R-:W0:Y:S01]  /*6320*/  SHFL.IDX PT, R7, R7, RZ, 0x1f ;  /* 0x00001fff07077589 */ /* 0x000e2200000e0000 */
[----:B------:R-:W-:Y:S05]  /*6330*/  @P1 BRA `(.L_x_2822) ;  /* 0x0000000000741947 */ /* 0x000fea0003800000 */
[----:B------:R-:W-:Y:S01]  /*6340*/  ULDC.64 UR4, c[0x0][0x2b0] ;  /* 0x0000ac0000047ab9 */ /* 0x000fe20000000a00 */
[----:B------:R-:W-:Y:S01]  /*6350*/  IMAD.MOV.U32 R9, RZ, RZ, RZ ;  /* 0x000000ffff097224 */ /* 0x000fe200078e00ff */
[----:B------:R-:W-:-:S04]  /*6360*/  ISETP.NE.U32.AND P0, PT, RZ, UR4, PT ;  /* 0x00000004ff007c0c */ /* 0x000fc8000bf05070 */
[----:B------:R-:W-:-:S13]  /*6370*/  ISETP.NE.AND.EX P0, PT, RZ, UR5, PT, P0 ;  /* 0x00000005ff007c0c */ /* 0x000fda000bf05300 */
.L_x_2826:
[----:B------:R-:W-:Y:S01]  /*6380*/  IADD3 R3, R0, -UR42, RZ ;  /* 0x8000002a00037c10 */ /* 0x000fe2000fffe0ff */
[----:B------:R-:W-:Y:S04]  /*6390*/  BSSY B1, `(.L_x_2823) ;  /* 0x0000012000017945 */ /* 0x000fe80003800000 */
[----:B------:R-:W-:Y:S01]  /*63a0*/  IMAD R5, R3, 0x4, R252 ;  /* 0x0000000403057824 */ /* 0x000fe200078e02fc */
[----:B-1----:R-:W-:Y:S06]  /*63b0*/  @!P0 BRA `(.L_x_2824) ;  /* 0x00000000002c8947 */ /* 0x002fec0003800000 */
[----:B------:R-:W-:Y:S01]  /*63c0*/  UIMAD UR4, UR45, UR7, URZ ;  /* 0x000000072d0472a4 */ /* 0x000fe2000f8e023f */
[----:B------:R-:W-:-:S03]  /*63d0*/  SHF.R.S32.HI R3, RZ, 0x1f, R0 ;  /* 0x0000001fff037819 */ /* 0x000fc60000011400 */
[----:B------:R-:W-:Y:S02]  /*63e0*/  USHF.R.S32.HI UR5, URZ, 0x1f, UR4 ;  /* 0x0000001f3f057899 */ /* 0x000fe40008011404 */
[----:B------:R-:W-:-:S04]  /*63f0*/  IMAD.U32 R11, RZ, RZ, UR4 ;  /* 0x00000004ff0b7e24 */ /* 0x000fc8000f8e00ff */
[----:B------:R-:W-:Y:S02]  /*6400*/  MOV R8, UR5 ;  /* 0x0000000500087c02 */ /* 0x000fe40008000f00 */
[----:B------:R-:W-:-:S04]  /*6410*/  IADD3 R2, P2, P3, R0, UR8, R11 ;  /* 0x0000000800027c10 */ /* 0x000fc8000fb5e00b */
[----:B------:R-:W-:-:S05]  /*6420*/  IADD3.X R3, R3, UR9, R8, P2, P3 ;  /* 0x0000000903037c10 */ /* 0x000fca00097e6408 */
[----:B------:R-:W4:Y:S02]  /*6430*/  LDG.E.U8 R2, desc[UR36][R2.64] ;  /* 0x0000002402027981 */ /* 0x000f24000c1e1100 */
[----:B----4-:R-:W-:-:S13]  /*6440*/  ISETP.NE.AND P2, PT, R2, RZ, PT ;  /* 0x000000ff0200720c */ /* 0x010fda0003f45270 */
[----:B------:R-:W-:Y:S01]  /*6450*/  @P2 IMAD.MOV.U32 R8, RZ, RZ, RZ ;  /* 0x000000ffff082224 */ /* 0x000fe200078e00ff */
[----:B------:R-:W-:Y:S06]  /*6460*/  @P2 BRA `(.L_x_2825) ;  /* 0x0000000000102947 */ /* 0x000fec0003800000 */
.L_x_2824:
[----:B------:R-:W0:Y:S02]  /*6470*/  LDS R2, [R5] ;  /* 0x0000000005027984 */ /* 0x000e240000000800 */
[----:B0-----:R-:W-:-:S04]  /*6480*/  FADD.FTZ R2, -R7, R2 ;  /* 0x0000000207027221 */ /* 0x001fc80000010100 */
[----:B------:R-:W-:-:S04]  /*6490*/  FMUL.FTZ R2, R2, 1.4426950216293334961 ;  /* 0x3fb8aa3b02027820 */ /* 0x000fc80000410000 */
[----:B------:R1:W4:Y:S03]  /*64a0*/  MUFU.EX2 R8, R2 ;  /* 0x0000000200087308 */ /* 0x0003260000000800 */
.L_x_2825:
[----:B------:R-:W-:Y:S05]  /*64b0*/  BSYNC B1 ;  /* 0x0000000000017941 */ /* 0x000fea0003800000 */
.L_x_2823:
[----:B----4-:R4:W-:Y:S01]  /*64c0*/  STS [R5], R8 ;  /* 0x0000000805007388 */ /* 0x0109e20000000800 */
[----:B------:R-:W-:Y:S02]  /*64d0*/  VIADD R0, R0, 0x100 ;  /* 0x0000010000007836 */ /* 0x000fe40000000000 */
[----:B------:R-:W-:-:S03]  /*64e0*/  FADD.FTZ R9, R8, R9 ;  /* 0x0000000908097221 */ /* 0x000fc60000010000 */
[----:B------:R-:W-:-:S13]  /*64f0*/  ISETP.GT.AND P2, PT, R0, UR40, PT ;  /* 0x0000002800007c0c */ /* 0x000fda000bf44270 */
[----:B----4-:R-:W-:Y:S05]  /*6500*/  @!P2 BRA `(.L_x_2826) ;  /* 0xfffffffc009ca947 */ /* 0x010fea000383ffff */
.L_x_2822:
[----:B------:R-:W-:Y:S05]  /*6510*/  BSYNC B0 ;  /* 0x0000000000007941 */ /* 0x000fea0003800000 */
.L_x_2821:
[----:B------:R-:W4:Y:S01]  /*6520*/  SHFL.BFLY PT, R0, R9, 0x10, 0x1f ;  /* 0x0e001f0009007f89 */ /* 0x000f2200000e0000 */
[----:B------:R-:W-:Y:S01]  /*6530*/  ULDC.U8 UR4, c[0x0][0x31c] ;  /* 0x0000c70000047ab9 */ /* 0x000fe20000000000 */
[----:B------:R-:W-:Y:S01]  /*6540*/  ULDC UR7, c[0x0][0x288] ;  /* 0x0000a20000077ab9 */ /* 0x000fe20000000800 */
[----:B------:R-:W-:Y:S01]  /*6550*/  UMOV UR5, URZ ;  /* 0x0000003f00057c82 */ /* 0x000fe20008000000 */
[----:B------:R-:W0:Y:S01]  /*6560*/  S2R R10, SR_TID.X ;  /* 0x00000000000a7919 */ /* 0x000e220000002100 */
[----:B------:R-:W-:Y:S01]  /*6570*/  UIMAD UR7, UR45, UR7, UR46 ;  /* 0x000000072d0772a4 */ /* 0x000fe2000f8e022e */
[----:B----4-:R-:W-:-:S05]  /*6580*/  FADD.FTZ R0, R0, R9 ;  /* 0x0000000900007221 */ /* 0x010fca0000010000 */
[----:B------:R-:W4:Y:S01]  /*6590*/  SHFL.BFLY PT, R3, R0, 0x8, 0x1f ;  /* 0x0d001f0000037f89 */ /* 0x000f2200000e0000 */
[----:B0-----:R-:W-:-:S04]  /*65a0*/  LOP3.LUT P0, R7, R10, 0x1f, RZ, 0xc0, !PT ;  /* 0x0000001f0a077812 */ /* 0x001fc8000780c0ff */
[----:B------:R-:W-:-:S09]  /*65b0*/  ISETP.GT.U32.AND P2, PT, R7, 0x7, PT ;  /* 0x000000070700780c */ /* 0x000fd20003f44070 */
[----:B------:R-:W0:Y:S01]  /*65c0*/  @!P0 S2R R12, SR_CgaCtaId ;  /* 0x00000000000c8919 */ /* 0x000e220000008800 */
[----:B------:R-:W-:Y:S02]  /*65d0*/  @!P0 MOV R9, 0x400 ;  /* 0x0000040000098802 */ /* 0x000fe40000000f00 */
[----:B------:R-:W-:Y:S01]  /*65e0*/  @!P0 SHF.R.U32.HI R8, RZ, 0x3, R10 ;  /* 0x00000003ff088819 */ /* 0x000fe2000001160a */
[----:B----4-:R-:W-:Y:S01]  /*65f0*/  FADD.FTZ R3, R0, R3 ;  /* 0x0000000300037221 */ /* 0x010fe20000010000 */
[----:B------:R-:W4:Y:S02]  /*6600*/  @!P2 S2R R14, SR_CgaCtaId ;  /* 0x00000000000ea919 */ /* 0x000f240000008800 */
[----:B------:R-:W-:Y:S02]  /*6610*/  @!P0 LOP3.LUT R8, R8, 0x1ffffffc, RZ, 0xc0, !PT ;  /* 0x1ffffffc08088812 */ /* 0x000fe400078ec0ff */
[----:B-1----:R-:W1:Y:S02]  /*6620*/  SHFL.BFLY PT, R2, R3, 0x4, 0x1f ;  /* 0x0c801f0003027f89 */ /* 0x002e6400000e0000 */
[----:B-1----:R-:W-:Y:S01]  /*6630*/  FADD.FTZ R2, R3, R2 ;  /* 0x0000000203027221 */ /* 0x002fe20000010000 */
[----:B0-----:R-:W-:-:S02]  /*6640*/  @!P0 LEA R3, R12, R9, 0x18 ;  /* 0x000000090c038211 */ /* 0x001fc400078ec0ff */
[----:B------:R-:W-:Y:S02]  /*6650*/  @!P2 MOV R9, 0x400 ;  /* 0x000004000009a802 */ /* 0x000fe40000000f00 */
[----:B------:R-:W0:Y:S01]  /*6660*/  SHFL.BFLY PT, R5, R2, 0x2, 0x1f ;  /* 0x0c401f0002057f89 */ /* 0x000e2200000e0000 */
[----:B------:R-:W-:Y:S02]  /*6670*/  @!P0 IADD3 R3, R8, R3, RZ ;  /* 0x0000000308038210 */ /* 0x000fe40007ffe0ff */
[----:B----4-:R-:W-:-:S05]  /*6680*/  @!P2 LEA R14, R14, R9, 0x18 ;  /* 0x000000090e0ea211 */ /* 0x010fca00078ec0ff */
[----:B------:R-:W-:Y:S02]  /*6690*/  @!P2 IMAD R7, R7, 0x4, R14 ;  /* 0x000000040707a824 */ /* 0x000fe400078e020e */
[----:B0-----:R-:W-:-:S05]  /*66a0*/  FADD.FTZ R5, R2, R5 ;  /* 0x0000000502057221 */ /* 0x001fca0000010000 */
        /* <DEDUP_REMOVED lines=9> */
[----:B------:R-:W0:Y:S02]  /*6740*/  SHFL.BFLY PT, R2, R5, 0x2, 0x1f ;  /* 0x0c401f0005027f89 */ /* 0x000e2400000e0000 */
[----:B0-----:R-:W-:-:S05]  /*6750*/  FADD.FTZ R2, R5, R2 ;  /* 0x0000000205027221 */ /* 0x001fca0000010000 */
[----:B------:R-:W0:Y:S02]  /*6760*/  SHFL.BFLY PT, R9, R2, 0x1, 0x1f ;  /* 0x0c201f0002097f89 */ /* 0x000e2400000e0000 */
[----:B0-----:R-:W-:-:S06]  /*6770*/  FADD.FTZ R9, R2, R9 ;  /* 0x0000000902097221 */ /* 0x001fcc0000010000 */
[----:B------:R-:W0:Y:S01]  /*6780*/  SHFL.IDX PT, R9, R9, RZ, 0x1f ;  /* 0x00001fff09097589 */ /* 0x000e2200000e0000 */
[----:B------:R-:W-:Y:S05]  /*6790*/  @!P0 BRA `(.L_x_2827) ;  /* 0x0000000000188947 */ /* 0x000fea0003800000 */
[----:B------:R-:W-:Y:S01]  /*67a0*/  ULDC UR4, c[0x0][0x318] ;  /* 0x0000c60000047ab9 */ /* 0x000fe20000000800 */
[----:B------:R-:W-:Y:S02]  /*67b0*/  ULDC UR5, c[0x0][0x29c] ;  /* 0x0000a70000057ab9 */ /* 0x000fe40000000800 */
[----:B------:R-:W-:-:S03]  /*67c0*/  UIMAD UR4, UR7, UR4, UR5 ;  /* 0x00000004070472a4 */ /* 0x000fc6000f8e0205 */
[----:B------:R-:W-:Y:S02]  /*67d0*/  ULDC UR5, c[0x0][0x284] ;  /* 0x0000a10000057ab9 */ /* 0x000fe40000000800 */
[----:B------:R-:W-:-:S04]  /*67e0*/  UIMAD UR4, UR4, UR5, URZ ;  /* 0x00000005040472a4 */ /* 0x000fc8000f8e023f */
[----:B------:R-:W-:-:S12]  /*67f0*/  USHF.R.S32.HI UR5, URZ, 0x1f, UR4 ;  /* 0x0000001f3f057899 */ /* 0x000fd80008011404 */
.L_x_2827:
[----:B------:R-:W-:Y:S01]  /*6800*/  ULDC.64 UR8, c[0x0][0x310] ;  /* 0x0000c40000087ab9 */ /* 0x000fe20000000a00 */
[----:B------:R-:W-:Y:S04]  /*6810*/  BSSY B0, `(.L_x_2828) ;  /* 0x0000013000007945 */ /* 0x000fe80003800000 */
[----:B------:R-:W-:Y:S05]  /*6820*/  @P1 BRA `(.L_x_2829) ;  /* 0x0000000000441947 */ /* 0x000fea0003800000 */
[----:B0-----:R-:W-:Y:S01]  /*6830*/  FADD.FTZ R0, R9, 9.9999999747524270788e-07 ;  /* 0x358637bd09007421 */ /* 0x001fe20000010000 */
[----:B------:R-:W-:-:S03]  /*6840*/  VIADD R5, R10, UR42 ;  /* 0x0000002a0a057c36 */ /* 0x000fc60008000000 */
[----:B------:R0:W1:Y:S04]  /*6850*/  MUFU.RCP R7, R0 ;  /* 0x0000000000077308 */ /* 0x0000680000001000 */
.L_x_2831:
[----:B01----:R-:W-:-:S05]  /*6860*/  IADD3 R3, R5, -UR42, RZ ;  /* 0x8000002a05037c10 */ /* 0x003fca000fffe0ff */
[----:B------:R-:W-:-:S05]  /*6870*/  IMAD R3, R3, 0x4, R252 ;  /* 0x0000000403037824 */ /* 0x000fca00078e02fc */
[----:B0-----:R-:W1:Y:S02]  /*6880*/  LDS R0, [R3] ;  /* 0x0000000003007984 */ /* 0x001e640000000800 */
[----:B-1----:R-:W-:-:S05]  /*6890*/  FMUL.FTZ R8, R0, R7 ;  /* 0x0000000700087220 */ /* 0x002fca0000410000 */
[----:B------:R0:W-:Y:S01]  /*68a0*/  STS [R3], R8 ;  /* 0x0000000803007388 */ /* 0x0001e20000000800 */
[----:B------:R-:W-:Y:S05]  /*68b0*/  @!P0 BRA `(.L_x_2830) ;  /* 0x0000000000148947 */ /* 0x000fea0003800000 */
[----:B------:R-:W-:-:S04]  /*68c0*/  IADD3 R0, P1, R5, UR4, RZ ;  /* 0x0000000405007c10 */ /* 0x000fc8000ff3e0ff */
[----:B0-----:R-:W-:Y:S02]  /*68d0*/  LEA.HI.X.SX32 R3, R5, UR5, 0x1, P1 ;  /* 0x0000000505037c11 */ /* 0x001fe400088f0eff */
[----:B------:R-:W-:-:S04]  /*68e0*/  LEA R2, P1, R0, UR8, 0x2 ;  /* 0x0000000800027c11 */ /* 0x000fc8000f8210ff */
[----:B------:R-:W-:-:S05]  /*68f0*/  LEA.HI.X R3, R0, UR9, R3, 0x2, P1 ;  /* 0x0000000900037c11 */ /* 0x000fca00088f1403 */
[----:B------:R1:W-:Y:S04]  /*6900*/  STG.E desc[UR36][R2.64], R8 ;  /* 0x0000000802007986 */ /* 0x0003e8000c101924 */
.L_x_2830:
[----:B------:R-:W-:-:S05]  /*6910*/  VIADD R5, R5, 0x100 ;  /* 0x0000010005057836 */ /* 0x000fca0000000000 */
[----:B------:R-:W-:-:S13]  /*6920*/  ISETP.GT.AND P1, PT, R5, UR40, PT ;  /* 0x0000002805007c0c */ /* 0x000fda000bf24270 */
[----:B------:R-:W-:Y:S05]  /*6930*/  @!P1 BRA `(.L_x_2831) ;  /* 0xfffffffc00c89947 */ /* 0x000fea000383ffff */
.L_x_2829:
[----:B------:R-:W-:Y:S05]  /*6940*/  BSYNC B0 ;  /* 0x0000000000007941 */ /* 0x000fea0003800000 */
.L_x_2828:
[----:B------:R-:W-:Y:S01]  /*6950*/  USHF.R.S32.HI UR4, URZ, 0x1f, UR40 ;  /* 0x0000001f3f047899 */ /* 0x000fe20008011428 */
[----:B01----:R-:W-:Y:S01]  /*6960*/  SHF.R.S32.HI R3, RZ, 0x5, R4 ;  /* 0x00000005ff037819 */ /* 0x003fe20000011404 */
[----:B------:R-:W-:Y:S01]  /*6970*/  ULDC.64 UR8, c[0x0][0x240] ;  /* 0x0000900000087ab9 */ /* 0x000fe20000000a00 */
[C---:B------:R-:W-:Y:S01]  /*6980*/  ISETP.GT.AND P2, PT, R6.reuse, 0x1b, PT ;  /* 0x0000001b0600780c */ /* 0x040fe20003f44270 */
[----:B------:R-:W-:Y:S01]  /*6990*/  ULEA.HI UR4, UR4, UR40, URZ, 0x3 ;  /* 0x0000002804047291 */ /* 0x000fe2000f8f183f */
[----:B------:R-:W-:Y:S01]  /*69a0*/  ISETP.EQ.U32.AND P0, PT, RZ, UR8, PT ;  /* 0x00000008ff007c0c */ /* 0x000fe2000bf02070 */
[----:B------:R-:W-:Y:S01]  /*69b0*/  IMAD.U32 R5, RZ, RZ, UR46 ;  /* 0x0000002eff057e24 */ /* 0x000fe2000f8e00ff */
[----:B------:R-:W-:Y:S01]  /*69c0*/  SHF.L.U32 R0, R6, 0x2, RZ ;  /* 0x0000000206007819 */ /* 0x000fe200000006ff */
[----:B------:R-:W-:Y:S01]  /*69d0*/  ULOP3.LUT UR4, UR4, 0xfffffff8, URZ, 0xc0, !UPT ;  /* 0xfffffff804047892 */ /* 0x000fe2000f8ec03f */
[----:B------:R-:W-:Y:S01]  /*69e0*/  CS2R R6, SRZ ;  /* 0x0000000000067805 */ /* 0x000fe2000001ff00 */
[----:B------:R-:W-:Y:S01]  /*69f0*/  ULDC UR17, c[0x0][0x284] ;  /* 0x0000a10000117ab9 */ /* 0x000fe20000000800 */
[----:B------:R-:W-:Y:S01]  /*6a00*/  ULDC UR18, c[0x0][0x288] ;  /* 0x0000a20000127ab9 */ /* 0x000fe20000000800 */
[----:B------:R-:W-:Y:S01]  /*6a10*/  UIADD3 UR4, -UR4, UR40, URZ ;  /* 0x0000002804047290 */ /* 0x000fe2000fffe13f */
[----:B------:R-:W-:Y:S01]  /*6a20*/  ULDC UR22, c[0x0][0x288] ;  /* 0x0000a20000167ab9 */ /* 0x000fe20000000800 */
[----:B------:R-:W-:Y:S01]  /*6a30*/  ULDC.64 UR10, c[0x0][0x250] ;  /* 0x00009400000a7ab9 */ /* 0x000fe20000000a00 */
[----:B------:R-:W-:Y:S01]  /*6a40*/  ULDC.64 UR12, c[0x0][0x250] ;  /* 0x00009400000c7ab9 */ /* 0x000fe20000000a00 */
[----:B------:R-:W-:-:S02]  /*6a50*/  ULDC.64 UR14, c[0x0][0x250] ;  /* 0x00009400000e7ab9 */ /* 0x000fc40000000a00 */
[----:B------:R-:W-:Y:S01]  /*6a60*/  ISETP.NE.OR P1, PT, R3, UR4, P2 ;  /* 0x0000000403007c0c */ /* 0x000fe20009725670 */
[----:B------:R-:W-:-:S03]  /*6a70*/  ULDC.64 UR4, c[0x0][0x258] ;  /* 0x0000960000047ab9 */ /* 0x000fc60000000a00 */
[----:B------:R-:W-:Y:S01]  /*6a80*/  ISETP.EQ.OR.EX P0, PT, RZ, UR9, P1, P0 ;  /* 0x00000009ff007c0c */ /* 0x000fe20008f02700 */
[----:B------:R-:W-:-:S12]  /*6a90*/  ULDC.64 UR8, c[0x0][0x258] ;  /* 0x0000960000087ab9 */ /* 0x000fd80000000a00 */
[----:B------:R-:W0:Y:S01]  /*6aa0*/  @!P0 LDC.64 R8, c[0x0][0x240] ;  /* 0x00009000ff088b82 */ /* 0x000e220000000a00 */
[----:B------:R-:W-:Y:S01]  /*6ab0*/  @!P0 IMAD R5, R5, 0x70, R0 ;  /* 0x0000007005058824 */ /* 0x000fe200078e0200 */
[----:B------:R-:W-:Y:S01]  /*6ac0*/  UIMAD UR16, UR7, UR17, URZ ;  /* 0x00000011071072a4 */ /* 0x000fe2000f8e023f */
[----:B------:R-:W-:Y:S01]  /*6ad0*/  BSSY B0, `(.L_x_2832) ;  /* 0x00001a1000007945 */ /* 0x000fe20003800000 */
[----:B------:R-:W-:Y:S01]  /*6ae0*/  CS2R R10, SRZ ;  /* 0x00000000000a7805 */ /* 0x000fe2000001ff00 */
[----:B0-----:R-:W-:Y:S01]  /*6af0*/  @!P0 IMAD.WIDE R8, R5, 0x4, R8 ;  /* 0x0000000405088825 */ /* 0x001fe200078e0208 */
[----:B------:R-:W-:-:S06]  /*6b00*/  CS2R R4, SRZ ;  /* 0x0000000000047805 */ /* 0x000fcc000001ff00 */
[----:B------:R0:W5:Y:S02]  /*6b10*/  @!P0 LDG.E.128 R4, desc[UR36][R8.64] ;  /* 0x0000002408048981 */ /* 0x000164000c1e1d00 */
[----:B0-----:R-:W-:Y:S01]  /*6b20*/  CS2R R8, SRZ ;  /* 0x0000000000087805 */ /* 0x001fe2000001ff00 */
[----:B------:R-:W-:Y:S06]  /*6b30*/  BAR.SYNC.DEFER_BLOCKING 0x0 ;  /* 0x0000000000007b1d */ /* 0x000fec0000010000 */
[----:B------:R-:W-:Y:S05]  /*6b40*/  @P2 BRA `(.L_x_2833) ;  /* 0x0000001800642947 */ /* 0x000fea0003800000 */
[----:B--2---:R-:W-:Y:S01]  /*6b50*/  IMAD.U32 R25, RZ, RZ, UR17 ;  /* 0x00000011ff197e24 */ /* 0x004fe2000f8e00ff */
[----:B------:R-:W-:Y:S01]  /*6b60*/  IADD3 R2, R3, UR42, RZ ;  /* 0x0000002a03027c10 */ /* 0x000fe2000fffe0ff */
[----:B------:R-:W-:Y:S01]  /*6b70*/  BSSY B1, `(.L_x_2834) ;  /* 0x000007f000017945 */ /* 0x000fe20003800000 */
[----:B------:R-:W-:Y:S01]  /*6b80*/  CS2R R10, SRZ ;  /* 0x00000000000a7805 */ /* 0x000fe2000001ff00 */
[C---:B------:R-:W-:Y:S01]  /*6b90*/  IMAD R12, R25.reuse, UR6, R0 ;  /* 0x00000006190c7c24 */ /* 0x040fe2000f8e0200 */
[----:B------:R-:W-:Y:S02]  /*6ba0*/  VIMNMX R49, R25, UR40, PT ;  /* 0x0000002819317c48 */ /* 0x000fe4000bfe0100 */
[----:B------:R-:W-:Y:S02]  /*6bb0*/  CS2R R8, SRZ ;  /* 0x0000000000087805 */ /* 0x000fe4000001ff00 */
[----:B------:R-:W-:Y:S02]  /*6bc0*/  ISETP.GE.AND P0, PT, R2, R49, PT ;  /* 0x000000310200720c */ /* 0x000fe40003f06270 */
[----:B------:R-:W-:-:S11]  /*6bd0*/  SHF.R.S32.HI R13, RZ, 0x1f, R12 ;  /* 0x0000001fff0d7819 */ /* 0x000fd6000001140c */
[----:B------:R-:W-:Y:S05]  /*6be0*/  @P0 BRA `(.L_x_2835) ;  /* 0x0000000400dc0947 */ /* 0x000fea0003800000 */
[----:B------:R-:W-:Y:S01]  /*6bf0*/  IMAD.U32 R8, RZ, RZ, UR42 ;  /* 0x0000002aff087e24 */ /* 0x000fe2000f8e00ff */
[----:B------:R-:W-:Y:S01]  /*6c00*/  LOP3.LUT R9, RZ, R49, RZ, 0x33, !PT ;  /* 0x00000031ff097212 */ /* 0x000fe200078e33ff */
[----:B------:R-:W-:Y:S01]  /*6c10*/  BSSY B2, `(.L_x_2836) ;  /* 0x0000027000027945 */ /* 0x000fe20003800000 */
[----:B------:R-:W-:Y:S02]  /*6c20*/  MOV R24, R2 ;  /* 0x0000000200187202 */ /* 0x000fe40000000f00 */
[----:B------:R-:W-:Y:S02]  /*6c30*/  CS2R R10, SRZ ;  /* 0x00000000000a7805 */ /* 0x000fe4000001ff00 */
[----:B------:R-:W-:-:S05]  /*6c40*/  IADD3 R8, -R8, -0x2, -R3 ;  /* 0xfffffffe08087810 */ /* 0x000fca0007ffe903 */
[----:B------:R-:W-:-:S05]  /*6c50*/  IMAD.IADD R9, R8, 0x1, -R9 ;  /* 0x0000000108097824 */ /* 0x000fca00078e0a09 */
[C---:B------:R-:W-:Y:S02]  /*6c60*/  LEA.HI R8, R9.reuse, 0x1, RZ, 0x1d ;  /* 0x0000000109087811 */ /* 0x040fe400078fe8ff */
[----:B------:R-:W-:Y:S02]  /*6c70*/  ISETP.GE.U32.AND P0, PT, R9, 0x18, PT ;  /* 0x000000180900780c */ /* 0x000fe40003f06070 */
[----:B------:R-:W-:Y:S02]  /*6c80*/  LOP3.LUT P3, R14, R8, 0x3, RZ, 0xc0, !PT ;  /* 0x00000003080e7812 */ /* 0x000fe4000786c0ff */
[----:B------:R-:W-:-:S11]  /*6c90*/  CS2R R8, SRZ ;  /* 0x0000000000087805 */ /* 0x000fd6000001ff00 */
[----:B------:R-:W-:Y:S05]  /*6ca0*/  @!P3 BRA `(.L_x_2837) ;  /* 0x000000000074b947 */ /* 0x000fea0003800000 */
[----:B------:R-:W-:Y:S01]  /*6cb0*/  HFMA2.MMA R8, -RZ, RZ, 0, 0 ;  /* 0x00000000ff087435 */ /* 0x000fe200000001ff */
[----:B------:R-:W-:Y:S02]  /*6cc0*/  IMAD.MOV.U32 R18, RZ, RZ, R14 ;  /* 0x000000ffff127224 */ /* 0x000fe400078e000e */
[----:B------:R-:W-:Y:S02]  /*6cd0*/  IMAD R25, R25, UR45, RZ ;  /* 0x0000002d19197c24 */ /* 0x000fe4000f8e02ff */
[----:B------:R-:W-:-:S07]  /*6ce0*/  IMAD.MOV.U32 R24, RZ, RZ, R2 ;  /* 0x000000ffff187224 */ /* 0x000fce00078e0002 */
.L_x_2838:
[----:B------:R-:W-:Y:S02]  /*6cf0*/  SHF.R.S32.HI R14, RZ, 0x1f, R24 ;  /* 0x0000001fff0e7819 */ /* 0x000fe40000011418 */
[----:B------:R-:W-:-:S04]  /*6d00*/  IADD3 R15, P3, R25, R24, RZ ;  /* 0x00000018190f7210 */ /* 0x000fc80007f7e0ff */
[----:B------:R-:W-:Y:S02]  /*6d10*/  LEA.HI.X.SX32 R16, R25, R14, 0x1, P3 ;  /* 0x0000000e19107211 */ /* 0x000fe400018f0eff */
[----:B------:R-:W-:-:S04]  /*6d20*/  LEA R14, P3, R15, UR4, 0x2 ;  /* 0x000000040f0e7c11 */ /* 0x000fc8000f8610ff */
[----:B------:R-:W-:-:S05]  /*6d30*/  LEA.HI.X R15, R15, UR5, R16, 0x2, P3 ;  /* 0x000000050f0f7c11 */ /* 0x000fca00098f1410 */
[----:B------:R-:W2:Y:S02]  /*6d40*/  LDG.E R14, desc[UR36][R14.64] ;  /* 0x000000240e0e7981 */ /* 0x000ea4000c1e1900 */
[----:B--2---:R-:W-:-:S04]  /*6d50*/  IMAD R17, R14, UR18, RZ ;  /* 0x000000120e117c24 */ /* 0x004fc8000f8e02ff */
[----:B------:R-:W-:-:S04]  /*6d60*/  IMAD R17, R17, UR17, R24 ;  /* 0x0000001111117c24 */ /* 0x000fc8000f8e0218 */
[----:B------:R-:W-:-:S05]  /*6d70*/  IMAD R17, R17, 0x70, RZ ;  /* 0x0000007011117824 */ /* 0x000fca00078e02ff */
[----:B------:R-:W-:-:S04]  /*6d80*/  IADD3 R19, P3, R12, R17, RZ ;  /* 0x000000110c137210 */ /* 0x000fc80007f7e0ff */
[----:B------:R-:W-:Y:S02]  /*6d90*/  LEA.HI.X.SX32 R20, R17, R13, 0x1, P3 ;  /* 0x0000000d11147211 */ /* 0x000fe400018f0eff */
[----:B------:R-:W-:-:S04]  /*6da0*/  LEA R16, P3, R19, UR10, 0x2 ;  /* 0x0000000a13107c11 */ /* 0x000fc8000f8610ff */
[----:B------:R-:W-:-:S05]  /*6db0*/  LEA.HI.X R17, R19, UR11, R20, 0x2, P3 ;  /* 0x0000000b13117c11 */ /* 0x000fca00098f1414 */
[----:B------:R-:W2:Y:S01]  /*6dc0*/  LDG.E.128 R20, desc[UR36][R16.64] ;  /* 0x0000002410147981 */ /* 0x000ea2000c1e1d00 */
[----:B------:R-:W-:Y:S01]  /*6dd0*/  VIADD R19, R24, -UR42 ;  /* 0x8000002a18137c36 */ /* 0x000fe20008000000 */
[----:B------:R-:W-:Y:S01]  /*6de0*/  IADD3 R18, R18, -0x1, RZ ;  /* 0xffffffff12127810 */ /* 0x000fe20007ffe0ff */
[----:B------:R-:W-:Y:S02]  /*6df0*/  VIADD R24, R24, 0x8 ;  /* 0x0000000818187836 */ /* 0x000fe40000000000 */
[----:B------:R-:W-:Y:S01]  /*6e00*/  IMAD R19, R19, 0x4, R252 ;  /* 0x0000000413137824 */ /* 0x000fe200078e02fc */
[----:B------:R-:W-:-:S05]  /*6e10*/  ISETP.NE.AND P3, PT, R18, RZ, PT ;  /* 0x000000ff1200720c */ /* 0x000fca0003f65270 */
[----:B------:R-:W2:Y:S02]  /*6e20*/  LDS R19, [R19] ;  /* 0x0000000013137984 */ /* 0x000ea40000000800 */
[-C--:B--2---:R-:W-:Y:S01]  /*6e30*/  FFMA.FTZ R8, R20, R19.reuse, R8 ;  /* 0x0000001314087223 */ /* 0x084fe20000010008 */
[-C--:B------:R-:W-:Y:S01]  /*6e40*/  FFMA.FTZ R9, R21, R19.reuse, R9 ;  /* 0x0000001315097223 */ /* 0x080fe20000010009 */
[-C--:B------:R-:W-:Y:S01]  /*6e50*/  FFMA.FTZ R10, R22, R19.reuse, R10 ;  /* 0x00000013160a7223 */ /* 0x080fe2000001000a */
[----:B------:R-:W-:-:S03]  /*6e60*/  FFMA.FTZ R11, R23, R19, R11 ;  /* 0x00000013170b7223 */ /* 0x000fc6000001000b */
[----:B------:R-:W-:Y:S05]  /*6e70*/  @P3 BRA `(.L_x_2838) ;  /* 0xfffffffc009c3947 */ /* 0x000fea000383ffff */
.L_x_2837:
[----:B------:R-:W-:Y:S05]  /*6e80*/  BSYNC B2 ;  /* 0x0000000000027941 */ /* 0x000fea0003800000 */
.L_x_2836:
[----:B------:R-:W-:Y:S05]  /*6e90*/  @!P0 BRA `(.L_x_2835) ;  /* 0x0000000400308947 */ /* 0x000fea0003800000 */
[----:B------:R-:W0:Y:S01]  /*6ea0*/  LDC R19, c[0x0][0x288] ;  /* 0x0000a200ff137b82 */ /* 0x000e220000000800 */
[----:B------:R-:W-:Y:S01]  /*6eb0*/  UIMAD UR19, UR45, UR17, URZ ;  /* 0x000000112d1372a4 */ /* 0x000fe2000f8e023f */
[----:B------:R-:W-:Y:S01]  /*6ec0*/  SHF.R.S32.HI R15, RZ, 0x1f, R24 ;  /* 0x0000001fff0f7819 */ /* 0x000fe20000011418 */
[----:B------:R-:W-:Y:S01]  /*6ed0*/  ULDC.64 UR20, c[0x0][0x258] ;  /* 0x0000960000147ab9 */ /* 0x000fe20000000a00 */
[C---:B------:R-:W-:Y:S01]  /*6ee0*/  LEA R14, R24.reuse, 0x40, 0x2 ;  /* 0x00000040180e7811 */ /* 0x040fe200078e10ff */
[C---:B------:R-:W-:Y:S01]  /*6ef0*/  IMAD R26, R24.reuse, 0x70, RZ ;  /* 0x00000070181a7824 */ /* 0x040fe200078e02ff */
[----:B------:R-:W-:Y:S01]  /*6f00*/  MOV R21, UR42 ;  /* 0x0000002a00157c02 */ /* 0x000fe20008000f00 */
[----:B------:R-:W-:Y:S01]  /*6f10*/  IMAD.U32 R18, RZ, RZ, UR19 ;  /* 0x00000013ff127e24 */ /* 0x000fe2000f8e00ff */
[----:B------:R-:W-:-:S04]  /*6f20*/  IADD3 R17, P0, R24, UR19, RZ ;  /* 0x0000001318117c10 */ /* 0x000fc8000ff1e0ff */
[----:B------:R-:W-:Y:S01]  /*6f30*/  LEA.HI.X.SX32 R18, R18, R15, 0x1, P0 ;  /* 0x0000000f12127211 */ /* 0x000fe200000f0eff */
[----:B------:R-:W-:Y:S01]  /*6f40*/  IMAD R15, R21, -0x4, R14 ;  /* 0xfffffffc150f7824 */ /* 0x000fe200078e020e */
[----:B------:R-:W-:-:S03]  /*6f50*/  LEA R16, P0, R17, UR20, 0x2 ;  /* 0x0000001411107c11 */ /* 0x000fc6000f8010ff */
[----:B------:R-:W-:Y:S01]  /*6f60*/  IMAD.IADD R27, R252, 0x1, R15 ;  /* 0x00000001fc1b7824 */ /* 0x000fe200078e020f */
[----:B------:R-:W-:Y:S01]  /*6f70*/  LEA.HI.X R17, R17, UR21, R18, 0x2, P0 ;  /* 0x0000001511117c11 */ /* 0x000fe200080f1412 */
[----:B0-----:R-:W-:-:S04]  /*6f80*/  IMAD R14, R19, UR17, RZ ;  /* 0x00000011130e7c24 */ /* 0x001fc8000f8e02ff */
[----:B------:R-:W-:-:S07]  /*6f90*/  IMAD R25, R14, 0x70, RZ ;  /* 0x000000700e197824 */ /* 0x000fce00078e02ff */
.L_x_2839:
[----:B------:R-:W-:Y:S01]  /*6fa0*/  IMAD.MOV.U32 R14, RZ, RZ, R16 ;  /* 0x000000ffff0e7224 */ /* 0x000fe200078e0010 */
[----:B------:R-:W-:Y:S01]  /*6fb0*/  MOV R15, R17 ;  /* 0x00000011000f7202 */ /* 0x000fe20000000f00 */
[----:B------:R-:W-:Y:S04]  /*6fc0*/  LDS R33, [R27+-0x20] ;  /* 0xffffe0001b217984 */ /* 0x000fe80000000800 */
[----:B------:R-:W2:Y:S04]  /*6fd0*/  LDG.E R16, desc[UR36][R14.64] ;  /* 0x000000240e107981 */ /* 0x000ea8000c1e1900 */
[----:B------:R-:W4:Y:S04]  /*6fe0*/  LDG.E R17, desc[UR36][R14.64+0x20] ;  /* 0x000020240e117981 */ /* 0x000f28000c1e1900 */
[----:B------:R-:W3:Y:S04]  /*6ff0*/  LDG.E R18, desc[UR36][R14.64+0x40] ;  /* 0x000040240e127981 */ /* 0x000ee8000c1e1900 */
[----:B------:R-:W3:Y:S04]  /*7000*/  LDG.E R20, desc[UR36][R14.64+0x60] ;  /* 0x000060240e147981 */ /* 0x000ee8000c1e1900 */
[----:B------:R-:W-:Y:S04]  /*7010*/  LDS R34, [R27] ;  /* 0x000000001b227984 */ /* 0x000fe80000000800 */
[----:B------:R-:W-:Y:S01]  /*7020*/  LDS R35, [R27+0x20] ;  /* 0x000020001b237984 */ /* 0x000fe20000000800 */
[----:B--2---:R-:W-:-:S02]  /*7030*/  IMAD R16, R25, R16, R26 ;  /* 0x0000001019107224 */ /* 0x004fc400078e021a */
[----:B----4-:R-:W-:-:S03]  /*7040*/  IMAD R17, R25, R17, R26 ;  /* 0x0000001119117224 */ /* 0x010fc600078e021a */
[----:B------:R-:W-:Y:S01]  /*7050*/  IADD3 R21, P0, R12, R16, RZ ;  /* 0x000000100c157210 */ /* 0x000fe20007f1e0ff */
[----:B---3--:R-:W-:-:S03]  /*7060*/  IMAD R19, R25, R18, R26 ;  /* 0x0000001219137224 */ /* 0x008fc600078e021a */
[----:B------:R-:W-:Y:S01]  /*7070*/  LEA.HI.X.SX32 R22, R16, R13, 0x1, P0 ;  /* 0x0000000d10167211 */ /* 0x000fe200000f0eff */
[----:B------:R-:W-:Y:S01]  /*7080*/  VIADD R18, R17, 0x380 ;  /* 0x0000038011127836 */ /* 0x000fe20000000000 */
[----:B------:R-:W-:Y:S01]  /*7090*/  LEA R16, P0, R21, UR12, 0x2 ;  /* 0x0000000c15107c11 */ /* 0x000fe2000f8010ff */
[----:B------:R-:W-:Y:S02]  /*70a0*/  VIADD R19, R19, 0x700 ;  /* 0x0000070013137836 */ /* 0x000fe40000000000 */
[----:B------:R-:W-:Y:S01]  /*70b0*/  IMAD R20, R25, R20, R26 ;  /* 0x0000001419147224 */ /* 0x000fe200078e021a */
[C---:B------:R-:W-:Y:S02]  /*70c0*/  IADD3 R23, P3, R12.reuse, R18, RZ ;  /* 0x000000120c177210 */ /* 0x040fe40007f7e0ff */
[----:B------:R-:W-:Y:S02]  /*70d0*/  LEA.HI.X R17, R21, UR13, R22, 0x2, P0 ;  /* 0x0000000d15117c11 */ /* 0x000fe400080f1416 */
[----:B------:R-:W-:-:S02]  /*70e0*/  IADD3 R21, P4, R12, R19, RZ ;  /* 0x000000130c157210 */ /* 0x000fc40007f9e0ff */
[-C--:B------:R-:W-:Y:S02]  /*70f0*/  LEA.HI.X.SX32 R30, R18, R13.reuse, 0x1, P3 ;  /* 0x0000000d121e7211 */ /* 0x080fe400018f0eff */
[----:B------:R-:W-:Y:S02]  /*7100*/  IADD3 R22, R20, 0xa80, RZ ;  /* 0x00000a8014167810 */ /* 0x000fe40007ffe0ff */
[----:B------:R-:W-:Y:S02]  /*7110*/  LEA R18, P0, R23, UR12, 0x2 ;  /* 0x0000000c17127c11 */ /* 0x000fe4000f8010ff */
[----:B------:R-:W-:Y:S02]  /*7120*/  LEA.HI.X.SX32 R28, R19, R13, 0x1, P4 ;  /* 0x0000000d131c7211 */ /* 0x000fe400020f0eff */
[----:B------:R-:W-:Y:S02]  /*7130*/  LEA R20, P3, R21, UR12, 0x2 ;  /* 0x0000000c15147c11 */ /* 0x000fe4000f8610ff */
[----:B------:R-:W-:-:S02]  /*7140*/  LEA.HI.X R19, R23, UR13, R30, 0x2, P0 ;  /* 0x0000000d17137c11 */ /* 0x000fc400080f141e */
[----:B------:R-:W-:Y:S02]  /*7150*/  IADD3 R23, P0, R12, R22, RZ ;  /* 0x000000160c177210 */ /* 0x000fe40007f1e0ff */
[----:B------:R-:W-:Y:S01]  /*7160*/  LEA.HI.X R21, R21, UR13, R28, 0x2, P3 ;  /* 0x0000000d15157c11 */ /* 0x000fe200098f141c */
[----:B------:R-:W2:Y:S01]  /*7170*/  LDG.E.128 R36, desc[UR36][R18.64] ;  /* 0x0000002412247981 */ /* 0x000ea2000c1e1d00 */
[----:B------:R-:W-:-:S03]  /*7180*/  LEA.HI.X.SX32 R32, R22, R13, 0x1, P0 ;  /* 0x0000000d16207211 */ /* 0x000fc600000f0eff */
[----:B------:R0:W3:Y:S01]  /*7190*/  LDG.E.128 R28, desc[UR36][R16.64] ;  /* 0x00000024101c7981 */ /* 0x0000e2000c1e1d00 */
[----:B------:R-:W-:-:S03]  /*71a0*/  LEA R22, P0, R23, UR12, 0x2 ;  /* 0x0000000c17167c11 */ /* 0x000fc6000f8010ff */
[----:B------:R-:W4:Y:S01]  /*71b0*/  LDG.E.128 R40, desc[UR36][R20.64] ;  /* 0x0000002414287981 */ /* 0x000f22000c1e1d00 */
[----:B------:R-:W-:-:S03]  /*71c0*/  LEA.HI.X R23, R23, UR13, R32, 0x2, P0 ;  /* 0x0000000d17177c11 */ /* 0x000fc600080f1420 */
[----:B------:R1:W3:Y:S04]  /*71d0*/  LDS R32, [R27+-0x40] ;  /* 0xffffc0001b207984 */ /* 0x0002e80000000800 */
[----:B------:R-:W4:Y:S01]  /*71e0*/  LDG.E.128 R44, desc[UR36][R22.64] ;  /* 0x00000024162c7981 */ /* 0x000f22000c1e1d00 */
[----:B0-----:R-:W-:Y:S02]  /*71f0*/  IADD3 R16, P0, R14, 0x80, RZ ;  /* 0x000000800e107810 */ /* 0x001fe40007f1e0ff */
[----:B------:R-:W-:-:S03]  /*7200*/  IADD3 R24, R24, 0x20, RZ ;  /* 0x0000002018187810 */ /* 0x000fc60007ffe0ff */
[----:B------:R-:W-:Y:S01]  /*7210*/  IMAD.X R17, RZ, RZ, R15, P0 ;  /* 0x000000ffff117224 */ /* 0x000fe200000e060f */
[----:B------:R-:W-:Y:S01]  /*7220*/  ISETP.GE.AND P0, PT, R24, R49, PT ;  /* 0x000000311800720c */ /* 0x000fe20003f06270 */
[----:B-1----:R-:W-:Y:S01]  /*7230*/  VIADD R27, R27, 0x80 ;  /* 0x000000801b1b7836 */ /* 0x002fe20000000000 */
[----:B------:R-:W-:Y:S01]  /*7240*/  IADD3 R26, R26, 0xe00, RZ ;  /* 0x00000e001a1a7810 */ /* 0x000fe20007ffe0ff */
[-C--:B---3--:R-:W-:Y:S01]  /*7250*/  FFMA.FTZ R15, R28, R32.reuse, R8 ;  /* 0x000000201c0f7223 */ /* 0x088fe20000010008 */
[-C--:B------:R-:W-:Y:S01]  /*7260*/  FFMA.FTZ R8, R29, R32.reuse, R9 ;  /* 0x000000201d087223 */ /* 0x080fe20000010009 */
[-C--:B------:R-:W-:Y:S01]  /*7270*/  FFMA.FTZ R9, R30, R32.reuse, R10 ;  /* 0x000000201e097223 */ /* 0x080fe2000001000a */
[----:B------:R-:W-:Y:S02]  /*7280*/  FFMA.FTZ R32, R31, R32, R11 ;  /* 0x000000201f207223 */ /* 0x000fe4000001000b */
[-C--:B--2---:R-:W-:Y:S01]  /*7290*/  FFMA.FTZ R8, R37, R33.reuse, R8 ;  /* 0x0000002125087223 */ /* 0x084fe20000010008 */
[-C--:B------:R-:W-:Y:S01]  /*72a0*/  FFMA.FTZ R9, R38, R33.reuse, R9 ;  /* 0x0000002126097223 */ /* 0x080fe20000010009 */
[-C--:B------:R-:W-:Y:S01]  /*72b0*/  FFMA.FTZ R15, R36, R33.reuse, R15 ;  /* 0x00000021240f7223 */ /* 0x080fe2000001000f */
[----:B------:R-:W-:Y:S01]  /*72c0*/  FFMA.FTZ R32, R39, R33, R32 ;  /* 0x0000002127207223 */ /* 0x000fe20000010020 */
[-C--:B----4-:R-:W-:Y:S01]  /*72d0*/  FFMA.FTZ R10, R41, R34.reuse, R8 ;  /* 0x00000022290a7223 */ /* 0x090fe20000010008 */
[-C--:B------:R-:W-:Y:S01]  /*72e0*/  FFMA.FTZ R11, R42, R34.reuse, R9 ;  /* 0x000000222a0b7223 */ /* 0x080fe20000010009 */
[-C--:B------:R-:W-:Y:S01]  /*72f0*/  FFMA.FTZ R15, R40, R34.reuse, R15 ;  /* 0x00000022280f7223 */ /* 0x080fe2000001000f */
[----:B------:R-:W-:Y:S01]  /*7300*/  FFMA.FTZ R32, R43, R34, R32 ;  /* 0x000000222b207223 */ /* 0x000fe20000010020 */
[-C--:B------:R-:W-:Y:S01]  /*7310*/  FFMA.FTZ R9, R45, R35.reuse, R10 ;  /* 0x000000232d097223 */ /* 0x080fe2000001000a */
[-C--:B------:R-:W-:Y:S01]  /*7320*/  FFMA.FTZ R10, R46, R35.reuse, R11 ;  /* 0x000000232e0a7223 */ /* 0x080fe2000001000b */
[-C--:B------:R-:W-:Y:S01]  /*7330*/  FFMA.FTZ R8, R44, R35.reuse, R15 ;  /* 0x000000232c087223 */ /* 0x080fe2000001000f */
[----:B------:R-:W-:Y:S01]  /*7340*/  FFMA.FTZ R11, R47, R35, R32 ;  /* 0x000000232f0b7223 */ /* 0x000fe20000010020 */
[----:B------:R-:W-:Y:S06]  /*7350*/  @!P0 BRA `(.L_x_2839) ;  /* 0xfffffffc00108947 */ /* 0x000fec000383ffff */
.L_x_2835:
[----:B------:R-:W-:Y:S05]  /*7360*/  BSYNC B1 ;  /* 0x0000000000017941 */ /* 0x000fea0003800000 */
.L_x_2834:
[----:B------:R-:W-:-:S13]  /*7370*/  ISETP.GE.AND P0, PT, R2, UR40, PT ;  /* 0x0000002802007c0c */ /* 0x000fda000bf06270 */
[----:B------:R-:W-:Y:S05]  /*7380*/  @P0 BRA `(.L_x_2833) ;  /* 0x0000001000540947 */ /* 0x000fea0003800000 */
[----:B------:R-:W-:Y:S01]  /*7390*/  IMAD.U32 R25, RZ, RZ, UR42 ;  /* 0x0000002aff197e24 */ /* 0x000fe2000f8e00ff */
[----:B------:R-:W-:Y:S01]  /*73a0*/  LOP3.LUT R14, RZ, R3, RZ, 0x33, !PT ;  /* 0x00000003ff0e7212 */ /* 0x000fe200078e33ff */
[----:B------:R-:W-:Y:S03]  /*73b0*/  BSSY B1, `(.L_x_2840) ;  /* 0x000003c000017945 */ /* 0x000fe60003800000 */
[----:B------:R-:W-:-:S04]  /*73c0*/  IADD3 R25, -R25, UR40, R14 ;  /* 0x0000002819197c10 */ /* 0x000fc8000fffe10e */
[----:B------:R-:W-:-:S04]  /*73d0*/  LEA.HI R14, R25, 0x1, RZ, 0x1d ;  /* 0x00000001190e7811 */ /* 0x000fc800078fe8ff */
[----:B------:R-:W-:-:S13]  /*73e0*/  LOP3.LUT P0, R14, R14, 0x3, RZ, 0xc0, !PT ;  /* 0x000000030e0e7812 */ /* 0x000fda000780c0ff */
[----:B------:R-:W-:Y:S05]  /*73f0*/  @!P0 BRA `(.L_x_2841) ;  /* 0x0000000000dc8947 */ /* 0x000fea0003800000 */
[----:B------:R-:W-:Y:S01]  /*7400*/  MOV R18, R14 ;  /* 0x0000000e00127202 */ /* 0x000fe20000000f00 */
[----:B------:R-:W-:-:S07]  /*7410*/  IMAD R19, R3, 0x4, R252 ;  /* 0x0000000403137824 */ /* 0x000fce00078e02fc */
.L_x_2844:
[----:B------:R-:W0:Y:S01]  /*7420*/  LDC R21, c[0x0][0x284] ;  /* 0x0000a100ff157b82 */ /* 0x000e220000000800 */
[----:B------:R-:W-:Y:S01]  /*7430*/  IADD3 R18, R18, -0x1, RZ ;  /* 0xffffffff12127810 */ /* 0x000fe20007ffe0ff */
[----:B------:R-:W-:Y:S03]  /*7440*/  BSSY B2, `(.L_x_2842) ;  /* 0x000002f000027945 */ /* 0x000fe60003800000 */
[----:B------:R-:W-:Y:S02]  /*7450*/  ISETP.NE.AND P0, PT, R18, RZ, PT ;  /* 0x000000ff1200720c */ /* 0x000fe40003f05270 */
[----:B0-----:R-:W-:-:S13]  /*7460*/  ISETP.GE.AND P3, PT, R2, R21, PT ;  /* 0x000000150200720c */ /* 0x001fda0003f66270 */
[----:B------:R-:W-:Y:S05]  /*7470*/  @!P3 BRA `(.L_x_2843) ;  /* 0x0000000000acb947 */ /* 0x000fea0003800000 */
[----:B------:R-:W-:Y:S01]  /*7480*/  IABS R17, R21 ;  /* 0x0000001500117213 */ /* 0x000fe20000000000 */
[----:B------:R-:W0:Y:S01]  /*7490*/  LDS R24, [R19] ;  /* 0x0000000013187984 */ /* 0x000e220000000800 */
        /* <DEDUP_REMOVED lines=19> */
[----:B------:R-:W-:-:S03]  /*75d0*/  IMAD R17, R21, UR45, RZ ;  /* 0x0000002d15117c24 */ /* 0x000fc6000f8e02ff */
[----:B------:R-:W-:-:S05]  /*75e0*/  MOV R16, R14 ;  /* 0x0000000e00107202 */ /* 0x000fca0000000f00 */
[----:B------:R-:W-:Y:S01]  /*75f0*/  @!P4 IMAD.MOV R16, RZ, RZ, -R16 ;  /* 0x000000ffff10c224 */ /* 0x000fe200078e0a10 */
[----:B------:R-:W-:-:S04]  /*7600*/  @!P5 LOP3.LUT R16, RZ, R21, RZ, 0x33, !PT ;  /* 0x00000015ff10d212 */ /* 0x000fc800078e33ff */
[----:B------:R-:W-:Y:S02]  /*7610*/  SHF.R.S32.HI R14, RZ, 0x1f, R16 ;  /* 0x0000001fff0e7819 */ /* 0x000fe40000011410 */
[----:B------:R-:W-:-:S04]  /*7620*/  IADD3 R15, P3, R17, R16, RZ ;  /* 0x00000010110f7210 */ /* 0x000fc80007f7e0ff */
[----:B------:R-:W-:Y:S02]  /*7630*/  LEA.HI.X.SX32 R20, R17, R14, 0x1, P3 ;  /* 0x0000000e11147211 */ /* 0x000fe400018f0eff */
[----:B------:R-:W-:-:S04]  /*7640*/  LEA R14, P3, R15, UR8, 0x2 ;  /* 0x000000080f0e7c11 */ /* 0x000fc8000f8610ff */
[----:B------:R-:W-:-:S05]  /*7650*/  LEA.HI.X R15, R15, UR9, R20, 0x2, P3 ;  /* 0x000000090f0f7c11 */ /* 0x000fca00098f1414 */
        /* <DEDUP_REMOVED lines=8> */
[----:B------:R-:W0:Y:S02]  /*76e0*/  LDG.E.128 R20, desc[UR36][R16.64] ;  /* 0x0000002410147981 */ /* 0x000e24000c1e1d00 */
[-C--:B0-----:R-:W-:Y:S01]  /*76f0*/  FFMA.FTZ R8, R20, R24.reuse, R8 ;  /* 0x0000001814087223 */ /* 0x081fe20000010008 */
[-C--:B------:R-:W-:Y:S01]  /*7700*/  FFMA.FTZ R9, R21, R24.reuse, R9 ;  /* 0x0000001815097223 */ /* 0x080fe20000010009 */
[-C--:B------:R-:W-:Y:S01]  /*7710*/  FFMA.FTZ R10, R22, R24.reuse, R10 ;  /* 0x00000018160a7223 */ /* 0x080fe2000001000a */
[----:B------:R-:W-:-:S07]  /*7720*/  FFMA.FTZ R11, R23, R24, R11 ;  /* 0x00000018170b7223 */ /* 0x000fce000001000b */
.L_x_2843:
[----:B------:R-:W-:Y:S05]  /*7730*/  BSYNC B2 ;  /* 0x0000000000027941 */ /* 0x000fea0003800000 */
.L_x_2842:
[----:B------:R-:W-:Y:S01]  /*7740*/  IADD3 R2, R2, 0x8, RZ ;  /* 0x0000000802027810 */ /* 0x000fe20007ffe0ff */
[----:B------:R-:W-:Y:S01]  /*7750*/  VIADD R19, R19, 0x20 ;  /* 0x0000002013137836 */ /* 0x000fe20000000000 */
[----:B------:R-:W-:Y:S06]  /*7760*/  @P0 BRA `(.L_x_2844) ;  /* 0xfffffffc002c0947 */ /* 0x000fec000383ffff */
.L_x_2841:
[----:B------:R-:W-:Y:S05]  /*7770*/  BSYNC B1 ;  /* 0x0000000000017941 */ /* 0x000fea0003800000 */
.L_x_2840:
[----:B------:R-:W-:-:S13]  /*7780*/  ISETP.GE.U32.AND P0, PT, R25, 0x18, PT ;  /* 0x000000181900780c */ /* 0x000fda0003f06070 */
[----:B------:R-:W-:Y:S05]  /*7790*/  @!P0 BRA `(.L_x_2833) ;  /* 0x0000000c00508947 */ /* 0x000fea0003800000 */
[----:B------:R-:W0:Y:S01]  /*77a0*/  LDC R27, c[0x0][0x284] ;  /* 0x0000a100ff1b7b82 */ /* 0x000e220000000800 */
[----:B------:R-:W-:Y:S02]  /*77b0*/  LEA R14, R2, 0x40, 0x2 ;  /* 0x00000040020e7811 */ /* 0x000fe400078e10ff */
[----:B------:R-:W-:-:S05]  /*77c0*/  MOV R15, UR42 ;  /* 0x0000002a000f7c02 */ /* 0x000fca0008000f00 */
[----:B------:R-:W-:-:S04]  /*77d0*/  IMAD R15, R15, -0x4, R14 ;  /* 0xfffffffc0f0f7824 */ /* 0x000fc800078e020e */
[----:B------:R-:W-:-:S07]  /*77e0*/  IMAD.IADD R18, R252, 0x1, R15 ;  /* 0x00000001fc127824 */ /* 0x000fce00078e020f */
.L_x_2853:
[CC--:B0-----:R-:W-:Y:S01]  /*77f0*/  ISETP.GE.AND P5, PT, R2.reuse, R27.reuse, PT ;  /* 0x0000001b0200720c */ /* 0x0c1fe20003fa6270 */
[C---:B------:R-:W-:Y:S01]  /*7800*/  VIADD R25, R2.reuse, 0x10 ;  /* 0x0000001002197836 */ /* 0x040fe20000000000 */
[C---:B------:R-:W-:Y:S01]  /*7810*/  IADD3 R24, R2.reuse, 0x8, RZ ;  /* 0x0000000802187810 */ /* 0x040fe20007ffe0ff */
[----:B------:R-:W-:Y:S01]  /*7820*/  BSSY B1, `(.L_x_2845) ;  /* 0x0000034000017945 */ /* 0x000fe20003800000 */
[----:B------:R-:W-:Y:S02]  /*7830*/  IADD3 R26, R2, 0x18, RZ ;  /* 0x00000018021a7810 */ /* 0x000fe40007ffe0ff */
[-C--:B------:R-:W-:Y:S02]  /*7840*/  ISETP.GE.AND P0, PT, R24, R27.reuse, PT ;  /* 0x0000001b1800720c */ /* 0x080fe40003f06270 */
[-C--:B------:R-:W-:Y:S02]  /*7850*/  ISETP.GE.AND P3, PT, R25, R27.reuse, PT ;  /* 0x0000001b1900720c */ /* 0x080fe40003f66270 */
[----:B------:R-:W-:-:S03]  /*7860*/  ISETP.GE.AND P4, PT, R26, R27, PT ;  /* 0x0000001b1a00720c */ /* 0x000fc60003f86270 */
[----:B------:R-:W-:Y:S10]  /*7870*/  @!P5 BRA `(.L_x_2846) ;  /* 0x0000000000b8d947 */ /* 0x000ff40003800000 */
[----:B------:R-:W-:Y:S01]  /*7880*/  IABS R17, R27 ;  /* 0x0000001b00117213 */ /* 0x000fe20000000000 */
[----:B------:R-:W-:Y:S01]  /*7890*/  ULDC.64 UR20, c[0x0][0x258] ;  /* 0x0000960000147ab9 */ /* 0x000fe20000000a00 */
[----:B------:R-:W-:Y:S01]  /*78a0*/  IABS R20, R2 ;  /* 0x0000000200147213 */ /* 0x000fe20000000000 */
[----:B------:R-:W-:Y:S01]  /*78b0*/  ULDC UR19, c[0x0][0x288] ;  /* 0x0000a20000137ab9 */ /* 0x000fe20000000800 */
[----:B------:R-:W0:Y:S08]  /*78c0*/  I2F.RP R16, R17 ;  /* 0x0000001100107306 */ /* 0x000e300000209400 */
        /* <DEDUP_REMOVED lines=12> */
[----:B------:R-:W-:Y:S02]  /*7990*/  @!P5 IADD3 R14, R14, -R17, RZ ;  /* 0x800000110e0ed210 */ /* 0x000fe40007ffe0ff */
[----:B------:R-:W-:Y:S02]  /*79a0*/  ISETP.GE.AND P5, PT, R2, RZ, PT ;  /* 0x000000ff0200720c */ /* 0x000fe40003fa6270 */
[----:B------:R-:W-:-:S13]  /*79b0*/  ISETP.GT.U32.AND P6, PT, R17, R14, PT ;  /* 0x0000000e1100720c */ /* 0x000fda0003fc4070 */
[----:B------:R-:W-:Y:S01]  /*79c0*/  @!P6 IMAD.IADD R14, R14, 0x1, -R17 ;  /* 0x000000010e0ee824 */ /* 0x000fe200078e0a11 */
[C---:B------:R-:W-:Y:S01]  /*79d0*/  ISETP.NE.AND P6, PT, R27.reuse, RZ, PT ;  /* 0x000000ff1b00720c */ /* 0x040fe20003fc5270 */
[----:B------:R-:W-:-:S03]  /*79e0*/  IMAD R17, R27, UR45, RZ ;  /* 0x0000002d1b117c24 */ /* 0x000fc6000f8e02ff */
[----:B------:R-:W-:-:S05]  /*79f0*/  MOV R16, R14 ;  /* 0x0000000e00107202 */ /* 0x000fca0000000f00 */
[----:B------:R-:W-:-:S04]  /*7a00*/  @!P5 IMAD.MOV R16, RZ, RZ, -R16 ;  /* 0x000000ffff10d224 */ /* 0x000fc800078e0a10 */
        /* <DEDUP_REMOVED lines=9> */
[----:B------:R-:W0:Y:S02]  /*7aa0*/  LDS R14, [R18+-0x40] ;  /* 0xffffc000120e7984 */ /* 0x000e240000000800 */
        /* <DEDUP_REMOVED lines=11> */
.L_x_2846:
[----:B------:R-:W-:Y:S05]  /*7b60*/  BSYNC B1 ;  /* 0x0000000000017941 */ /* 0x000fea0003800000 */
.L_x_2845:
        /* <DEDUP_REMOVED lines=24> */
[----:B------:R-:W-:-:S04]  /*7cf0*/  IMAD R17, R27, UR45, RZ ;  /* 0x0000002d1b117c24 */ /* 0x000fc8000f8e02ff */
        /* <DEDUP_REMOVED lines=23> */
.L_x_2848:
[----:B------:R-:W-:Y:S05]  /*7e70*/  BSYNC B1 ;  /* 0x0000000000017941 */ /* 0x000fea0003800000 */
.L_x_2847:
        /* <DEDUP_REMOVED lines=36> */
[----:B------:R-:W0:Y:S02]  /*80c0*/  LDS R14, [R18] ;  /* 0x00000000120e7984 */ /* 0x000e240000000800 */
        /* <DEDUP_REMOVED lines=11> */
.L_x_2850:
[----:B------:R-:W-:Y:S05]  /*8180*/  BSYNC B1 ;  /* 0x0000000000017941 */ /* 0x000fea0003800000 */
.L_x_2849:
        /* <DEDUP_REMOVED lines=36> */
[----:B------:R-:W0:Y:S02]  /*83d0*/  LDS R14, [R18+0x20] ;  /* 0x00002000120e7984 */ /* 0x000e240000000800 */
        /* <DEDUP_REMOVED lines=11> */
.L_x_2852:
[----:B------:R-:W-:Y:S05]  /*8490*/  BSYNC B1 ;  /* 0x0000000000017941 */ /* 0x000fea0003800000 */
.L_x_2851:
[----:B------:R-:W-:Y:S01]  /*84a0*/  VIADD R2, R2, 0x20 ;  /* 0x0000002002027836 */ /* 0x000fe20000000000 */
[----:B------:R-:W-:-:S04]  /*84b0*/  IADD3 R18, R18, 0x80, RZ ;  /* 0x0000008012127810 */ /* 0x000fc80007ffe0ff */
[----:B------:R-:W-:-:S13]  /*84c0*/  ISETP.GE.AND P0, PT, R2, UR40, PT ;  /* 0x0000002802007c0c */ /* 0x000fda000bf06270 */
[----:B------:R-:W-:Y:S05]  /*84d0*/  @!P0 BRA `(.L_x_2853) ;  /* 0xfffffff000c48947 */ /* 0x000fea000383ffff */
.L_x_2833:
[----:B------:R-:W-:Y:S05]  /*84e0*/  BSYNC B0 ;  /* 0x0000000000007941 */ /* 0x000fea0003800000 */
.L_x_2832:
[----:B------:R-:W0:Y:S01]  /*84f0*/  S2R R2, SR_TID.X ;  /* 0x0000000000027919 */ /* 0x000e220000002100 */
[----:B------:R-:W-:Y:S01]  /*8500*/  BSSY B0, `(.L_x_2854) ;  /* 0x0000050000007945 */ /* 0x000fe20003800000 */
[----:B0-----:R-:W-:-:S05]  /*8510*/  VIADD R2, R2, 0x1f ;  /* 0x0000001f02027836 */ /* 0x001fca0000000000 */
[----:B------:R-:W-:Y:S01]  /*8520*/  ISETP.GT.U32.OR P0, PT, R2, 0x3e, P2 ;  /* 0x0000003e0200780c */ /* 0x000fe20001704470 */
[----:B------:R-:W-:-:S12]  /*8530*/  @P1 BRA `(.L_x_2855) ;  /* 0x0000000400301947 */ /* 0x000fd80003800000 */
[----:B------:R-:W0:Y:S01]  /*8540*/  LDC R2, c[0x0][0x308] ;  /* 0x0000c200ff027b82 */ /* 0x000e220000000800 */
[----:B------:R-:W-:Y:S01]  /*8550*/  UIMAD UR5, UR46, 0x70, URZ ;  /* 0x000000702e0578a4 */ /* 0x000fe2000f8e023f */
[----:B------:R-:W-:Y:S01]  /*8560*/  ULDC UR6, c[0x0][0x278] ;  /* 0x00009e0000067ab9 */ /* 0x000fe20000000800 */
[----:B------:R-:W-:Y:S02]  /*8570*/  UIMAD UR4, UR7, 0x70, URZ ;  /* 0x00000070070478a4 */ /* 0x000fe4000f8e023f */
[----:B------:R-:W-:Y:S02]  /*8580*/  UIMAD UR5, UR45, UR6, UR5 ;  /* 0x000000062d0572a4 */ /* 0x000fe4000f8e0205 */
[----:B------:R-:W-:-:S04]  /*8590*/  UISETP.NE.AND UP0, UPT, UR6, URZ, UPT ;  /* 0x0000003f0600728c */ /* 0x000fc8000bf05270 */
[----:B------:R-:W-:-:S06]  /*85a0*/  USEL UR4, UR4, UR5, !UP0 ;  /* 0x0000000504047287 */ /* 0x000fcc000c000000 */
[----:B------:R-:W-:Y:S01]  /*85b0*/  IADD3 R19, R0, UR4, RZ ;  /* 0x0000000400137c10 */ /* 0x000fe2000fffe0ff */
[----:B------:R-:W-:Y:S01]  /*85c0*/  ULDC.64 UR4, c[0x0][0x2f0] ;  /* 0x0000bc0000047ab9 */ /* 0x000fe20000000a00 */
[----:B0-----:R-:W-:-:S13]  /*85d0*/  ISETP.NE.AND P3, PT, R2, 0x2, PT ;  /* 0x000000020200780c */ /* 0x001fda0003f65270 */
[----:B------:R-:W0:Y:S01]  /*85e0*/  @!P3 LDC.64 R14, c[0x0][0x238] ;  /* 0x00008e00ff0ebb82 */ /* 0x000e220000000a00 */
[----:B------:R-:W-:-:S07]  /*85f0*/  UISETP.NE.U32.AND UP0, UPT, UR4, URZ, UPT ;  /* 0x0000003f0400728c */ /* 0x000fce000bf05070 */
[----:B------:R-:W1:Y:S01]  /*8600*/  @P3 LDC.64 R12, c[0x0][0x238] ;  /* 0x00008e00ff0c3b82 */ /* 0x000e620000000a00 */
[----:B------:R-:W-:Y:S01]  /*8610*/  UISETP.NE.AND.EX UP0, UPT, UR5, URZ, UPT, UP0 ;  /* 0x0000003f0500728c */ /* 0x000fe2000bf05300 */
[----:B0-----:R-:W-:-:S06]  /*8620*/  @!P3 IADD3 R14, P1, R19, R14, RZ ;  /* 0x0000000e130eb210 */ /* 0x001fcc0007f3e0ff */
[----:B------:R-:W0:Y:S04]  /*8630*/  @!P3 LDC.64 R16, c[0x0][0x2f8] ;  /* 0x0000be00ff10bb82 */ /* 0x000e280000000a00 */
[----:B------:R-:W-:Y:S01]  /*8640*/  @UP0 ULDC UR4, c[0x0][0x288] ;  /* 0x0000a20000040ab9 */ /* 0x000fe20000000800 */
[----:B------:R-:W-:-:S05]  /*8650*/  @!P3 LEA.HI.X.SX32 R15, R19, R15, 0x1, P1 ;  /* 0x0000000f130fb211 */ /* 0x000fca00008f0eff */
[----:B------:R4:W3:Y:S01]  /*8660*/  @!P3 LDG.E R2, desc[UR36][R14.64] ;  /* 0x000000240e02b981 */ /* 0x0008e2000c1e1900 */
[----:B------:R-:W-:Y:S01]  /*8670*/  PLOP3.LUT P4, PT, PT, PT, UP0, 0x80, 0x0 ;  /* 0x000000000000781c */ /* 0x000fe20003f8f008 */
[----:B------:R-:W-:Y:S01]  /*8680*/  @UP0 UIMAD UR4, UR38, UR4, UR46 ;  /* 0x00000004260402a4 */ /* 0x000fe2000f8e022e */
[----:B-1----:R-:W-:-:S05]  /*8690*/  @P3 IMAD.WIDE R12, R19, 0x4, R12 ;  /* 0x00000004130c3825 */ /* 0x002fca00078e020c */
[----:B------:R-:W-:Y:S01]  /*86a0*/  IMAD.U32 R21, RZ, RZ, UR4 ;  /* 0x00000004ff157e24 */ /* 0x000fe2000f8e00ff */
[----:B------:R-:W-:Y:S02]  /*86b0*/  @UP0 ULDC.64 UR4, c[0x0][0x2e8] ;  /* 0x0000ba0000040ab9 */ /* 0x000fe40000000a00 */
[----:B----4-:R-:W-:Y:S01]  /*86c0*/  MOV R14, UR4 ;  /* 0x00000004000e7c02 */ /* 0x010fe20008000f00 */
[----:B------:R-:W-:Y:S02]  /*86d0*/  IMAD.U32 R15, RZ, RZ, UR5 ;  /* 0x00000005ff0f7e24 */ /* 0x000fe4000f8e00ff */
[----:B------:R-:W-:Y:S01]  /*86e0*/  @P4 IMAD R19, R21, 0x70, R0 ;  /* 0x0000007015134824 */ /* 0x000fe200078e0200 */
[----:B0-----:R-:W4:Y:S04]  /*86f0*/  @!P3 LDG.E R17, desc[UR36][R16.64+0x8] ;  /* 0x000008241011b981 */ /* 0x001f28000c1e1900 */
[----:B------:R0:W4:Y:S01]  /*8700*/  @P3 LDG.E.128 R20, desc[UR36][R12.64] ;  /* 0x000000240c143981 */ /* 0x000122000c1e1d00 */
[----:B------:R-:W-:-:S05]  /*8710*/  @P4 IMAD.WIDE R14, R19, 0x4, R14 ;  /* 0x00000004130e4825 */ /* 0x000fca00078e020e */
[----:B--2---:R1:W2:Y:S01]  /*8720*/  @P4 LDG.E.128 R24, desc[UR36][R14.64] ;  /* 0x000000240e184981 */ /* 0x0042a2000c1e1d00 */
[----:B------:R-:W1:Y:S01]  /*8730*/  S2UR UR5, SR_CgaCtaId ;  /* 0x00000000000579c3 */ /* 0x000e620000008800 */
[----:B------:R-:W-:Y:S01]  /*8740*/  UMOV UR4, 0x400 ;  /* 0x0000040000047882 */ /* 0x000fe20000000000 */
[----:B------:R-:W-:Y:S01]  /*8750*/  UIADD3 UR8, -UR42, UR40, URZ ;  /* 0x000000282a087290 */ /* 0x000fe2000fffe13f */
[----:B0-----:R-:W-:Y:S01]  /*8760*/  MOV R13, UR16 ;  /* 0x00000010000d7c02 */ /* 0x001fe20008000f00 */
[----:B------:R-:W-:Y:S02]  /*8770*/  UIADD3 UR4, UR4, 0x240, URZ ;  /* 0x0000024004047890 */ /* 0x000fe4000fffe03f */
[----:B------:R-:W-:Y:S02]  /*8780*/  UIMAD UR6, UR41, 0x70, URZ ;  /* 0x00000070290678a4 */ /* 0x000fe4000f8e023f */
[----:B------:R-:W-:Y:S02]  /*8790*/  IMAD R13, R13, 0x70, R0 ;  /* 0x000000700d0d7824 */ /* 0x000fe400078e0200 */
[----:B-1----:R-:W-:-:S02]  /*87a0*/  IMAD.U32 R15, RZ, RZ, UR8 ;  /* 0x00000008ff0f7e24 */ /* 0x002fc4000f8e00ff */
[----:B------:R-:W-:Y:S01]  /*87b0*/  IMAD.U32 R29, RZ, RZ, UR6 ;  /* 0x00000006ff1d7e24 */ /* 0x000fe2000f8e00ff */
[----:B------:R-:W-:-:S06]  /*87c0*/  ULEA UR4, UR5, UR4, 0x18 ;  /* 0x0000000405047291 */ /* 0x000fcc000f8ec03f */
[----:B------:R-:W-:Y:S01]  /*87d0*/  IMAD.U32 R252, RZ, RZ, UR4 ;  /* 0x00000004fffc7e24 */ /* 0x000fe2000f8e00ff */
[----:B------:R-:W-:-:S04]  /*87e0*/  ULDC.64 UR4, c[0x0][0x250] ;  /* 0x0000940000047ab9 */ /* 0x000fc80000000a00 */
[----:B------:R-:W-:-:S06]  /*87f0*/  LEA R15, R15, R252, 0x2 ;  /* 0x000000fc0f0f7211 */ /* 0x000fcc00078e10ff */
[----:B------:R-:W0:Y:S01]  /*8800*/  LDS R15, [R15] ;  /* 0x000000000f0f7984 */ /* 0x000e220000000800 */
[----:B---3--:R-:W-:Y:S01]  /*8810*/  @!P3 PRMT R16, R2, 0x9910, RZ ;  /* 0x000099100210b816 */ /* 0x008fe200000000ff */
[----:B------:R1:W4:Y:S01]  /*8820*/  @!P3 I2F.S8 R19, R2 ;  /* 0x000000020013b306 */ /* 0x0003220000001400 */
[--C-:B------:R-:W-:Y:S02]  /*8830*/  @!P3 SHF.R.U32.HI R18, RZ, 0x10, R2.reuse ;  /* 0x00000010ff12b819 */ /* 0x100fe40000011602 */
[----:B------:R-:W-:-:S05]  /*8840*/  @!P3 SHF.R.U32.HI R12, RZ, 0x18, R2 ;  /* 0x00000018ff0cb819 */ /* 0x000fca0000011602 */
[----:B------:R-:W3:Y:S01]  /*8850*/  @!P3 I2F.S8 R18, R18 ;  /* 0x000000120012b306 */ /* 0x000ee20000001400 */
[----:B-1----:R-:W-:Y:S02]  /*8860*/  @!P3 MOV R2, R16 ;  /* 0x000000100002b202 */ /* 0x002fe40000000f00 */
[----:B------:R-:W-:Y:S02]  /*8870*/  SHF.R.S32.HI R16, RZ, 0x1f, R13 ;  /* 0x0000001fff107819 */ /* 0x000fe4000001140d */
[----:B------:R-:W-:Y:S02]  /*8880*/  @!P3 SHF.R.S32.HI R2, RZ, 0x8, R2 ;  /* 0x00000008ff02b819 */ /* 0x000fe40000011402 */
[----:B------:R-:W-:Y:S01]  /*8890*/  IADD3 R13, P1, R13, UR6, RZ ;  /* 0x000000060d0d7c10 */ /* 0x000fe2000ff3e0ff */
[----:B------:R1:W0:Y:S01]  /*88a0*/  @!P3 I2F.S8 R14, R12 ;  /* 0x0000000c000eb306 */ /* 0x0002220000001400 */
[-C--:B----4-:R-:W-:Y:S02]  /*88b0*/  @!P3 FMUL.FTZ R20, R19, R17.reuse ;  /* 0x000000111314b220 */ /* 0x090fe40000410000 */
[----:B------:R-:W-:Y:S01]  /*88c0*/  LEA.HI.X.SX32 R16, R29, R16, 0x1, P1 ;  /* 0x000000101d107211 */ /* 0x000fe200008f0eff */
[----:B---3--:R-:W-:-:S04]  /*88d0*/  @!P3 FMUL.FTZ R22, R18, R17 ;  /* 0x000000111216b220 */ /* 0x008fc80000410000 */
[----:B------:R-:W3:Y:S01]  /*88e0*/  @!P3 I2F.S16 R2, R2 ;  /* 0x000000020002b306 */ /* 0x000ee20000101400 */
[C---:B-1----:R-:W-:Y:S01]  /*88f0*/  LEA R12, P1, R13.reuse, UR4, 0x2 ;  /* 0x000000040d0c7c11 */ /* 0x042fe2000f8210ff */
[----:B-----5:R-:W-:Y:S01]  /*8900*/  FADD.FTZ R4, R20, R4 ;  /* 0x0000000414047221 */ /* 0x020fe20000010000 */
[----:B------:R-:W-:Y:S02]  /*8910*/  FADD.FTZ R6, R22, R6 ;  /* 0x0000000616067221 */ /* 0x000fe40000010000 */
[----:B------:R-:W-:Y:S01]  /*8920*/  LEA.HI.X R13, R13, UR5, R16, 0x2, P1 ;  /* 0x000000050d0d7c11 */ /* 0x000fe200088f1410 */
[----:B--2---:R-:W-:Y:S01]  /*8930*/  @P4 FMUL.FTZ R4, R4, R24 ;  /* 0x0000001804044220 */ /* 0x004fe20000410000 */
[-C--:B0-----:R-:W-:Y:S01]  /*8940*/  @!P3 FMUL.FTZ R23, R14, R17.reuse ;  /* 0x000000110e17b220 */ /* 0x081fe20000410000 */
[----:B------:R-:W-:Y:S02]  /*8950*/  @P4 FMUL.FTZ R6, R6, R26 ;  /* 0x0000001a06064220 */ /* 0x000fe40000410000 */
[----:B------:R-:W-:Y:S01]  /*8960*/  FFMA.FTZ R8, R15, R4, R8 ;  /* 0x000000040f087223 */ /* 0x000fe20000010008 */
[----:B------:R-:W-:Y:S01]  /*8970*/  FADD.FTZ R7, R23, R7 ;  /* 0x0000000717077221 */ /* 0x000fe20000010000 */
[----:B------:R-:W-:Y:S01]  /*8980*/  FFMA.FTZ R10, R15, R6, R10 ;  /* 0x000000060f0a7223 */ /* 0x000fe2000001000a */
[----:B---3--:R-:W-:-:S02]  /*8990*/  @!P3 FMUL.FTZ R21, R2, R17 ;  /* 0x000000110215b220 */ /* 0x008fc40000410000 */
[----:B------:R-:W-:Y:S02]  /*89a0*/  @P4 FMUL.FTZ R7, R7, R27 ;  /* 0x0000001b07074220 */ /* 0x000fe40000410000 */
[----:B------:R-:W-:Y:S02]  /*89b0*/  FADD.FTZ R5, R21, R5 ;  /* 0x0000000515057221 */ /* 0x000fe40000010000 */
[----:B------:R-:W-:Y:S02]  /*89c0*/  FFMA.FTZ R11, R15, R7, R11 ;  /* 0x000000070f0b7223 */ /* 0x000fe4000001000b */
[----:B------:R-:W-:-:S04]  /*89d0*/  @P4 FMUL.FTZ R5, R5, R25 ;  /* 0x0000001905054220 */ /* 0x000fc80000410000 */
[----:B------:R-:W-:Y:S01]  /*89e0*/  FFMA.FTZ R9, R15, R5, R9 ;  /* 0x000000050f097223 */ /* 0x000fe20000010009 */
[----:B------:R0:W-:Y:S06]  /*89f0*/  STG.E.128 desc[UR36][R12.64], R4 ;  /* 0x000000040c007986 */ /* 0x0001ec000c101d24 */
.L_x_2855:
[----:B------:R-:W-:Y:S05]  /*8a00*/  BSYNC B0 ;  /* 0x0000000000007941 */ /* 0x000fea0003800000 */
.L_x_2854:
[----:B------:R-:W-:Y:S06]  /*8a10*/  BAR.SYNC.DEFER_BLOCKING 0x0 ;  /* 0x0000000000007b1d */ /* 0x000fec0000010000 */
[----:B------:R-:W-:Y:S05]  /*8a20*/  @P2 BRA `(.L_x_2856) ;  /* 0x0000000000942947 */ /* 0x000fea0003800000 */
[----:B0-----:R-:W0:Y:S01]  /*8a30*/  S2R R12, SR_TID.X ;  /* 0x00000000000c7919 */ /* 0x001e220000002100 */
[----:B------:R-:W-:Y:S01]  /*8a40*/  IMAD R3, R3, 0x70, R0 ;  /* 0x0000007003037824 */ /* 0x000fe200078e0200 */
[----:B------:R-:W-:Y:S05]  /*8a50*/  WARPSYNC.ALL ;  /* 0x0000000000007948 */ /* 0x000fea0003800000 */
[----:B------:R-:W-:Y:S02]  /*8a60*/  LEA R3, R3, R252, 0x2 ;  /* 0x000000fc03037211 */ /* 0x000fe400078e10ff */
[C---:B0-----:R-:W-:Y:S02]  /*8a70*/  LOP3.LUT R2, R12.reuse, 0xffffff80, RZ, 0xc0, !PT ;  /* 0xffffff800c027812 */ /* 0x041fe400078ec0ff */
[----:B------:R-:W-:-:S02]  /*8a80*/  ISETP.GT.AND P2, PT, R12, 0x7f, PT ;  /* 0x0000007f0c00780c */ /* 0x000fc40003f44270 */
[----:B------:R-:W-:Y:S02]  /*8a90*/  ISETP.NE.AND P1, PT, R2, 0x80, PT ;  /* 0x000000800200780c */ /* 0x000fe40003f25270 */
[C---:B------:R-:W-:Y:S02]  /*8aa0*/  LOP3.LUT R2, R12.reuse, 0xffffffc0, RZ, 0xc0, !PT ;  /* 0xffffffc00c027812 */ /* 0x040fe400078ec0ff */
[----:B------:R-:W-:-:S09]  /*8ab0*/  ISETP.GT.AND P3, PT, R12, 0x3f, PT ;  /* 0x0000003f0c00780c */ /* 0x000fd20003f64270 */
[----:B------:R-:W-:Y:S01]  /*8ac0*/  @!P1 STS.128 [R3+-0x700], R8 ;  /* 0xfff9000803009388 */ /* 0x000fe20000000c00 */
[----:B------:R-:W-:Y:S01]  /*8ad0*/  BAR.SYNC.DEFER_BLOCKING 0x0 ;  /* 0x0000000000007b1d */ /* 0x000fe20000010000 */
[----:B------:R-:W-:Y:S02]  /*8ae0*/  ISETP.NE.AND P1, PT, R2, 0x40, PT ;  /* 0x000000400200780c */ /* 0x000fe40003f25270 */
[----:B------:R-:W-:-:S03]  /*8af0*/  LOP3.LUT R2, R12, 0xffffffe0, RZ, 0xc0, !PT ;  /* 0xffffffe00c027812 */ /* 0x000fc600078ec0ff */
[----:B-----5:R-:W0:Y:S02]  /*8b00*/  @!P2 LDS.128 R4, [R3] ;  /* 0x000000000304a984 */ /* 0x020e240000000c00 */
        /* <DEDUP_REMOVED lines=23> */
.L_x_2856:
[----:B------:R-:W-:Y:S05]  /*8c80*/  @P0 EXIT ;  /* 0x000000000000094d */ /* 0x000fea0003800000 */
[----:B------:R-:W1:Y:S01]  /*8c90*/  LDC R2, c[0x0][0x308] ;  /* 0x0000c200ff027b82 */ /* 0x000e620000000800 */
[----:B0----5:R-:W-:Y:S01]  /*8ca0*/  IMAD.U32 R7, RZ, RZ, UR7 ;  /* 0x00000007ff077e24 */ /* 0x021fe2000f8e00ff */
[----:B-1----:R-:W-:-:S13]  /*8cb0*/  ISETP.NE.AND P0, PT, R2, 0x2, PT ;  /* 0x000000020200780c */ /* 0x002fda0003f05270 */
[----:B------:R-:W0:Y:S01]  /*8cc0*/  @P0 LDC.64 R2, c[0x0][0x210] ;  /* 0x00008400ff020b82 */ /* 0x000e220000000a00 */
[----:B------:R-:W-:-:S04]  /*8cd0*/  @P0 IMAD R5, R7, 0x70, R0 ;  /* 0x0000007007050824 */ /* 0x000fc800078e0200 */
[----:B0-----:R-:W-:-:S05]  /*8ce0*/  @P0 IMAD.WIDE R2, R5, 0x4, R2 ;  /* 0x0000000405020825 */ /* 0x001fca00078e0202 */
[----:B------:R0:W-:Y:S01]  /*8cf0*/  @P0 STG.E.128 desc[UR36][R2.64], R8 ;  /* 0x0000000802000986 */ /* 0x0001e2000c101d24 */
[----:B------:R-:W-:Y:S05]  /*8d00*/  @P0 EXIT ;  /* 0x000000000000094d */ /* 0x000fea0003800000 */
[----:B0-----:R-:W0:Y:S01]  /*8d10*/  LDC.64 R2, c[0x0][0x300] ;  /* 0x0000c000ff027b82 */ /* 0x001e220000000a00 */
[----:B------:R-:W-:Y:S01]  /*8d20*/  IMAD R6, R7, 0x70, R0 ;  /* 0x0000007007067824 */ /* 0x000fe200078e0200 */
[----:B------:R-:W-:Y:S01]  /*8d30*/  ULDC.64 UR4, c[0x0][0x210] ;  /* 0x0000840000047ab9 */ /* 0x000fe20000000a00 */
[----:B0-----:R-:W4:Y:S02]  /*8d40*/  LDG.E R2, desc[UR36][R2.64] ;  /* 0x0000002402027981 */ /* 0x001f24000c1e1900 */
[C---:B----4-:R-:W-:Y:S01]  /*8d50*/  FMUL.FTZ R8, R2.reuse, R8 ;  /* 0x0000000802087220 */ /* 0x050fe20000410000 */
[C---:B------:R-:W-:Y:S01]  /*8d60*/  FMUL.FTZ R9, R2.reuse, R9 ;  /* 0x0000000902097220 */ /* 0x040fe20000410000 */
[C---:B------:R-:W-:Y:S01]  /*8d70*/  FMUL.FTZ R10, R2.reuse, R10 ;  /* 0x0000000a020a7220 */ /* 0x040fe20000410000 */
[----:B------:R-:W-:-:S03]  /*8d80*/  FMUL.FTZ R11, R2, R11 ;  /* 0x0000000b020b7220 */ /* 0x000fc60000410000 */
[----:B------:R-:W0:Y:S08]  /*8d90*/  F2I.S8.NTZ R8, R8 ;  /* 0x0000000800087305 */ /* 0x000e300000202100 */
        /* <DEDUP_REMOVED lines=8> */
[----:B0-----:R-:W-:Y:S02]  /*8e20*/  PRMT R0, R10, 0x8880, RZ ;  /* 0x000088800a007816 */ /* 0x001fe400000000ff */
[----:B------:R-:W-:Y:S02]  /*8e30*/  PRMT R3, R3, 0x7604, R2 ;  /* 0x0000760403037816 */ /* 0x000fe40000000002 */
[----:B------:R-:W-:Y:S02]  /*8e40*/  PRMT R0, R0, 0x7710, RZ ;  /* 0x0000771000007816 */ /* 0x000fe400000000ff */
[----:B------:R-:W-:-:S02]  /*8e50*/  IADD3 R2, P0, R6, UR4, RZ ;  /* 0x0000000406027c10 */ /* 0x000fc4000ff1e0ff */
[----:B-1----:R-:W-:Y:S02]  /*8e60*/  PRMT R4, R11, 0x8880, RZ ;  /* 0x000088800b047816 */ /* 0x002fe400000000ff */
[----:B------:R-:W-:Y:S02]  /*8e70*/  PRMT R5, R0, 0x7054, R3 ;  /* 0x0000705400057816 */ /* 0x000fe40000000003 */
[----:B------:R-:W-:Y:S02]  /*8e80*/  PRMT R4, R4, 0x7710, RZ ;  /* 0x0000771004047816 */ /* 0x000fe400000000ff */
[----:B------:R-:W-:Y:S02]  /*8e90*/  LEA.HI.X.SX32 R3, R6, UR5, 0x1, P0 ;  /* 0x0000000506037c11 */ /* 0x000fe400080f0eff */
[----:B------:R-:W-:-:S05]  /*8ea0*/  PRMT R5, R4, 0x654, R5 ;  /* 0x0000065404057816 */ /* 0x000fca0000000005 */
[----:B------:R-:W-:Y:S01]  /*8eb0*/  STG.E desc[UR36][R2.64], R5 ;  /* 0x0000000502007986 */ /* 0x000fe2000c101924 */
[----:B------:R-:W-:Y:S05]  /*8ec0*/  EXIT ;  /* 0x000000000000794d */ /* 0x000fea0003800000 */
.L_x_2749:
[----:B------:R-:W-:Y:S01]  /*8ed0*/  HFMA2.MMA R12, -RZ, RZ, 0, 9.5367431640625e-07 ;  /* 0x00000010ff0c7435 */ /* 0x000fe200000001ff */
[----:B------:R-:W-:Y:S01]  /*8ee0*/  IMAD.MOV.U32 R11, RZ, RZ, 0x1f ;  /* 0x0000001fff0b7424 */ /* 0x000fe200078e00ff */
[----:B------:R-:W-:-:S09]  /*8ef0*/  MOV R15, 0xffffffff ;  /* 0xffffffff000f7802 */ /* 0x000fd20000000f00 */
[----:B-1----:R-:W-:Y:S05]  /*8f00*/  WARPSYNC.COLLECTIVE R15, `(.L_x_2857) ;  /* 0x000000000f087348 */ /* 0x002fea0003c00000 */
[----:B------:R0:W2:Y:S02]  /*8f10*/  SHFL.BFLY P6, R14, R13, R12, R11 ;  /* 0x0c00000c0d0e7389 */ /* 0x0000a400000c000b */
[----:B012---:R-:W-:Y:S01]  /*8f20*/  ENDCOLLECTIVE ;  /* 0x000000000000791b */ /* 0x007fe20003800000 */
.L_x_2857:
[----:B------:R-:W-:Y:S01]  /*8f30*/  HFMA2.MMA R12, -RZ, RZ, 0, 4.76837158203125e-07 ;  /* 0x00000008ff0c7435 */ /* 0x000fe200000001ff */
[----:B------:R-:W-:-:S04]  /*8f40*/  FADD.FTZ R0, R13, R14 ;  /* 0x0000000e0d007221 */ /* 0x000fc80000010000 */
[----:B------:R-:W-:-:S07]  /*8f50*/  IMAD.MOV.U32 R13, RZ, RZ, R0 ;  /* 0x000000ffff0d7224 */ /* 0x000fce00078e0000 */
[----:B------:R-:W-:Y:S05]  /*8f60*/  WARPSYNC.COLLECTIVE R15, `(.L_x_2858) ;  /* 0x000000000f087348 */ /* 0x000fea0003c00000 */
[----:B------:R0:W1:Y:S02]  /*8f70*/  SHFL.BFLY P6, R14, R13, R12, R11 ;  /* 0x0c00000c0d0e7389 */ /* 0x00006400000c000b */
[----:B01----:R-:W-:Y:S01]  /*8f80*/  ENDCOLLECTIVE ;  /* 0x000000000000791b */ /* 0x003fe20003800000 */
.L_x_2858:
[----:B------:R-:W-:Y:S01]  /*8f90*/  MOV R12, 0x4 ;  /* 0x00000004000c7802 */ /* 0x000fe20000000f00 */
[----:B------:R-:W-:-:S04]  /*8fa0*/  FADD.FTZ R2, R0, R14 ;  /* 0x0000000e00027221 */ /* 0x000fc80000010000 */
[----:B------:R-:W-:-:S07]  /*8fb0*/  IMAD.MOV.U32 R13, RZ, RZ, R2 ;  /* 0x000000ffff0d7224 */ /* 0x000fce00078e0002 */
[----:B------:R-:W-:Y:S05]  /*8fc0*/  WARPSYNC.COLLECTIVE R15, `(.L_x_2859) ;  /* 0x000000000f087348 */ /* 0x000fea0003c00000 */
[----:B------:R0:W1:Y:S02]  /*8fd0*/  SHFL.BFLY P6, R14, R13, R12, R11 ;  /* 0x0c00000c0d0e7389 */ /* 0x00006400000c000b */
[----:B01----:R-:W-:Y:S01]  /*8fe0*/  ENDCOLLECTIVE ;  /* 0x000000000000791b */ /* 0x003fe20003800000 */
.L_x_2859:
[----:B------:R-:W-:Y:S01]  /*8ff0*/  HFMA2.MMA R12, -RZ, RZ, 0, 1.1920928955078125e-07 ;  /* 0x00000002ff0c7435 */ /* 0x000fe200000001ff */
[----:B------:R-:W-:-:S04]  /*9000*/  FADD.FTZ R3, R2, R14 ;  /* 0x0000000e02037221 */ /* 0x000fc80000010000 */
[----:B------:R-:W-:-:S07]  /*9010*/  IMAD.MOV.U32 R13, RZ, RZ, R3 ;  /* 0x000000ffff0d7224 */ /* 0x000fce00078e0003 */
[----:B------:R-:W-:Y:S05]  /*9020*/  WARPSYNC.COLLECTIVE R15, `(.L_x_2860) ;  /* 0x000000000f087348 */ /* 0x000fea0003c00000 */
[----:B------:R0:W1:Y:S02]  /*9030*/  SHFL.BFLY P6, R14, R13, R12, R11 ;  /* 0x0c00000c0d0e7389 */ /* 0x00006400000c000b */
[----:B01----:R-:W-:Y:S01]  /*9040*/  ENDCOLLECTIVE ;  /* 0x000000000000791b */ /* 0x003fe20003800000 */
.L_x_2860:
[----:B------:R-:W-:Y:S01]  /*9050*/  MOV R12, 0x1 ;  /* 0x00000001000c7802 */ /* 0x000fe20000000f00 */
[----:B------:R-:W-:-:S04]  /*9060*/  FADD.FTZ R4, R3, R14 ;  /* 0x0000000e03047221 */ /* 0x000fc80000010000 */
[----:B------:R-:W-:-:S07]  /*9070*/  IMAD.MOV.U32 R13, RZ, RZ, R4 ;  /* 0x000000ffff0d7224 */ /* 0x000fce00078e0004 */
[----:B------:R-:W-:Y:S05]  /*9080*/  WARPSYNC.COLLECTIVE R15, `(.L_x_2861) ;  /* 0x000000000f087348 */ /* 0x000fea0003c00000 */
[----:B------:R0:W1:Y:S02]  /*9090*/  SHFL.BFLY P6, R14, R13, R12, R11 ;  /* 0x0c00000c0d0e7389 */ /* 0x00006400000c000b */
[----:B01----:R-:W-:Y:S01]  /*90a0*/  ENDCOLLECTIVE ;  /* 0x000000000000791b */ /* 0x003fe20003800000 */
.L_x_2861:
[----:B------:R-:W-:Y:S05]  /*90b0*/  BRA `(.L_x_2862) ;  /* 0xffffff8800e07947 */ /* 0x000fea000383ffff */
.L_x_2863:
        /* <DEDUP_REMOVED lines=12> */
.L_x_3337:


//--------------------- .text._ZN4mmha33masked_multihead_attention_kernelIfLi112ELi128ELi2ELi32ELi128ELb0ELb1EEEv26Multihead_attention_paramsIT_XT5_EE --------------------------
	.section	.text._ZN4mmha33masked_multihead_attention_kernelIfLi112ELi128ELi2ELi32ELi128ELb0ELb1EEEv26Multihead_attention_paramsIT_XT5_EE,"ax",@progbits
	.align	128
        .global         _ZN4mmha33masked_multihead_attention_kernelIfLi112ELi128ELi2ELi32ELi128ELb0ELb1EEEv26Multihead_attention_paramsIT_XT5_EE
        .type           _ZN4mmha33masked_multihead_attention_kernelIfLi112ELi128ELi2ELi32ELi128ELb0ELb1EEEv26Multihead_attention_paramsIT_XT5_EE,@function
        .size           _ZN4mmha33masked_multihead_attention_kernelIfLi112ELi128ELi2ELi32ELi128ELb0ELb1EEEv26Multihead_attention_paramsIT_XT5_EE,(.L_x_3338 - _ZN4mmha33masked_multihead_attention_kernelIfLi112ELi128ELi2ELi32ELi128ELb0ELb1EEEv26Multihead_attention_paramsIT_XT5_EE)
        .other          _ZN4mmha33masked_multihead_attention_kernelIfLi112ELi128ELi2ELi32ELi128ELb0ELb1EEEv26Multihead_attention_paramsIT_XT5_EE,@"STO_CUDA_ENTRY STV_DEFAULT"
_ZN4mmha33masked_multihead_attention_kernelIfLi112ELi128ELi2ELi32ELi128ELb0ELb1EEEv26Multihead_attention_paramsIT_XT5_EE:
.text._ZN4mmha33masked_multihead_attention_kernelIfLi112ELi128ELi2ELi32ELi128ELb0ELb1EEEv26Multihead_attention_paramsIT_XT5_EE:
        /* <DEDUP_REMOVED lines=12> */
.L_x_2864:
[----:B------:R-:W0:Y:S08]  /*00c0*/  LDC.64 R4, c[0x0][0x330] ;  /* 0x0000cc00ff047b82 */ /* 0x000e300000000a00 */
[----:B------:R-:W1:Y:S08]  /*00d0*/  LDC R11, c[0x0][0x280] ;  /* 0x0000a000ff0b7b82 */ /* 0x000e700000000800 */
[----:B------:R-:W2:Y:S01]  /*00e0*/  LDC R26, c[0x0][0x284] ;  /* 0x0000a100ff1a7b82 */ /* 0x000ea20000000800 */
[----:B------:R-:W3:Y:S01]  /*00f0*/  S2R R18, SR_TID.X ;  /* 0x0000000000127919 */ /* 0x000ee20000002100 */
[----:B------:R-:W-:Y:S01]  /*0100*/  IMAD.MOV.U32 R16, RZ, RZ, RZ ;  /* 0x000000ffff107224 */ /* 0x000fe200078e00ff */
[----:B------:R-:W-:Y:S01]  /*0110*/  ULDC UR4, c[0x0][0x288] ;  /* 0x0000a20000047ab9 */ /* 0x000fe20000000800 */
[----:B0-----:R-:W-:-:S04]  /*0120*/  ISETP.NE.U32.AND P0, PT, R4, RZ, PT ;  /* 0x000000ff0400720c */ /* 0x001fc80003f05070 */
[----:B------:R-:W-:Y:S02]  /*0130*/  ISETP.NE.AND.EX P0, PT, R5, RZ, PT, P0 ;  /* 0x000000ff0500720c */ /* 0x000fe40003f05300 */
[----:B-1----:R-:W-:-:S04]  /*0140*/  IABS R3, R11 ;  /* 0x0000000b00037213 */ /* 0x002fc80000000000 */
[----:B------:R-:W0:Y:S07]  /*0150*/  I2F.RP R0, R3 ;  /* 0x0000000300007306 */ /* 0x000e2e0000209400 */
[----:B------:R-:W1:Y:S01]  /*0160*/  @P0 LDC.64 R4, c[0x0][0x330] ;  /* 0x0000cc00ff040b82 */ /* 0x000e620000000a00 */
[----:B--2---:R-:W-:-:S07]  /*0170*/  IABS R12, R26 ;  /* 0x0000001a000c7213 */ /* 0x004fce0000000000 */
[----:B------:R-:W2:Y:S01]  /*0180*/  @P0 LDC R10, c[0x0][0x2c0] ;  /* 0x0000b000ff0a0b82 */ /* 0x000ea20000000800 */
[----:B0-----:R-:W0:Y:S01]  /*0190*/  MUFU.RCP R0, R0 ;  /* 0x0000000000007308 */ /* 0x001e220000001000 */
[----:B-1----:R-:W-:-:S05]  /*01a0*/  @P0 IMAD.WIDE R4, R2, 0x4, R4 ;  /* 0x0000000402040825 */ /* 0x002fca00078e0204 */
[----:B------:R1:W2:Y:S01]  /*01b0*/  @P0 LDG.E R17, desc[UR36][R4.64] ;  /* 0x0000002404110981 */ /* 0x0002a2000c1e1900 */
[----:B0-----:R-:W-:Y:S01]  /*01c0*/  VIADD R6, R0, 0xffffffe ;  /* 0x0ffffffe00067836 */ /* 0x001fe20000000000 */
[----:B------:R-:W-:-:S03]  /*01d0*/  IABS R0, R2 ;  /* 0x0000000200007213 */ /* 0x000fc60000000000 */
[----:B------:R0:W4:Y:S02]  /*01e0*/  F2I.FTZ.U32.TRUNC.NTZ R7, R6 ;  /* 0x0000000600077305 */ /* 0x000124000021f000 */
[----:B0-----:R-:W-:Y:S02]  /*01f0*/  IMAD.MOV.U32 R6, RZ, RZ, RZ ;  /* 0x000000ffff067224 */ /* 0x001fe400078e00ff */
[----:B----4-:R-:W-:-:S04]  /*0200*/  IMAD.MOV R8, RZ, RZ, -R7 ;  /* 0x000000ffff087224 */ /* 0x010fc800078e0a07 */
[----:B------:R-:W-:-:S04]  /*0210*/  IMAD R9, R8, R3, RZ ;  /* 0x0000000308097224 */ /* 0x000fc800078e02ff */
[----:B------:R-:W-:Y:S02]  /*0220*/  IMAD.HI.U32 R7, R7, R9, R6 ;  /* 0x0000000907077227 */ /* 0x000fe400078e0006 */
[----:B------:R-:W0:Y:S04]  /*0230*/  LDC.64 R8, c[0x0][0x2f0] ;  /* 0x0000bc00ff087b82 */ /* 0x000e280000000a00 */
[----:B------:R-:W-:-:S04]  /*0240*/  IMAD.HI.U32 R7, R7, R0, RZ ;  /* 0x0000000007077227 */ /* 0x000fc800078e00ff */
[----:B-1----:R-:W-:-:S04]  /*0250*/  IMAD.MOV R4, RZ, RZ, -R7 ;  /* 0x000000ffff047224 */ /* 0x002fc800078e0a07 */
[----:B------:R-:W-:-:S05]  /*0260*/  IMAD R0, R3, R4, R0 ;  /* 0x0000000403007224 */ /* 0x000fca00078e0200 */
[----:B------:R-:W-:Y:S02]  /*0270*/  ISETP.GT.U32.AND P3, PT, R3, R0, PT ;  /* 0x000000000300720c */ /* 0x000fe40003f64070 */
[----:B0-----:R-:W-:-:S04]  /*0280*/  ISETP.NE.U32.AND P1, PT, R8, RZ, PT ;  /* 0x000000ff0800720c */ /* 0x001fc80003f25070 */
[----:B------:R-:W-:-:S07]  /*0290*/  ISETP.NE.AND.EX P1, PT, R9, RZ, PT, P1 ;  /* 0x000000ff0900720c */ /* 0x000fce0003f25310 */
[----:B------:R-:W-:Y:S01]  /*02a0*/  @!P3 IMAD.IADD R0, R0, 0x1, -R3 ;  /* 0x000000010000b824 */ /* 0x000fe200078e0a03 */
[----:B------:R-:W-:Y:S01]  /*02b0*/  @!P3 IADD3 R7, R7, 0x1, RZ ;  /* 0x000000010707b810 */ /* 0x000fe20007ffe0ff */
[----:B------:R-:W0:Y:S01]  /*02c0*/  S2R R19, SR_CTAID.X ;  /* 0x0000000000137919 */ /* 0x000e220000002500 */
[----:B------:R-:W-:Y:S02]  /*02d0*/  ISETP.NE.AND P3, PT, R11, RZ, PT ;  /* 0x000000ff0b00720c */ /* 0x000fe40003f65270 */
[----:B------:R-:W-:Y:S02]  /*02e0*/  ISETP.GE.U32.AND P2, PT, R0, R3, PT ;  /* 0x000000030000720c */ /* 0x000fe40003f46070 */
[----:B------:R-:W-:-:S04]  /*02f0*/  LOP3.LUT R0, R2, R11, RZ, 0x3c, !PT ;  /* 0x0000000b02007212 */ /* 0x000fc800078e3cff */
[----:B------:R-:W-:Y:S01]  /*0300*/  ISETP.GE.AND P4, PT, R0, RZ, PT ;  /* 0x000000ff0000720c */ /* 0x000fe20003f86270 */
[----:B------:R-:W1:Y:S01]  /*0310*/  @P1 LDC.64 R4, c[0x0][0x2f0] ;  /* 0x0000bc00ff041b82 */ /* 0x000e620000000a00 */
[----:B------:R-:W4:Y:S05]  /*0320*/  I2F.RP R0, R12 ;  /* 0x0000000c00007306 */ /* 0x000f2a0000209400 */
[----:B------:R-:W-:-:S04]  /*0330*/  @P2 VIADD R7, R7, 0x1 ;  /* 0x0000000107072836 */ /* 0x000fc80000000000 */
[----:B------:R-:W-:-:S04]  /*0340*/  IMAD.MOV.U32 R27, RZ, RZ, R7 ;  /* 0x000000ffff1b7224 */ /* 0x000fc800078e0007 */
[----:B------:R-:W-:Y:S01]  /*0350*/  @!P4 IMAD.MOV R27, RZ, RZ, -R27 ;  /* 0x000000ffff1bc224 */ /* 0x000fe200078e0a1b */
[----:B------:R-:W-:Y:S01]  /*0360*/  @!P3 LOP3.LUT R27, RZ, R11, RZ, 0x33, !PT ;  /* 0x0000000bff1bb212 */ /* 0x000fe200078e33ff */
[----:B----4-:R-:W4:Y:S01]  /*0370*/  MUFU.RCP R0, R0 ;  /* 0x0000000000007308 */ /* 0x010f220000001000 */
[----:B---3--:R-:W-:-:S03]  /*0380*/  ISETP.GE.AND P3, PT, R18, 0x1c, PT ;  /* 0x0000001c1200780c */ /* 0x008fc60003f66270 */
[----:B-1----:R-:W-:-:S05]  /*0390*/  @P1 IMAD.WIDE R4, R27, 0x4, R4 ;  /* 0x000000041b041825 */ /* 0x002fca00078e0204 */
[----:B------:R1:W5:Y:S01]  /*03a0*/  @P1 LDG.E R16, desc[UR36][R4.64] ;  /* 0x0000002404101981 */ /* 0x000362000c1e1900 */
[----:B0-----:R-:W-:Y:S01]  /*03b0*/  IMAD R22, R2, UR4, R19 ;  /* 0x0000000402167c24 */ /* 0x001fe2000f8e0213 */
[----:B------:R-:W-:Y:S01]  /*03c0*/  BSSY B0, `(.L_x_2865) ;  /* 0x000003b000007945 */ /* 0x000fe20003800000 */
[----:B------:R-:W-:Y:S01]  /*03d0*/  IMAD.SHL.U32 R25, R18, 0x4, RZ ;  /* 0x0000000412197824 */ /* 0x000fe200078e00ff */
[----:B----4-:R-:W-:Y:S01]  /*03e0*/  IADD3 R6, R0, 0xffffffe, RZ ;  /* 0x0ffffffe00067810 */ /* 0x010fe20007ffe0ff */
[----:B------:R-:W-:Y:S01]  /*03f0*/  IMAD R30, R22, 0x70, RZ ;  /* 0x00000070161e7824 */ /* 0x000fe200078e02ff */
[----:B------:R-:W0:Y:S02]  /*0400*/  LDC R0, c[0x0][0x308] ;  /* 0x0000c200ff007b82 */ /* 0x000e240000000800 */
[----:B------:R3:W4:Y:S01]  /*0410*/  F2I.FTZ.U32.TRUNC.NTZ R7, R6 ;  /* 0x0000000600077305 */ /* 0x000722000021f000 */
[----:B-1----:R-:W-:Y:S01]  /*0420*/  @P3 CS2R R4, SRZ ;  /* 0x0000000000043805 */ /* 0x002fe2000001ff00 */
[----:B---3--:R-:W-:-:S02]  /*0430*/  IMAD.MOV.U32 R6, RZ, RZ, RZ ;  /* 0x000000ffff067224 */ /* 0x008fc400078e00ff */
[----:B----4-:R-:W-:-:S04]  /*0440*/  IMAD.MOV R3, RZ, RZ, -R7 ;  /* 0x000000ffff037224 */ /* 0x010fc800078e0a07 */
[----:B------:R-:W-:Y:S01]  /*0450*/  IMAD R3, R3, R12, RZ ;  /* 0x0000000c03037224 */ /* 0x000fe200078e02ff */
[----:B0-----:R-:W-:-:S03]  /*0460*/  ISETP.NE.AND P4, PT, R0, 0x2, PT ;  /* 0x000000020000780c */ /* 0x001fc60003f85270 */
[----:B------:R-:W-:Y:S02]  /*0470*/  IMAD.HI.U32 R7, R7, R3, R6 ;  /* 0x0000000307077227 */ /* 0x000fe400078e0006 */
[----:B------:R-:W0:Y:S02]  /*0480*/  LDC R3, c[0x0][0x278] ;  /* 0x00009e00ff037b82 */ /* 0x000e240000000800 */
[----:B------:R-:W-:-:S04]  /*0490*/  IMAD R0, R19, 0x70, RZ ;  /* 0x0000007013007824 */ /* 0x000fc800078e02ff */
[----:B------:R-:W-:Y:S01]  /*04a0*/  IMAD.IADD R21, R0, 0x1, R25 ;  /* 0x0000000100157824 */ /* 0x000fe200078e0219 */
[----:B0-----:R-:W-:Y:S01]  /*04b0*/  ISETP.NE.AND P2, PT, R3, RZ, PT ;  /* 0x000000ff0300720c */ /* 0x001fe20003f45270 */
[----:B------:R-:W-:-:S05]  /*04c0*/  IMAD R3, R2, R3, R0 ;  /* 0x0000000302037224 */ /* 0x000fca00078e0200 */
[----:B------:R-:W-:-:S04]  /*04d0*/  SEL R24, R30, R3, !P2 ;  /* 0x000000031e187207 */ /* 0x000fc80005000000 */
[----:B------:R-:W-:Y:S01]  /*04e0*/  IADD3 R3, R25, R24, RZ ;  /* 0x0000001819037210 */ /* 0x000fe20007ffe0ff */
[----:B--2---:R-:W-:-:S06]  /*04f0*/  @P0 IMAD.IADD R17, R17, 0x1, R10 ;  /* 0x0000000111110824 */ /* 0x004fcc00078e020a */
[----:B------:R-:W0:Y:S02]  /*0500*/  @!P0 LDC R17, c[0x0][0x29c] ;  /* 0x0000a700ff118b82 */ /* 0x000e240000000800 */
[----:B0-----:R-:W-:Y:S02]  /*0510*/  IABS R23, R17 ;  /* 0x0000001100177213 */ /* 0x001fe40000000000 */
[----:B------:R-:W-:-:S03]  /*0520*/  ISETP.GE.AND P1, PT, R17, RZ, PT ;  /* 0x000000ff1100720c */ /* 0x000fc60003f26270 */
[----:B------:R-:W-:-:S04]  /*0530*/  IMAD.HI.U32 R7, R7, R23, RZ ;  /* 0x0000001707077227 */ /* 0x000fc800078e00ff */
[----:B------:R-:W-:-:S04]  /*0540*/  IMAD.MOV R7, RZ, RZ, -R7 ;  /* 0x000000ffff077224 */ /* 0x000fc800078e0a07 */
[----:B------:R-:W-:Y:S01]  /*0550*/  IMAD R23, R12, R7, R23 ;  /* 0x000000070c177224 */ /* 0x000fe200078e0217 */
[----:B------:R-:W-:-:S04]  /*0560*/  @P3 CS2R R6, SRZ ;  /* 0x0000000000063805 */ /* 0x000fc8000001ff00 */
[----:B------:R-:W-:-:S13]  /*0570*/  ISETP.GT.U32.AND P0, PT, R12, R23, PT ;  /* 0x000000170c00720c */ /* 0x000fda0003f04070 */
[----:B------:R-:W-:-:S04]  /*0580*/  @!P0 IADD3 R23, R23, -R12, RZ ;  /* 0x8000000c17178210 */ /* 0x000fc80007ffe0ff */
[----:B------:R-:W-:-:S13]  /*0590*/  ISETP.GT.U32.AND P0, PT, R12, R23, PT ;  /* 0x000000170c00720c */ /* 0x000fda0003f04070 */
[----:B------:R-:W-:Y:S01]  /*05a0*/  @!P0 IMAD.IADD R23, R23, 0x1, -R12 ;  /* 0x0000000117178824 */ /* 0x000fe200078e0a0c */
[----:B------:R-:W-:-:S03]  /*05b0*/  ISETP.NE.AND P0, PT, R26, RZ, PT ;  /* 0x000000ff1a00720c */ /* 0x000fc60003f05270 */
[----:B------:R-:W-:-:S10]  /*05c0*/  @!P1 IMAD.MOV R23, RZ, RZ, -R23 ;  /* 0x000000ffff179224 */ /* 0x000fd400078e0a17 */
[----:B------:R-:W-:Y:S02]  /*05d0*/  @!P0 LOP3.LUT R23, RZ, R26, RZ, 0x33, !PT ;  /* 0x0000001aff178212 */ /* 0x000fe400078e33ff */
[----:B------:R-:W-:Y:S01]  /*05e0*/  IADD3 R26, R17, 0x1, -R26 ;  /* 0x00000001111a7810 */ /* 0x000fe20007ffe81a */
[----:B------:R-:W-:Y:S06]  /*05f0*/  @P3 BRA `(.L_x_2866) ;  /* 0x00000000005c3947 */ /* 0x000fec0003800000 */
        /* <DEDUP_REMOVED lines=23> */
.L_x_2866:
[----:B------:R-:W-:Y:S05]  /*0770*/  BSYNC B0 ;  /* 0x0000000000007941 */ /* 0x000fea0003800000 */
.L_x_2865:
[----:B------:R-:W-:Y:S01]  /*0780*/  BSSY B0, `(.L_x_2867) ;  /* 0x000001e000007945 */ /* 0x000fe20003800000 */
[----:B------:R-:W-:Y:S01]  /*0790*/  VIMNMX R26, RZ, R26, !PT ;  /* 0x0000001aff1a7248 */ /* 0x000fe20007fe0100 */
[----:B------:R-:W-:Y:S02]  /*07a0*/  IMAD R27, R27, UR4, RZ ;  /* 0x000000041b1b7c24 */ /* 0x000fe4000f8e02ff */
        /* <DEDUP_REMOVED lines=9> */
.L_x_2868:
        /* <DEDUP_REMOVED lines=18> */
.L_x_2869:
[----:B------:R-:W-:Y:S05]  /*0960*/  BSYNC B0 ;  /* 0x0000000000007941 */ /* 0x000fea0003800000 */
.L_x_2867:
[----:B------:R-:W1:Y:S01]  /*0970*/  LDC.64 R14, c[0x0][0x2a8] ;  /* 0x0000aa00ff0e7b82 */ /* 0x000e620000000a00 */
[----:B------:R-:W-:Y:S01]  /*0980*/  ULDC.64 UR6, c[0x0][0x220] ;  /* 0x0000880000067ab9 */ /* 0x000fe20000000a00 */
[----:B------:R-:W-:Y:S01]  /*0990*/  ULDC.64 UR8, c[0x0][0x230] ;  /* 0x00008c0000087ab9 */ /* 0x000fe20000000a00 */
[----:B------:R-:W-:Y:S02]  /*09a0*/  ISETP.GT.AND P0, PT, R18, 0x1b, PT ;  /* 0x0000001b1200780c */ /* 0x000fe40003f04270 */
[----:B------:R-:W-:Y:S02]  /*09b0*/  CS2R R40, SRZ ;  /* 0x0000000000287805 */ /* 0x000fe4000001ff00 */
[----:B------:R-:W-:Y:S02]  /*09c0*/  ISETP.EQ.U32.AND P1, PT, RZ, UR6, PT ;  /* 0x00000006ff007c0c */ /* 0x000fe4000bf22070 */
[----:B------:R-:W-:Y:S02]  /*09d0*/  CS2R R42, SRZ ;  /* 0x00000000002a7805 */ /* 0x000fe4000001ff00 */
[----:B------:R-:W-:-:S02]  /*09e0*/  ISETP.EQ.U32.AND P2, PT, RZ, UR8, PT ;  /* 0x00000008ff007c0c */ /* 0x000fc4000bf42070 */
[----:B------:R-:W-:Y:S02]  /*09f0*/  CS2R R32, SRZ ;  /* 0x0000000000207805 */ /* 0x000fe4000001ff00 */
[----:B------:R-:W-:Y:S02]  /*0a00*/  ISETP.EQ.OR.EX P1, PT, RZ, UR7, P0, P1 ;  /* 0x00000007ff007c0c */ /* 0x000fe40008722710 */
[----:B------:R-:W-:Y:S02]  /*0a10*/  CS2R R34, SRZ ;  /* 0x0000000000227805 */ /* 0x000fe4000001ff00 */
[----:B------:R-:W-:Y:S02]  /*0a20*/  P2R R0, PR, RZ, 0x1 ;  /* 0x00000001ff007803 */ /* 0x000fe40000000000 */
[----:B------:R-:W-:Y:S02]  /*0a30*/  ISETP.EQ.OR.EX P2, PT, RZ, UR9, P0, P2 ;  /* 0x00000009ff007c0c */ /* 0x000fe40008742720 */
[----:B------:R-:W-:-:S02]  /*0a40*/  ISETP.EQ.U32.AND P0, PT, R8, RZ, PT ;  /* 0x000000ff0800720c */ /* 0x000fc40003f02070 */
[----:B------:R-:W-:-:S04]  /*0a50*/  ISETP.GT.AND P3, PT, R18, 0x1f, PT ;  /* 0x0000001f1200780c */ /* 0x000fc80003f64270 */
[----:B------:R-:W-:Y:S01]  /*0a60*/  ISETP.EQ.OR.EX P0, PT, R9, RZ, P3, P0 ;  /* 0x000000ff0900720c */ /* 0x000fe20001f02700 */
[----:B0-----:R-:W0:Y:S01]  /*0a70*/  @!P1 LDC.64 R10, c[0x0][0x220] ;  /* 0x00008800ff0a9b82 */ /* 0x001e220000000a00 */
[----:B------:R-:W-:Y:S02]  /*0a80*/  P2R R0, PR, RZ, 0x8 ;  /* 0x00000008ff007803 */ /* 0x000fe40000000000 */
[----:B-1----:R-:W-:-:S04]  /*0a90*/  ISETP.NE.U32.AND P3, PT, R14, RZ, PT ;  /* 0x000000ff0e00720c */ /* 0x002fc80003f65070 */
[----:B------:R-:W-:Y:S01]  /*0aa0*/  ISETP.NE.AND.EX P3, PT, R15, RZ, PT, P3 ;  /* 0x000000ff0f00720c */ /* 0x000fe20003f65330 */
[----:B------:R-:W1:Y:S04]  /*0ab0*/  @!P2 LDC.64 R12, c[0x0][0x230] ;  /* 0x00008c00ff0cab82 */ /* 0x000e680000000a00 */
[----:B-----5:R-:W-:Y:S01]  /*0ac0*/  @!P0 IMAD R0, R16, UR4, R19 ;  /* 0x0000000410008c24 */ /* 0x020fe2000f8e0213 */
[----:B------:R-:W-:-:S03]  /*0ad0*/  ULDC.U8 UR4, c[0x0][0x294] ;  /* 0x0000a50000047ab9 */ /* 0x000fc60000000000 */
[----:B------:R-:W2:Y:S01]  /*0ae0*/  @!P0 LDC.64 R14, c[0x0][0x2e0] ;  /* 0x0000b800ff0e8b82 */ /* 0x000ea20000000a00 */
[----:B0-----:R-:W-:-:S05]  /*0af0*/  @!P1 IMAD.WIDE R8, R21, 0x4, R10 ;  /* 0x0000000415089825 */ /* 0x001fca00078e020a */
[----:B------:R-:W3:Y:S01]  /*0b00*/  @!P1 LDG.E.128 R32, desc[UR36][R8.64] ;  /* 0x0000002408209981 */ /* 0x000ee2000c1e1d00 */
[----:B-1----:R-:W-:Y:S02]  /*0b10*/  @!P2 IMAD.WIDE R10, R21, 0x4, R12 ;  /* 0x00000004150aa825 */ /* 0x002fe400078e020c */
[----:B------:R-:W0:Y:S02]  /*0b20*/  @P3 LDC.64 R20, c[0x0][0x2a8] ;  /* 0x0000aa00ff143b82 */ /* 0x000e240000000a00 */
[----:B------:R-:W-:Y:S01]  /*0b30*/  @!P0 IMAD R13, R0, 0x70, R25 ;  /* 0x00000070000d8824 */ /* 0x000fe200078e0219 */
[----:B------:R-:W4:Y:S03]  /*0b40*/  @!P2 LDG.E.128 R40, desc[UR36][R10.64] ;  /* 0x000000240a28a981 */ /* 0x000f26000c1e1d00 */
[----:B--2---:R-:W-:-:S05]  /*0b50*/  @!P0 IMAD.WIDE R12, R13, 0x4, R14 ;  /* 0x000000040d0c8825 */ /* 0x004fca00078e020e */
[----:B------:R-:W2:Y:S01]  /*0b60*/  @!P0 LDG.E.128 R44, desc[UR36][R12.64] ;  /* 0x000000240c2c8981 */ /* 0x000ea2000c1e1d00 */
[----:B0-----:R-:W-:Y:S02]  /*0b70*/  @P3 IMAD.WIDE R14, R2, 0x4, R20 ;  /* 0x00000004020e3825 */ /* 0x001fe400078e0214 */
[----:B------:R-:W0:Y:S02]  /*0b80*/  LDC R20, c[0x0][0x290] ;  /* 0x0000a400ff147b82 */ /* 0x000e240000000800 */
[----:B------:R-:W-:Y:S01]  /*0b90*/  IMAD.MOV.U32 R28, RZ, RZ, RZ ;  /* 0x000000ffff1c7224 */ /* 0x000fe200078e00ff */
[----:B------:R-:W-:-:S05]  /*0ba0*/  ISETP.NE.AND P2, PT, RZ, UR4, PT ;  /* 0x00000004ff007c0c */ /* 0x000fca000bf45270 */
[----:B------:R1:W5:Y:S01]  /*0bb0*/  @P3 LDG.E R28, desc[UR36][R14.64] ;  /* 0x000000240e1c3981 */ /* 0x000362000c1e1900 */
[----:B------:R-:W-:Y:S02]  /*0bc0*/  ISETP.GE.AND P1, PT, R18, 0x20, PT ;  /* 0x000000201200780c */ /* 0x000fe40003f26270 */
[----:B0-----:R-:W-:Y:S01]  /*0bd0*/  ISETP.GT.AND P3, PT, R20, RZ, PT ;  /* 0x000000ff1400720c */ /* 0x001fe20003f64270 */
[----:B---3--:R-:W-:Y:S01]  /*0be0*/  FADD.FTZ R32, R32, R4 ;  /* 0x0000000420207221 */ /* 0x008fe20000010000 */
[----:B------:R-:W-:Y:S01]  /*0bf0*/  FADD.FTZ R33, R33, R5 ;  /* 0x0000000521217221 */ /* 0x000fe20000010000 */
[----:B------:R-:W-:Y:S01]  /*0c00*/  FADD.FTZ R34, R34, R6 ;  /* 0x0000000622227221 */ /* 0x000fe20000010000 */
[----:B------:R-:W-:Y:S01]  /*0c10*/  FADD.FTZ R35, R35, R7 ;  /* 0x0000000723237221 */ /* 0x000fe20000010000 */
[----:B----4-:R-:W-:Y:S01]  /*0c20*/  FADD.FTZ R36, R40, R36 ;  /* 0x0000002428247221 */ /* 0x010fe20000010000 */
[----:B------:R-:W-:Y:S01]  /*0c30*/  FADD.FTZ R37, R41, R37 ;  /* 0x0000002529257221 */ /* 0x000fe20000010000 */
[----:B------:R-:W-:Y:S01]  /*0c40*/  FADD.FTZ R38, R42, R38 ;  /* 0x000000262a267221 */ /* 0x000fe20000010000 */
[----:B------:R-:W-:Y:S01]  /*0c50*/  FADD.FTZ R39, R43, R39 ;  /* 0x000000272b277221 */ /* 0x000fe20000010000 */
[----:B--2---:R-:W-:Y:S01]  /*0c60*/  @!P0 FMUL.FTZ R36, R36, R44 ;  /* 0x0000002c24248220 */ /* 0x004fe20000410000 */
[----:B------:R-:W-:Y:S01]  /*0c70*/  @!P0 FMUL.FTZ R37, R37, R45 ;  /* 0x0000002d25258220 */ /* 0x000fe20000410000 */
[----:B------:R-:W-:Y:S01]  /*0c80*/  @!P0 FMUL.FTZ R38, R38, R46 ;  /* 0x0000002e26268220 */ /* 0x000fe20000410000 */
[----:B------:R-:W-:Y:S01]  /*0c90*/  @!P0 FMUL.FTZ R39, R39, R47 ;  /* 0x0000002f27278220 */ /* 0x000fe20000410000 */
[----:B-1----:R-:W-:Y:S06]  /*0ca0*/  @!P2 BRA P3, `(.L_x_2870) ;  /* 0x00000008004ca947 */ /* 0x002fec0001800000 */
        /* <DEDUP_REMOVED lines=11> */
[----:B0-----:R-:W-:Y:S02]  /*0d60*/  VIADD R4, R0, 0xffffffe ;  /* 0x0ffffffe00047836 */ /* 0x001fe40000000000 */
[----:B------:R-:W-:-:S04]  /*0d70*/  IMAD.MOV R0, RZ, RZ, -R9 ;  /* 0x000000ffff007224 */ /* 0x000fc800078e0a09 */
        /* <DEDUP_REMOVED lines=32> */
[----:B------:R-:W-:Y:S01]  /*0f80*/  IMAD.U32 R7, RZ, RZ, UR5 ;  /* 0x00000005ff077e24 */ /* 0x000fe2000f8e00ff */
[----:B------:R-:W-:Y:S01]  /*0f90*/  MOV R12, 0x1 ;  /* 0x00000001000c7802 */ /* 0x000fe20000000f00 */
[----:B------:R-:W-:-:S02]  /*0fa0*/  IMAD.U32 R11, RZ, RZ, UR7 ;  /* 0x00000007ff0b7e24 */ /* 0x000fc4000f8e00ff */
[----:B------:R-:W-:Y:S02]  /*0fb0*/  IMAD.MOV.U32 R8, RZ, RZ, 0x53f ;  /* 0x0000053fff087424 */ /* 0x000fe400078e00ff */
[----:B0-----:R-:W-:-:S07]  /*0fc0*/  IMAD.MOV.U32 R13, RZ, RZ, RZ ;  /* 0x000000ffff0d7224 */ /* 0x001fce00078e00ff */
[----:B------:R-:W-:-:S07]  /*0fd0*/  LEPC R20, `(.L_x_2872) ;  /* 0x000000001014794e */ /* 0x000fce0000000000 */
[----:B-1---5:R-:W-:Y:S05]  /*0fe0*/  CALL.ABS.NOINC R14 ;  /* 0x000000000e007343 */ /* 0x022fea0003c00000 */
.L_x_2872:
[----:B------:R-:W0:Y:S01]  /*0ff0*/  S2R R4, SR_CgaCtaId ;  /* 0x0000000000047919 */ /* 0x000e220000008800 */
[----:B------:R-:W1:Y:S01]  /*1000*/  LDC R7, c[0x0][0x290] ;  /* 0x0000a400ff077b82 */ /* 0x000e620000000800 */
[----:B------:R-:W-:Y:S01]  /*1010*/  MOV R0, 0x400 ;  /* 0x0000040000007802 */ /* 0x000fe20000000f00 */
[----:B------:R-:W-:Y:S05]  /*1020*/  WARPSYNC.ALL ;  /* 0x0000000000007948 */ /* 0x000fea0003800000 */
[----:B------:R-:W-:Y:S01]  /*1030*/  VIADD R3, R0, 0x220 ;  /* 0x0000022000037836 */ /* 0x000fe20000000000 */
[----:B------:R-:W-:Y:S01]  /*1040*/  ISETP.NE.AND P6, PT, R41, RZ, PT ;  /* 0x000000ff2900720c */ /* 0x000fe20003fc5270 */
[----:B------:R-:W-:-:S03]  /*1050*/  IMAD R0, R40, R29, R31 ;  /* 0x0000001d28007224 */ /* 0x000fc600078e021f */
[----:B0-----:R-:W-:-:S05]  /*1060*/  LEA R3, R4, R3, 0x18 ;  /* 0x0000000304037211 */ /* 0x001fca00078ec0ff */
[----:B------:R-:W-:-:S04]  /*1070*/  IMAD R14, R0, 0x4, R3 ;  /* 0x00000004000e7824 */ /* 0x000fc800078e0203 */
        /* <DEDUP_REMOVED lines=17> */
[----:B0-----:R0:W1:Y:S01]  /*1190*/  LDS R32, [R21] ;  /* 0x0000000015207984 */ /* 0x0010620000000800 */
[C---:B------:R-:W-:Y:S02]  /*11a0*/  IMAD R29, R7.reuse, 0x4, R21 ;  /* 0x00000004071d7824 */ /* 0x040fe400078e0215 */
[----:B------:R-:W-:Y:S01]  /*11b0*/  IMAD R20, R7, 0x4, R40 ;  /* 0x0000000407147824 */ /* 0x000fe200078e0228 */
[----:B------:R0:W2:Y:S01]  /*11c0*/  LDS R34, [R21+0x4] ;  /* 0x0000040015227984 */ /* 0x0000a20000000800 */
[----:B------:R-:W-:-:S03]  /*11d0*/  IMAD.SHL.U32 R0, R0, 0x2, RZ ;  /* 0x0000000200007824 */ /* 0x000fc600078e00ff */
[----:B------:R0:W3:Y:S02]  /*11e0*/  LDS R33, [R40] ;  /* 0x0000000028217984 */ /* 0x0000e40000000800 */
[----:B------:R-:W-:Y:S02]  /*11f0*/  LOP3.LUT R5, R0, 0xfffffffc, RZ, 0xc0, !PT ;  /* 0xfffffffc00057812 */ /* 0x000fe400078ec0ff */
[----:B------:R0:W4:Y:S02]  /*1200*/  LDS R35, [R40+0x4] ;  /* 0x0000040028237984 */ /* 0x0001240000000800 */
[----:B------:R-:W-:Y:S02]  /*1210*/  ISETP.GE.AND P0, PT, R5, R7, PT ;  /* 0x000000070500720c */ /* 0x000fe40003f06270 */
[----:B------:R0:W0:Y:S04]  /*1220*/  LDS R36, [R29] ;  /* 0x000000001d247984 */ /* 0x0000280000000800 */
[----:B------:R0:W0:Y:S04]  /*1230*/  LDS R38, [R29+0x4] ;  /* 0x000004001d267984 */ /* 0x0000280000000800 */
[----:B------:R0:W0:Y:S04]  /*1240*/  LDS R37, [R20] ;  /* 0x0000000014257984 */ /* 0x0000280000000800 */
[----:B------:R0:W0:Y:S01]  /*1250*/  LDS R39, [R20+0x4] ;  /* 0x0000040014277984 */ /* 0x0000220000000800 */
[----:B------:R-:W-:Y:S05]  /*1260*/  @P0 BRA `(.L_x_2876) ;  /* 0x0000000000a00947 */ /* 0x000fea0003800000 */
[----:B------:R-:W-:Y:S01]  /*1270*/  I2FP.F32.S32 R3, R7 ;  /* 0x0000000700037245 */ /* 0x000fe20000201400 */
[----:B------:R-:W-:Y:S01]  /*1280*/  ULDC UR4, c[0x0][0x29c] ;  /* 0x0000a70000047ab9 */ /* 0x000fe20000000800 */
[----:B------:R-:W-:-:S04]  /*1290*/  IADD3 R0, R5, 0x2, RZ ;  /* 0x0000000205007810 */ /* 0x000fc80007ffe0ff */
[----:B------:R-:W1:Y:S01]  /*12a0*/  MUFU.RCP R3, R3 ;  /* 0x0000000300037308 */ /* 0x000e620000001000 */
[----:B------:R-:W-:-:S05]  /*12b0*/  I2FP.F32.S32 R0, R0 ;  /* 0x0000000000007245 */ /* 0x000fca0000201400 */
[----:B-1----:R-:W-:Y:S01]  /*12c0*/  FMUL.FTZ R4, R0, R3 ;  /* 0x0000000300047220 */ /* 0x002fe20000410000 */
[----:B------:R-:W-:-:S03]  /*12d0*/  I2FP.F32.S32 R0, R5 ;  /* 0x0000000500007245 */ /* 0x000fc60000201400 */
[----:B------:R-:W-:Y:S02]  /*12e0*/  FMUL.FTZ R5, R4, 13.28771209716796875 ;  /* 0x41549a7804057820 */ /* 0x000fe40000410000 */
[----:B------:R-:W-:-:S04]  /*12f0*/  FMUL.FTZ R0, R0, R3 ;  /* 0x0000000300007220 */ /* 0x000fc80000410000 */
[----:B------:R-:W1:Y:S01]  /*1300*/  MUFU.EX2 R5, -R5 ;  /* 0x8000000500057308 */ /* 0x000e620000000800 */
[----:B------:R-:W-:Y:S01]  /*1310*/  FMUL.FTZ R4, R0, 13.28771209716796875 ;  /* 0x41549a7800047820 */ /* 0x000fe20000410000 */
[----:B-----5:R-:W-:-:S04]  /*1320*/  IADD3 R0, -R28, UR4, RZ ;  /* 0x000000041c007c10 */ /* 0x020fc8000fffe1ff */
[----:B------:R-:W-:Y:S02]  /*1330*/  I2FP.F32.S32 R0, R0 ;  /* 0x0000000000007245 */ /* 0x000fe40000201400 */
[----:B------:R-:W2:Y:S03]  /*1340*/  MUFU.EX2 R7, -R4 ;  /* 0x8000000400077308 */ /* 0x000ea60000000800 */
[----:B-1----:R-:W-:-:S04]  /*1350*/  FMUL.FTZ R3, R0, R5 ;  /* 0x0000000500037220 */ /* 0x002fc80000410000 */
[----:B------:R-:W-:Y:S01]  /*1360*/  FMUL.RZ R13, R3, 0.15915493667125701904 ;  /* 0x3e22f983030d7820 */ /* 0x000fe2000040c000 */
[----:B--2---:R-:W-:-:S03]  /*1370*/  FMUL.FTZ R0, R0, R7 ;  /* 0x0000000700007220 */ /* 0x004fc60000410000 */
[----:B------:R-:W4:Y:S01]  /*1380*/  MUFU.SIN R6, R13 ;  /* 0x0000000d00067308 */ /* 0x000f220000000400 */
[----:B------:R-:W-:-:S07]  /*1390*/  FMUL.RZ R11, R0, 0.15915493667125701904 ;  /* 0x3e22f983000b7820 */ /* 0x000fce000040c000 */
[----:B------:R-:W1:Y:S08]  /*13a0*/  MUFU.COS R8, R13 ;  /* 0x0000000d00087308 */ /* 0x000e700000000000 */
[----:B------:R-:W3:Y:S01]  /*13b0*/  MUFU.SIN R3, R11 ;  /* 0x0000000b00037308 */ /* 0x000ee20000000400 */
[-C--:B----4-:R-:W-:Y:S01]  /*13c0*/  FMUL.FTZ R5, R35, R6.reuse ;  /* 0x0000000623057220 */ /* 0x090fe20000410000 */
[-C--:B0-----:R-:W-:Y:S01]  /*13d0*/  FMUL.FTZ R7, R39, R6.reuse ;  /* 0x0000000627077220 */ /* 0x081fe20000410000 */
        /* <DEDUP_REMOVED lines=17> */
.L_x_2876:
[----:B------:R-:W-:Y:S05]  /*14f0*/  BSYNC B1 ;  /* 0x0000000000017941 */ /* 0x000fea0003800000 */
.L_x_2875:
        /* <DEDUP_REMOVED lines=8> */
.L_x_2874:
[----:B------:R-:W-:Y:S05]  /*1580*/  BSYNC B0 ;  /* 0x0000000000007941 */ /* 0x000fea0003800000 */
.L_x_2873:
[----:B------:R-:W-:Y:S06]  /*1590*/  BAR.SYNC.DEFER_BLOCKING 0x0 ;  /* 0x0000000000007b1d */ /* 0x000fec0000010000 */
[----:B0-----:R0:W1:Y:S04]  /*15a0*/  @P6 LDS.128 R32, [R14] ;  /* 0x000000000e206984 */ /* 0x0010680000000c00 */
[----:B------:R0:W2:Y:S01]  /*15b0*/  @P6 LDS.128 R36, [R15] ;  /* 0x000000000f246984 */ /* 0x0000a20000000c00 */
[----:B------:R-:W-:Y:S06]  /*15c0*/  BAR.SYNC.DEFER_BLOCKING 0x0 ;  /* 0x0000000000007b1d */ /* 0x000fec0000010000 */
[----:B------:R-:W-:Y:S05]  /*15d0*/  BRA `(.L_x_2871) ;  /* 0x0000000000b07947 */ /* 0x000fea0003800000 */
.L_x_2870:
[----:B------:R-:W-:Y:S01]  /*15e0*/  ISETP.GE.AND P0, PT, R25, R20, PT ;  /* 0x000000141900720c */ /* 0x000fe20003f06270 */
[----:B------:R-:W-:-:S12]  /*15f0*/  BSSY B0, `(.L_x_2871) ;  /* 0x000002a000007945 */ /* 0x000fd80003800000 */
[----:B------:R-:W-:Y:S05]  /*1600*/  @P0 BRA `(.L_x_2877) ;  /* 0x0000000000a00947 */ /* 0x000fea0003800000 */
[----:B------:R-:W-:Y:S01]  /*1610*/  I2FP.F32.S32 R20, R20 ;  /* 0x0000001400147245 */ /* 0x000fe20000201400 */
[----:B------:R-:W-:Y:S01]  /*1620*/  VIADD R0, R25, 0x2 ;  /* 0x0000000219007836 */ /* 0x000fe20000000000 */
[----:B------:R-:W-:Y:S02]  /*1630*/  ULDC UR4, c[0x0][0x29c] ;  /* 0x0000a70000047ab9 */ /* 0x000fe40000000800 */
[----:B------:R-:W0:Y:S02]  /*1640*/  MUFU.RCP R5, R20 ;  /* 0x0000001400057308 */ /* 0x000e240000001000 */
[----:B------:R-:W-:-:S05]  /*1650*/  I2FP.F32.S32 R0, R0 ;  /* 0x0000000000007245 */ /* 0x000fca0000201400 */
[----:B0-----:R-:W-:Y:S01]  /*1660*/  FMUL.FTZ R3, R0, R5 ;  /* 0x0000000500037220 */ /* 0x001fe20000410000 */
[----:B------:R-:W-:-:S03]  /*1670*/  I2FP.F32.S32 R0, R25 ;  /* 0x0000001900007245 */ /* 0x000fc60000201400 */
[----:B------:R-:W-:Y:S02]  /*1680*/  FMUL.FTZ R4, R3, 13.28771209716796875 ;  /* 0x41549a7803047820 */ /* 0x000fe40000410000 */
[----:B------:R-:W-:Y:S01]  /*1690*/  FMUL.FTZ R0, R0, R5 ;  /* 0x0000000500007220 */ /* 0x000fe20000410000 */
[----:B-----5:R-:W-:Y:S01]  /*16a0*/  IADD3 R5, -R28, UR4, RZ ;  /* 0x000000041c057c10 */ /* 0x020fe2000fffe1ff */
[----:B------:R-:W0:Y:S02]  /*16b0*/  MUFU.EX2 R3, -R4 ;  /* 0x8000000400037308 */ /* 0x000e240000000800 */
[----:B------:R-:W-:Y:S01]  /*16c0*/  FMUL.FTZ R0, R0, 13.28771209716796875 ;  /* 0x41549a7800007820 */ /* 0x000fe20000410000 */
[----:B------:R-:W-:-:S05]  /*16d0*/  I2FP.F32.S32 R5, R5 ;  /* 0x0000000500057245 */ /* 0x000fca0000201400 */
        /* <DEDUP_REMOVED lines=27> */
.L_x_2877:
[----:B------:R-:W-:Y:S05]  /*1890*/  BSYNC B0 ;  /* 0x0000000000007941 */ /* 0x000fea0003800000 */
.L_x_2871:
[----:B------:R-:W-:Y:S01]  /*18a0*/  ISETP.GT.AND P0, PT, R18, 0x1f, PT ;  /* 0x0000001f1200780c */ /* 0x000fe20003f04270 */
[----:B------:R-:W-:Y:S01]  /*18b0*/  BSSY B0, `(.L_x_2878) ;  /* 0x0000021000007945 */ /* 0x000fe20003800000 */
[----:B------:R-:W-:-:S11]  /*18c0*/  IMAD.MOV.U32 R5, RZ, RZ, RZ ;  /* 0x000000ffff057224 */ /* 0x000fd600078e00ff */
[----:B------:R-:W-:Y:S05]  /*18d0*/  @P0 BRA `(.L_x_2879) ;  /* 0x0000000000780947 */ /* 0x000fea0003800000 */
[----:B------:R-:W-:Y:S01]  /*18e0*/  ISETP.GT.AND P0, PT, R18, 0x1b, PT ;  /* 0x0000001b1200780c */ /* 0x000fe20003f04270 */
[----:B------:R-:W3:Y:S01]  /*18f0*/  S2UR UR5, SR_CgaCtaId ;  /* 0x00000000000579c3 */ /* 0x000ee20000008800 */
[----:B------:R-:W-:Y:S01]  /*1900*/  UMOV UR4, 0x400 ;  /* 0x0000040000047882 */ /* 0x000fe20000000000 */
[----:B------:R-:W-:Y:S01]  /*1910*/  IMAD.IADD R25, R30, 0x1, R25 ;  /* 0x000000011e197824 */ /* 0x000fe200078e0219 */
[----:B------:R-:W-:Y:S01]  /*1920*/  UIADD3 UR4, UR4, 0x20, URZ ;  /* 0x0000002004047890 */ /* 0x000fe2000fffe03f */
[----:B-12---:R-:W-:-:S08]  /*1930*/  FMUL.FTZ R6, R36, R32 ;  /* 0x0000002024067220 */ /* 0x006fd00000410000 */
[----:B------:R-:W1:Y:S01]  /*1940*/  @!P0 LDC R3, c[0x0][0x284] ;  /* 0x0000a100ff038b82 */ /* 0x000e620000000800 */
[----:B------:R-:W-:-:S07]  /*1950*/  @!P0 IMAD.SHL.U32 R0, R23, 0x4, RZ ;  /* 0x0000000417008824 */ /* 0x000fce00078e00ff */
[----:B------:R-:W2:Y:S01]  /*1960*/  @!P0 LDC.64 R4, c[0x0][0x248] ;  /* 0x00009200ff048b82 */ /* 0x000ea20000000a00 */
[----:B---3--:R-:W-:Y:S01]  /*1970*/  ULEA UR4, UR5, UR4, 0x18 ;  /* 0x0000000405047291 */ /* 0x008fe2000f8ec03f */
[----:B-1----:R-:W-:-:S05]  /*1980*/  @!P0 IMAD R25, R25, R3, R0 ;  /* 0x0000000319198224 */ /* 0x002fca00078e0200 */
[----:B------:R-:W-:Y:S01]  /*1990*/  LEA R0, R18, UR4, 0x4 ;  /* 0x0000000412007c11 */ /* 0x000fe2000f8e20ff */
[----:B------:R-:W-:Y:S01]  /*19a0*/  FFMA.FTZ R3, R37, R33, R6 ;  /* 0x0000002125037223 */ /* 0x000fe20000010006 */
[----:B------:R-:W-:-:S03]  /*19b0*/  UMOV UR4, 0xffffffff ;  /* 0xffffffff00047882 */ /* 0x000fc60000000000 */
[----:B------:R1:W-:Y:S01]  /*19c0*/  STS.128 [R0], R32 ;  /* 0x0000002000007388 */ /* 0x0003e20000000c00 */
[----:B------:R-:W-:Y:S01]  /*19d0*/  FFMA.FTZ R6, R38, R34, R3 ;  /* 0x0000002226067223 */ /* 0x000fe20000010003 */
[----:B--2---:R-:W-:-:S04]  /*19e0*/  @!P0 IMAD.WIDE R4, R25, 0x4, R4 ;  /* 0x0000000419048825 */ /* 0x004fc800078e0204 */
[----:B------:R-:W-:Y:S01]  /*19f0*/  FFMA.FTZ R13, R39, R35, R6 ;  /* 0x00000023270d7223 */ /* 0x000fe20000010006 */
[----:B------:R1:W-:Y:S01]  /*1a00*/  @!P0 STG.E.128 desc[UR36][R4.64], R36 ;  /* 0x0000002404008986 */ /* 0x0003e2000c101d24 */
[----:B------:R-:W-:Y:S05]  /*1a10*/  BRA.DIV UR4, `(.L_x_2880) ;  /* 0x0000005a04887947 */ /* 0x000fea000b800000 */
[----:B0-----:R-:W1:Y:S02]  /*1a20*/  SHFL.BFLY PT, R14, R13, 0x10, 0x1f ;  /* 0x0e001f000d0e7f89 */ /* 0x001e6400000e0000 */
        /* <DEDUP_REMOVED lines=8> */
.L_x_2931:
[----:B01----:R-:W-:-:S07]  /*1ab0*/  FADD.FTZ R5, R5, R14 ;  /* 0x0000000e05057221 */ /* 0x003fce0000010000 */
.L_x_2879:
[----:B------:R-:W-:Y:S05]  /*1ac0*/  BSYNC B0 ;  /* 0x0000000000007941 */ /* 0x000fea0003800000 */
.L_x_2878:
[----:B------:R-:W3:Y:S01]  /*1ad0*/  S2R R11, SR_CgaCtaId ;  /* 0x00000000000b7919 */ /* 0x000ee20000008800 */
[----:B------:R-:W-:Y:S02]  /*1ae0*/  ISETP.NE.AND P0, PT, R18, RZ, PT ;  /* 0x000000ff1200720c */ /* 0x000fe40003f05270 */
[----:B------:R-:W-:Y:S02]  /*1af0*/  MOV R9, 0x400 ;  /* 0x0000040000097802 */ /* 0x000fe40000000f00 */
[----:B------:R-:W-:-:S03]  /*1b00*/  IADD3 R7, -R26, R17, RZ ;  /* 0x000000111a077210 */ /* 0x000fc60007ffe1ff */
[----:B------:R-:W-:-:S06]  /*1b10*/  VIADD R0, R9, 0x220 ;  /* 0x0000022009007836 */ /* 0x000fcc0000000000 */
[----:B------:R-:W-:Y:S01]  /*1b20*/  @P0 IMAD.MOV.U32 R29, RZ, RZ, -0x800001 ;  /* 0xff7fffffff1d0424 */ /* 0x000fe200078e00ff */
[----:B---3--:R-:W-:Y:S01]  /*1b30*/  LEA R0, R11, R0, 0x18 ;  /* 0x000000000b007211 */ /* 0x008fe200078ec0ff */
        /* <DEDUP_REMOVED lines=8> */
[----:B------:R-:W3:Y:S01]  /*1bc0*/  LDC.64 R4, c[0x0][0x2c8] ;  /* 0x0000b200ff047b82 */ /* 0x000ee20000000a00 */
[----:B-----5:R-:W-:Y:S01]  /*1bd0*/  IMAD.IADD R6, R17, 0x1, -R28 ;  /* 0x0000000111067824 */ /* 0x020fe200078e0a1c */
[----:B------:R-:W-:-:S03]  /*1be0*/  ULDC UR4, c[0x0][0x2d0] ;  /* 0x0000b40000047ab9 */ /* 0x000fc60000000800 */
[----:B------:R-:W-:-:S04]  /*1bf0*/  IMAD R3, R19, UR4, R6 ;  /* 0x0000000413037c24 */ /* 0x000fc8000f8e0206 */
[----:B------:R-:W-:-:S04]  /*1c00*/  IMAD R3, R3, UR4, R6 ;  /* 0x0000000403037c24 */ /* 0x000fc8000f8e0206 */
[----:B---3--:R-:W-:-:S06]  /*1c10*/  IMAD.WIDE R4, R3, 0x4, R4 ;  /* 0x0000000403047825 */ /* 0x008fcc00078e0204 */
[----:B------:R-:W3:Y:S02]  /*1c20*/  LDG.E R4, desc[UR36][R4.64] ;  /* 0x0000002404047981 */ /* 0x000ee4000c1e1900 */
[----:B---3--:R-:W-:-:S07]  /*1c30*/  FADD.FTZ R29, R29, R4 ;  /* 0x000000041d1d7221 */ /* 0x008fce0000010000 */
.L_x_2882:
[----:B------:R3:W-:Y:S02]  /*1c40*/  STS [R8], R29 ;  /* 0x0000001d08007388 */ /* 0x0007e40000000800 */
.L_x_2881:
[----:B------:R-:W-:Y:S05]  /*1c50*/  WARPSYNC.ALL ;  /* 0x0000000000007948 */ /* 0x000fea0003800000 */
[----:B------:R-:W-:Y:S01]  /*1c60*/  VIADD R3, R7, 0xf ;  /* 0x0000000f07037836 */ /* 0x000fe20000000000 */
[----:B------:R-:W4:Y:S01]  /*1c70*/  LDC.64 R12, c[0x0][0x280] ;  /* 0x0000a000ff0c7b82 */ /* 0x000f220000000a00 */
[----:B------:R-:W-:Y:S01]  /*1c80*/  LEA.HI R7, R18, R18, RZ, 0x1 ;  /* 0x0000001212077211 */ /* 0x000fe200078f08ff */
[----:B------:R-:W-:Y:S01]  /*1c90*/  ULDC UR5, c[0x0][0x2a0] ;  /* 0x0000a80000057ab9 */ /* 0x000fe20000000800 */
[----:B------:R-:W-:Y:S01]  /*1ca0*/  ULDC.64 UR8, c[0x0][0x258] ;  /* 0x0000960000087ab9 */ /* 0x000fe20000000a00 */
[----:B------:R-:W-:Y:S01]  /*1cb0*/  SHF.R.S32.HI R4, RZ, 0x1f, R3 ;  /* 0x0000001fff047819 */ /* 0x000fe20000011403 */
[----:B------:R-:W-:Y:S01]  /*1cc0*/  ULDC.64 UR6, c[0x0][0x2b0] ;  /* 0x0000ac0000067ab9 */ /* 0x000fe20000000a00 */
[----:B------:R-:W-:Y:S01]  /*1cd0*/  LEA.HI.SX32 R154, R7, R26, 0x1f ;  /* 0x0000001a079a7211 */ /* 0x000fe200078ffaff */
[----:B------:R-:W-:Y:S01]  /*1ce0*/  ULDC.64 UR10, c[0x0][0x2c8] ;  /* 0x0000b200000a7ab9 */ /* 0x000fe20000000a00 */
[----:B------:R-:W-:Y:S01]  /*1cf0*/  LEA.HI R4, R4, R3, RZ, 0x4 ;  /* 0x0000000304047211 */ /* 0x000fe200078f20ff */
[----:B------:R-:W-:Y:S03]  /*1d00*/  BSSY B0, `(.L_x_2883) ;  /* 0x00002c0000007945 */ /* 0x000fe60003800000 */
[----:B------:R-:W-:-:S04]  /*1d10*/  LOP3.LUT R3, R4, 0xfffffff0, RZ, 0xc0, !PT ;  /* 0xfffffff004037812 */ /* 0x000fc800078ec0ff */
[----:B------:R-:W-:Y:S01]  /*1d20*/  IADD3 R3, R26, R3, RZ ;  /* 0x000000031a037210 */ /* 0x000fe20007ffe0ff */
[----:B------:R-:W-:Y:S03]  /*1d30*/  BAR.SYNC.DEFER_BLOCKING 0x0 ;  /* 0x0000000000007b1d */ /* 0x000fe60000010000 */
[----:B------:R-:W-:Y:S01]  /*1d40*/  ISETP.GE.AND P0, PT, R154, R3, PT ;  /* 0x000000039a00720c */ /* 0x000fe20003f06270 */
[----:B----4-:R-:W-:-:S04]  /*1d50*/  IMAD R4, R27, R12, R19 ;  /* 0x0000000c1b047224 */ /* 0x010fc800078e0213 */
[----:B------:R-:W-:-:S08]  /*1d60*/  IMAD R4, R4, 0x70, RZ ;  /* 0x0000007004047824 */ /* 0x000fd000078e02ff */
[----:B------:R-:W-:Y:S05]  /*1d70*/  @P0 BRA `(.L_x_2884) ;  /* 0x0000002800e00947 */ /* 0x000fea0003800000 */
[----:B------:R-:W-:Y:S01]  /*1d80*/  IABS R5, R13 ;  /* 0x0000000d00057213 */ /* 0x000fe20000000000 */
[----:B------:R-:W-:Y:S01]  /*1d90*/  VIADD R6, R9, 0x20 ;  /* 0x0000002009067836 */ /* 0x000fe20000000000 */
[----:B------:R-:W-:Y:S01]  /*1da0*/  LOP3.LUT R7, R7, 0x7ffffffe, RZ, 0xc0, !PT ;  /* 0x7ffffffe07077812 */ /* 0x000fe200078ec0ff */
[----:B------:R-:W4:Y:S01]  /*1db0*/  LDC R25, c[0x0][0x2c0] ;  /* 0x0000b000ff197b82 */ /* 0x000f220000000800 */
[----:B---3--:R-:W3:Y:S01]  /*1dc0*/  I2F.RP R8, R5 ;  /* 0x0000000500087306 */ /* 0x008ee20000209400 */
[----:B------:R-:W-:Y:S01]  /*1dd0*/  ULDC UR4, c[0x0][0x298] ;  /* 0x0000a60000047ab9 */ /* 0x000fe20000000800 */
[----:B------:R-:W-:Y:S01]  /*1de0*/  LEA R11, R11, R6, 0x18 ;  /* 0x000000060b0b7211 */ /* 0x000fe200078ec0ff */
[----:B------:R-:W-:Y:S02]  /*1df0*/  IMAD.IADD R6, R18, 0x1, -R7 ;  /* 0x0000000112067824 */ /* 0x000fe400078e0a07 */
[----:B------:R-:W-:Y:S02]  /*1e00*/  IMAD R27, R13, 0x70, RZ ;  /* 0x000000700d1b7824 */ /* 0x000fe400078e02ff */
[----:B------:R-:W-:-:S02]  /*1e10*/  IMAD R11, R6, 0x8, R11 ;  /* 0x00000008060b7824 */ /* 0x000fc400078e020b */
[----:B------:R-:W-:Y:S02]  /*1e20*/  IMAD.SHL.U32 R10, R6, 0x2, RZ ;  /* 0x00000002060a7824 */ /* 0x000fe400078e00ff */
[----:B------:R-:W-:Y:S01]  /*1e30*/  IMAD.MOV.U32 R6, RZ, RZ, RZ ;  /* 0x000000ffff067224 */ /* 0x000fe200078e00ff */
[----:B------:R0:W0:Y:S01]  /*1e40*/  LDS.64 R88, [R11] ;  /* 0x000000000b587984 */ /* 0x0000220000000a00 */
[----:B---3--:R-:W3:Y:S03]  /*1e50*/  MUFU.RCP R8, R8 ;  /* 0x0000000800087308 */ /* 0x008ee60000001000 */
[----:B------:R0:W0:Y:S04]  /*1e60*/  LDS.64 R86, [R11+0x10] ;  /* 0x000010000b567984 */ /* 0x0000280000000a00 */
[----:B------:R0:W0:Y:S01]  /*1e70*/  LDS.64 R84, [R11+0x20] ;  /* 0x000020000b547984 */ /* 0x0000220000000a00 */
[----:B----4-:R-:W-:-:S03]  /*1e80*/  VIADD R25, R25, UR4 ;  /* 0x0000000419197c36 */ /* 0x010fc60008000000 */
[----:B------:R4:W1:Y:S04]  /*1e90*/  LDS.64 R82, [R11+0x30] ;  /* 0x000030000b527984 */ /* 0x0008680000000a00 */
[----:B------:R4:W1:Y:S01]  /*1ea0*/  LDS.64 R80, [R11+0x40] ;  /* 0x000040000b507984 */ /* 0x0008620000000a00 */
[----:B---3--:R-:W-:-:S03]  /*1eb0*/  VIADD R12, R8, 0xffffffe ;  /* 0x0ffffffe080c7836 */ /* 0x008fc60000000000 */
[----:B------:R4:W3:Y:S01]  /*1ec0*/  LDS.64 R78, [R11+0x50] ;  /* 0x000050000b4e7984 */ /* 0x0008e20000000a00 */
[----:B------:R-:W0:Y:S03]  /*1ed0*/  F2I.FTZ.U32.TRUNC.NTZ R7, R12 ;  /* 0x0000000c00077305 */ /* 0x000e26000021f000 */
[----:B------:R4:W1:Y:S04]  /*1ee0*/  LDS.64 R76, [R11+0x60] ;  /* 0x000060000b4c7984 */ /* 0x0008680000000a00 */
[----:B------:R4:W1:Y:S04]  /*1ef0*/  LDS.64 R74, [R11+0x70] ;  /* 0x000070000b4a7984 */ /* 0x0008680000000a00 */
[----:B------:R4:W1:Y:S04]  /*1f00*/  LDS.64 R72, [R11+0x80] ;  /* 0x000080000b487984 */ /* 0x0008680000000a00 */
[----:B------:R4:W1:Y:S01]  /*1f10*/  LDS.64 R70, [R11+0x90] ;  /* 0x000090000b467984 */ /* 0x0008620000000a00 */
[----:B0-----:R-:W-:-:S03]  /*1f20*/  IADD3 R14, RZ, -R7, RZ ;  /* 0x80000007ff0e7210 */ /* 0x001fc60007ffe0ff */
[----:B------:R4:W0:Y:S02]  /*1f30*/  LDS.64 R68, [R11+0xa0] ;  /* 0x0000a0000b447984 */ /* 0x0008240000000a00 */
[----:B------:R-:W-:Y:S02]  /*1f40*/  IMAD R15, R14, R5, RZ ;  /* 0x000000050e0f7224 */ /* 0x000fe400078e02ff */
[----:B------:R4:W0:Y:S02]  /*1f50*/  LDS.64 R66, [R11+0xb0] ;  /* 0x0000b0000b427984 */ /* 0x0008240000000a00 */
[----:B------:R-:W-:Y:S02]  /*1f60*/  IMAD.HI.U32 R6, R7, R15, R6 ;  /* 0x0000000f07067227 */ /* 0x000fe400078e0006 */
[----:B------:R4:W0:Y:S02]  /*1f70*/  LDS.64 R64, [R11+0xc0] ;  /* 0x0000c0000b407984 */ /* 0x0008240000000a00 */
[----:B------:R-:W-:-:S02]  /*1f80*/  IMAD R7, R4, R13, R10 ;  /* 0x0000000d04077224 */ /* 0x000fc400078e020a */
[----:B------:R4:W0:Y:S04]  /*1f90*/  LDS.64 R62, [R11+0xd0] ;  /* 0x0000d0000b3e7984 */ /* 0x0008280000000a00 */
[----:B------:R4:W0:Y:S01]  /*1fa0*/  LDS.64 R60, [R11+0xe0] ;  /* 0x0000e0000b3c7984 */ /* 0x0008220000000a00 */
[----:B------:R-:W-:-:S03]  /*1fb0*/  SHF.R.S32.HI R10, RZ, 0x1f, R7 ;  /* 0x0000001fff0a7819 */ /* 0x000fc60000011407 */
        /* <DEDUP_REMOVED lines=10> */
[----:B--2---:R4:W2:Y:S04]  /*2060*/  LDS.64 R38, [R11+0x190] ;  /* 0x000190000b267984 */ /* 0x0048a80000000a00 */
[----:B------:R4:W0:Y:S04]  /*2070*/  LDS.64 R36, [R11+0x1a0] ;  /* 0x0001a0000b247984 */ /* 0x0008280000000a00 */
[----:B-1----:R4:W1:Y:S04]  /*2080*/  LDS.64 R34, [R11+0x1b0] ;  /* 0x0001b0000b227984 */ /* 0x0028680000000a00 */
[----:B------:R4:W0:Y:S04]  /*2090*/  LDS.64 R32, [R11+0x1c0] ;  /* 0x0001c0000b207984 */ /* 0x0008280000000a00 */
[----:B------:R4:W0:Y:S04]  /*20a0*/  LDS.64 R30, [R11+0x1d0] ;  /* 0x0001d0000b1e7984 */ /* 0x0008280000000a00 */
[----:B------:R4:W0:Y:S04]  /*20b0*/  LDS.64 R20, [R11+0x1e0] ;  /* 0x0001e0000b147984 */ /* 0x0008280000000a00 */
[----:B---3--:R4:W0:Y:S02]  /*20c0*/  LDS.64 R8, [R11+0x1f0] ;  /* 0x0001f0000b087984 */ /* 0x0088240000000a00 */
.L_x_2888:
[----:B-1--4-:R-:W3:Y:S01]  /*20d0*/  LDC R11, c[0x0][0x284] ;  /* 0x0000a100ff0b7b82 */ /* 0x012ee20000000800 */
[----:B0-----:R-:W-:Y:S02]  /*20e0*/  IABS R13, R154 ;  /* 0x0000009a000d7213 */ /* 0x001fe40000000000 */
[----:B------:R-:W-:-:S03]  /*20f0*/  ISETP.GE.AND P1, PT, R154, RZ, PT ;  /* 0x000000ff9a00720c */ /* 0x000fc60003f26270 */
[----:B------:R-:W-:-:S04]  /*2100*/  IMAD.HI.U32 R12, R6, R13, RZ ;  /* 0x0000000d060c7227 */ /* 0x000fc800078e00ff */
[----:B------:R-:W-:Y:S01]  /*2110*/  IMAD.MOV R12, RZ, RZ, -R12 ;  /* 0x000000ffff0c7224 */ /* 0x000fe200078e0a0c */
[-C--:B---3--:R-:W-:Y:S01]  /*2120*/  IABS R15, R11.reuse ;  /* 0x0000000b000f7213 */ /* 0x088fe20000000000 */
[----:B------:R-:W-:-:S04]  /*2130*/  IMAD R157, R2, R11, RZ ;  /* 0x0000000b029d7224 */ /* 0x000fc800078e02ff */
[----:B------:R-:W-:-:S05]  /*2140*/  IMAD R12, R15, R12, R13 ;  /* 0x0000000c0f0c7224 */ /* 0x000fca00078e020d */
[----:B------:R-:W-:-:S13]  /*2150*/  ISETP.GT.U32.AND P0, PT, R5, R12, PT ;  /* 0x0000000c0500720c */ /* 0x000fda0003f04070 */
[----:B------:R-:W-:-:S04]  /*2160*/  @!P0 IADD3 R12, R12, -R15, RZ ;  /* 0x8000000f0c0c8210 */ /* 0x000fc80007ffe0ff */
[----:B------:R-:W-:-:S13]  /*2170*/  ISETP.GT.U32.AND P0, PT, R5, R12, PT ;  /* 0x0000000c0500720c */ /* 0x000fda0003f04070 */
[----:B------:R-:W-:Y:S01]  /*2180*/  @!P0 IMAD.IADD R12, R12, 0x1, -R15 ;  /* 0x000000010c0c8824 */ /* 0x000fe200078e0a0f */
[----:B------:R-:W-:-:S03]  /*2190*/  ISETP.NE.AND P0, PT, R11, RZ, PT ;  /* 0x000000ff0b00720c */ /* 0x000fc60003f05270 */
[----:B------:R-:W-:Y:S01]  /*21a0*/  @!P1 IMAD.MOV R12, RZ, RZ, -R12 ;  /* 0x000000ffff0c9224 */ /* 0x000fe200078e0a0c */
[----:B------:R-:W-:-:S09]  /*21b0*/  ISETP.GE.AND P1, PT, R154, R17, PT ;  /* 0x000000119a00720c */ /* 0x000fd20003f26270 */
[----:B------:R-:W-:-:S04]  /*21c0*/  @!P0 LOP3.LUT R12, RZ, R11, RZ, 0x33, !PT ;  /* 0x0000000bff0c8212 */ /* 0x000fc800078e33ff */
[----:B------:R-:W-:Y:S01]  /*21d0*/  SHF.R.S32.HI R14, RZ, 0x1f, R12 ;  /* 0x0000001fff0e7819 */ /* 0x000fe2000001140c */
[C---:B------:R-:W-:Y:S01]  /*21e0*/  IMAD.IADD R160, R12.reuse, 0x1, R11 ;  /* 0x000000010ca07824 */ /* 0x040fe200078e020b */
[----:B------:R-:W-:-:S03]  /*21f0*/  IADD3 R13, P0, R12, R157, RZ ;  /* 0x0000009d0c0d7210 */ /* 0x000fc60007f1e0ff */
[----:B------:R-:W-:Y:S01]  /*2200*/  IMAD.SHL.U32 R156, R160, 0x4, RZ ;  /* 0x00000004a09c7824 */ /* 0x000fe200078e00ff */
[----:B------:R-:W-:Y:S02]  /*2210*/  LEA.HI.X.SX32 R14, R157, R14, 0x1, P0 ;  /* 0x0000000e9d0e7211 */ /* 0x000fe400000f0eff */
[C---:B------:R-:W-:Y:S02]  /*2220*/  LEA R158, P0, R13.reuse, UR8, 0x2 ;  /* 0x000000080d9e7c11 */ /* 0x040fe4000f8010ff */
[----:B------:R-:W-:Y:S02]  /*2230*/  ISETP.GE.OR P3, PT, R156, R27, P1 ;  /* 0x0000001b9c00720c */ /* 0x000fe40000f66670 */
[----:B------:R-:W-:-:S11]  /*2240*/  LEA.HI.X R159, R13, UR9, R14, 0x2, P0 ;  /* 0x000000090d9f7c11 */ /* 0x000fd600080f140e */
[----:B------:R-:W3:Y:S01]  /*2250*/  @!P3 LDG.E R13, desc[UR36][R158.64] ;  /* 0x000000249e0db981 */ /* 0x000ee2000c1e1900 */
[----:B------:R-:W3:Y:S01]  /*2260*/  @!P3 LDC R14, c[0x0][0x288] ;  /* 0x0000a200ff0ebb82 */ /* 0x000ee20000000800 */
[----:B------:R-:W-:Y:S02]  /*2270*/  ISETP.NE.U32.AND P0, PT, RZ, UR6, PT ;  /* 0x00000006ff007c0c */ /* 0x000fe4000bf05070 */
[----:B------:R-:W-:Y:S02]  /*2280*/  IADD3 R160, R160, R11, RZ ;  /* 0x0000000ba0a07210 */ /* 0x000fe40007ffe0ff */
[----:B------:R-:W-:-:S13]  /*2290*/  ISETP.NE.AND.EX P0, PT, RZ, UR7, PT, P0 ;  /* 0x00000007ff007c0c */ /* 0x000fda000bf05300 */
[----:B------:R-:W-:Y:S02]  /*22a0*/  @P0 SHF.R.S32.HI R162, RZ, 0x1f, R157 ;  /* 0x0000001fffa20819 */ /* 0x000fe4000001149d */
[----:B------:R-:W-:Y:S01]  /*22b0*/  @P0 SHF.R.S32.HI R155, RZ, 0x1f, R154 ;  /* 0x0000001fff9b0819 */ /* 0x000fe2000001149a */
[----:B---3--:R-:W-:Y:S02]  /*22c0*/  @!P3 IMAD R13, R13, R14, RZ ;  /* 0x0000000e0d0db224 */ /* 0x008fe400078e02ff */
[----:B------:R-:W3:Y:S02]  /*22d0*/  @!P3 LDC.64 R14, c[0x0][0x248] ;  /* 0x00009200ff0ebb82 */ /* 0x000ee40000000a00 */
[----:B------:R-:W-:-:S04]  /*22e0*/  @!P3 IMAD R13, R13, 0x70, RZ ;  /* 0x000000700d0db824 */ /* 0x000fc800078e02ff */
[----:B------:R-:W-:Y:S01]  /*22f0*/  @!P3 IMAD R13, R13, R11, R156 ;  /* 0x0000000b0d0db224 */ /* 0x000fe200078e029c */
[----:B------:R-:W-:-:S04]  /*2300*/  @P0 IADD3 R156, P2, P4, R154, UR6, R157 ;  /* 0x000000069a9c0c10 */ /* 0x000fc8000fc5e09d */
[----:B------:R-:W-:Y:S02]  /*2310*/  @P0 IADD3.X R157, R155, UR7, R162, P2, P4 ;  /* 0x000000079b9d0c10 */ /* 0x000fe400097e84a2 */
[----:B------:R-:W-:-:S03]  /*2320*/  @!P3 IADD3 R155, P2, R7, R13, RZ ;  /* 0x0000000d079bb210 */ /* 0x000fc60007f5e0ff */
[----:B------:R-:W4:Y:S01]  /*2330*/  @P0 LDG.E.U8 R156, desc[UR36][R156.64] ;  /* 0x000000249c9c0981 */ /* 0x000f22000c1e1100 */
[----:B------:R-:W-:Y:S02]  /*2340*/  @!P3 LEA.HI.X.SX32 R164, R13, R10, 0x1, P2 ;  /* 0x0000000a0da4b211 */ /* 0x000fe400010f0eff */
[----:B---3--:R-:W-:Y:S01]  /*2350*/  @!P3 LEA R162, P2, R155, R14, 0x2 ;  /* 0x0000000e9ba2b211 */ /* 0x008fe200078410ff */
[----:B------:R-:W-:-:S03]  /*2360*/  IMAD.SHL.U32 R14, R160, 0x4, RZ ;  /* 0x00000004a00e7824 */ /* 0x000fc600078e00ff */
[----:B------:R-:W-:Y:S02]  /*2370*/  @!P3 LEA.HI.X R163, R155, R15, R164, 0x2, P2 ;  /* 0x0000000f9ba3b211 */ /* 0x000fe400010f14a4 */
[----:B------:R-:W-:-:S13]  /*2380*/  ISETP.GE.OR P5, PT, R14, R27, P1 ;  /* 0x0000001b0e00720c */ /* 0x000fda0000fa6670 */
[----:B------:R-:W3:Y:S01]  /*2390*/  @!P5 LDG.E R15, desc[UR36][R158.64] ;  /* 0x000000249e0fd981 */ /* 0x000ee2000c1e1900 */
[----:B------:R-:W-:Y:S02]  /*23a0*/  IMAD.IADD R164, R160, 0x1, R11 ;  /* 0x00000001a0a47824 */ /* 0x000fe400078e020b */
[----:B------:R-:W3:Y:S02]  /*23b0*/  @!P5 LDC R160, c[0x0][0x288] ;  /* 0x0000a200ffa0db82 */ /* 0x000ee40000000800 */
[----:B------:R-:W-:-:S05]  /*23c0*/  IMAD.SHL.U32 R164, R164, 0x4, RZ ;  /* 0x00000004a4a47824 */ /* 0x000fca00078e00ff */
[----:B------:R-:W-:-:S13]  /*23d0*/  ISETP.GE.OR P4, PT, R164, R27, P1 ;  /* 0x0000001ba400720c */ /* 0x000fda0000f86670 */
[----:B------:R-:W2:Y:S01]  /*23e0*/  @!P4 LDG.E R13, desc[UR36][R158.64] ;  /* 0x000000249e0dc981 */ /* 0x000ea2000c1e1900 */
[----:B------:R-:W-:-:S04]  /*23f0*/  ISETP.GE.AND P2, PT, R154, R17, PT ;  /* 0x000000119a00720c */ /* 0x000fc80003f46270 */
[----:B------:R-:W-:Y:S02]  /*2400*/  FSEL R91, R91, RZ, P2 ;  /* 0x000000ff5b5b7208 */ /* 0x000fe40001000000 */
[----:B------:R-:W-:-:S06]  /*2410*/  FSEL R90, R90, RZ, P2 ;  /* 0x000000ff5a5a7208 */ /* 0x000fcc0001000000 */
[----:B------:R1:W4:Y:S01]  /*2420*/  @!P3 LDG.E.64 R90, desc[UR36][R162.64] ;  /* 0x00000024a25ab981 */ /* 0x000322000c1e1b00 */
[----:B------:R-:W-:Y:S02]  /*2430*/  FSEL R93, R93, RZ, P2 ;  /* 0x000000ff5d5d7208 */ /* 0x000fe40001000000 */
[----:B------:R-:W-:Y:S01]  /*2440*/  FSEL R92, R92, RZ, P2 ;  /* 0x000000ff5c5c7208 */ /* 0x000fe20001000000 */
[----:B---3--:R-:W-:-:S04]  /*2450*/  @!P5 IMAD R15, R15, R160, RZ ;  /* 0x000000a00f0fd224 */ /* 0x008fc800078e02ff */
[----:B------:R-:W-:-:S04]  /*2460*/  @!P5 IMAD R15, R15, 0x70, RZ ;  /* 0x000000700f0fd824 */ /* 0x000fc800078e02ff */
[----:B------:R-:W-:Y:S02]  /*2470*/  @!P5 IMAD R155, R15, R11, R14 ;  /* 0x0000000b0f9bd224 */ /* 0x000fe400078e020e */
[----:B------:R-:W3:Y:S03]  /*2480*/  @!P5 LDC.64 R14, c[0x0][0x248] ;  /* 0x00009200ff0edb82 */ /* 0x000ee60000000a00 */
[----:B------:R-:W-:-:S04]  /*2490*/  @!P5 IADD3 R161, P3, R7, R155, RZ ;  /* 0x0000009b07a1d210 */ /* 0x000fc80007f7e0ff */
[----:B------:R-:W-:Y:S02]  /*24a0*/  @!P5 LEA.HI.X.SX32 R155, R155, R10, 0x1, P3 ;  /* 0x0000000a9b9bd211 */ /* 0x000fe400018f0eff */
[C---:B---3--:R-:W-:Y:S02]  /*24b0*/  @!P5 LEA R160, P3, R161.reuse, R14, 0x2 ;  /* 0x0000000ea1a0d211 */ /* 0x048fe400078610ff */
[----:B------:R-:W2:Y:S02]  /*24c0*/  @!P4 LDC R14, c[0x0][0x288] ;  /* 0x0000a200ff0ecb82 */ /* 0x000ea40000000800 */
[----:B------:R-:W-:Y:S02]  /*24d0*/  @!P5 LEA.HI.X R161, R161, R15, R155, 0x2, P3 ;  /* 0x0000000fa1a1d211 */ /* 0x000fe400018f149b */
[----:B------:R-:W-:-:S03]  /*24e0*/  FSEL R95, R95, RZ, P2 ;  /* 0x000000ff5f5f7208 */ /* 0x000fc60001000000 */
[----:B------:R-:W3:Y:S01]  /*24f0*/  @!P5 LDG.E.64 R92, desc[UR36][R160.64] ;  /* 0x00000024a05cd981 */ /* 0x000ee2000c1e1b00 */
[----:B--2---:R-:W-:Y:S02]  /*2500*/  @!P4 IMAD R13, R13, R14, RZ ;  /* 0x0000000e0d0dc224 */ /* 0x004fe400078e02ff */
[----:B------:R-:W1:Y:S02]  /*2510*/  @!P4 LDC.64 R14, c[0x0][0x248] ;  /* 0x00009200ff0ecb82 */ /* 0x000e640000000a00 */
[----:B------:R-:W-:-:S04]  /*2520*/  @!P4 IMAD R13, R13, 0x70, RZ ;  /* 0x000000700d0dc824 */ /* 0x000fc800078e02ff */
[----:B------:R-:W-:-:S05]  /*2530*/  @!P4 IMAD R164, R13, R11, R164 ;  /* 0x0000000b0da4c224 */ /* 0x000fca00078e02a4 */
[----:B------:R-:W-:-:S04]  /*2540*/  @!P4 IADD3 R13, P3, R7, R164, RZ ;  /* 0x000000a4070dc210 */ /* 0x000fc80007f7e0ff */
[----:B------:R-:W-:Y:S02]  /*2550*/  @!P4 LEA.HI.X.SX32 R164, R164, R10, 0x1, P3 ;  /* 0x0000000aa4a4c211 */ /* 0x000fe400018f0eff */
[----:B-1----:R-:W-:-:S04]  /*2560*/  @!P4 LEA R162, P3, R13, R14, 0x2 ;  /* 0x0000000e0da2c211 */ /* 0x002fc800078610ff */
[----:B------:R-:W-:Y:S01]  /*2570*/  @!P4 LEA.HI.X R163, R13, R15, R164, 0x2, P3 ;  /* 0x0000000f0da3c211 */ /* 0x000fe200018f14a4 */
[----:B------:R-:W-:-:S05]  /*2580*/  IMAD R164, R11, 0x4, R12 ;  /* 0x000000040ba47824 */ /* 0x000fca00078e020c */
[----:B------:R-:W-:-:S04]  /*2590*/  SHF.L.U32 R13, R164, 0x2, RZ ;  /* 0x00000002a40d7819 */ /* 0x000fc800000006ff */
[----:B------:R-:W-:-:S13]  /*25a0*/  ISETP.GE.OR P3, PT, R13, R27, P1 ;  /* 0x0000001b0d00720c */ /* 0x000fda0000f66670 */
[----:B------:R-:W2:Y:S01]  /*25b0*/  @!P3 LDG.E R14, desc[UR36][R158.64] ;  /* 0x000000249e0eb981 */ /* 0x000ea2000c1e1900 */
[----:B------:R-:W2:Y:S01]  /*25c0*/  @!P3 LDC R15, c[0x0][0x288] ;  /* 0x0000a200ff0fbb82 */ /* 0x000ea20000000800 */
[----:B------:R-:W-:Y:S01]  /*25d0*/  FSEL R94, R94, RZ, P2 ;  /* 0x000000ff5e5e7208 */ /* 0x000fe20001000000 */
[----:B------:R-:W-:-:S05]  /*25e0*/  IMAD.IADD R164, R164, 0x1, R11 ;  /* 0x00000001a4a47824 */ /* 0x000fca00078e020b */
[----:B------:R1:W3:Y:S02]  /*25f0*/  @!P4 LDG.E.64 R94, desc[UR36][R162.64] ;  /* 0x00000024a25ec981 */ /* 0x0002e4000c1e1b00 */
[----:B-1----:R-:W-:Y:S02]  /*2600*/  IMAD.SHL.U32 R162, R164, 0x4, RZ ;  /* 0x00000004a4a27824 */ /* 0x002fe400078e00ff */
[----:B--2---:R-:W-:Y:S02]  /*2610*/  @!P3 IMAD R155, R14, R15, RZ ;  /* 0x0000000f0e9bb224 */ /* 0x004fe400078e02ff */
[----:B------:R-:W1:Y:S02]  /*2620*/  @!P3 LDC.64 R14, c[0x0][0x248] ;  /* 0x00009200ff0ebb82 */ /* 0x000e640000000a00 */
[----:B------:R-:W-:-:S04]  /*2630*/  @!P3 IMAD R160, R155, 0x70, RZ ;  /* 0x000000709ba0b824 */ /* 0x000fc800078e02ff */
[----:B------:R-:W-:-:S05]  /*2640*/  @!P3 IMAD R13, R160, R11, R13 ;  /* 0x0000000ba00db224 */ /* 0x000fca00078e020d */
[----:B------:R-:W-:-:S04]  /*2650*/  @!P3 IADD3 R155, P4, R7, R13, RZ ;  /* 0x0000000d079bb210 */ /* 0x000fc80007f9e0ff */
[----:B------:R-:W-:Y:S02]  /*2660*/  @!P3 LEA.HI.X.SX32 R13, R13, R10, 0x1, P4 ;  /* 0x0000000a0d0db211 */ /* 0x000fe400020f0eff */
[----:B-1----:R-:W-:-:S04]  /*2670*/  @!P3 LEA R160, P4, R155, R14, 0x2 ;  /* 0x0000000e9ba0b211 */ /* 0x002fc800078810ff */
[----:B------:R-:W-:Y:S02]  /*2680*/  @!P3 LEA.HI.X R161, R155, R15, R13, 0x2, P4 ;  /* 0x0000000f9ba1b211 */ /* 0x000fe400020f140d */
[----:B------:R-:W-:-:S13]  /*2690*/  ISETP.GE.OR P4, PT, R162, R27, P1 ;  /* 0x0000001ba200720c */ /* 0x000fda0000f86670 */
[----:B------:R-:W2:Y:S01]  /*26a0*/  @!P4 LDG.E R13, desc[UR36][R158.64] ;  /* 0x000000249e0dc981 */ /* 0x000ea2000c1e1900 */
[----:B------:R-:W2:Y:S01]  /*26b0*/  @!P4 LDC R14, c[0x0][0x288] ;  /* 0x0000a200ff0ecb82 */ /* 0x000ea20000000800 */
[----:B------:R-:W-:Y:S01]  /*26c0*/  IMAD.IADD R155, R164, 0x1, R11 ;  /* 0x00000001a49b7824 */ /* 0x000fe200078e020b */
[----:B------:R-:W-:Y:S02]  /*26d0*/  FSEL R97, R97, RZ, P2 ;  /* 0x000000ff61617208 */ /* 0x000fe40001000000 */
[----:B------:R-:W-:-:S06]  /*26e0*/  FSEL R96, R96, RZ, P2 ;  /* 0x000000ff60607208 */ /* 0x000fcc0001000000 */
[----:B------:R1:W3:Y:S01]  /*26f0*/  @!P3 LDG.E.64 R96, desc[UR36][R160.64] ;  /* 0x00000024a060b981 */ /* 0x0002e2000c1e1b00 */
[----:B--2---:R-:W-:Y:S02]  /*2700*/  @!P4 IMAD R13, R13, R14, RZ ;  /* 0x0000000e0d0dc224 */ /* 0x004fe400078e02ff */
[----:B------:R-:W1:Y:S02]  /*2710*/  @!P4 LDC.64 R14, c[0x0][0x248] ;  /* 0x00009200ff0ecb82 */ /* 0x000e640000000a00 */
[----:B------:R-:W-:-:S04]  /*2720*/  @!P4 IMAD R13, R13, 0x70, RZ ;  /* 0x000000700d0dc824 */ /* 0x000fc800078e02ff */
[----:B------:R-:W-:Y:S02]  /*2730*/  @!P4 IMAD R13, R13, R11, R162 ;  /* 0x0000000b0d0dc224 */ /* 0x000fe400078e02a2 */
[----:B------:R-:W-:-:S05]  /*2740*/  IMAD.SHL.U32 R162, R155, 0x4, RZ ;  /* 0x000000049ba27824 */ /* 0x000fca00078e00ff */
[----:B------:R-:W-:Y:S02]  /*2750*/  ISETP.GE.OR P3, PT, R162, R27, P1 ;  /* 0x0000001ba200720c */ /* 0x000fe40000f66670 */
[----:B------:R-:W-:-:S04]  /*2760*/  @!P4 IADD3 R155, P5, R7, R13, RZ ;  /* 0x0000000d079bc210 */ /* 0x000fc80007fbe0ff */
[----:B------:R-:W-:-:S07]  /*2770*/  @!P4 LEA.HI.X.SX32 R164, R13, R10, 0x1, P5 ;  /* 0x0000000a0da4c211 */ /* 0x000fce00028f0eff */
[----:B------:R-:W2:Y:S01]  /*2780*/  @!P3 LDG.E R13, desc[UR36][R158.64] ;  /* 0x000000249e0db981 */ /* 0x000ea2000c1e1900 */
[C---:B-1----:R-:W-:Y:S02]  /*2790*/  @!P4 LEA R160, P5, R155.reuse, R14, 0x2 ;  /* 0x0000000e9ba0c211 */ /* 0x042fe400078a10ff */
[----:B------:R-:W2:Y:S02]  /*27a0*/  @!P3 LDC R14, c[0x0][0x288] ;  /* 0x0000a200ff0ebb82 */ /* 0x000ea40000000800 */
[----:B------:R-:W-:Y:S02]  /*27b0*/  @!P4 LEA.HI.X R161, R155, R15, R164, 0x2, P5 ;  /* 0x0000000f9ba1c211 */ /* 0x000fe400028f14a4 */
[----:B------:R-:W-:Y:S02]  /*27c0*/  FSEL R99, R99, RZ, P2 ;  /* 0x000000ff63637208 */ /* 0x000fe40001000000 */
[----:B------:R-:W-:-:S06]  /*27d0*/  FSEL R98, R98, RZ, P2 ;  /* 0x000000ff62627208 */ /* 0x000fcc0001000000 */
        /* <DEDUP_REMOVED lines=14> */
[----:B------:R-:W-:Y:S02]  /*28c0*/  FSEL R101, R101, RZ, P2 ;  /* 0x000000ff65657208 */ /* 0x000fe40001000000 */
[----:B------:R-:W-:Y:S01]  /*28d0*/  FSEL R100, R100, RZ, P2 ;  /* 0x000000ff64647208 */ /* 0x000fe20001000000 */
[----:B------:R-:W-:-:S05]  /*28e0*/  IMAD.IADD R164, R164, 0x1, R11 ;  /* 0x00000001a4a47824 */ /* 0x000fca00078e020b */
[----:B------:R1:W3:Y:S02]  /*28f0*/  @!P3 LDG.E.64 R100, desc[UR36][R162.64] ;  /* 0x00000024a264b981 */ /* 0x0002e4000c1e1b00 */
[----:B-1----:R-:W-:-:S05]  /*2900*/  IMAD.SHL.U32 R162, R164, 0x4, RZ ;  /* 0x00000004a4a27824 */ /* 0x002fca00078e00ff */
[----:B------:R-:W-:Y:S01]  /*2910*/  ISETP.GE.OR P5, PT, R162, R27, P1 ;  /* 0x0000001ba200720c */ /* 0x000fe20000fa6670 */
[----:B--2---:R-:W-:Y:S02]  /*2920*/  @!P4 IMAD R155, R14, R15, RZ ;  /* 0x0000000f0e9bc224 */ /* 0x004fe400078e02ff */
[----:B------:R-:W1:Y:S02]  /*2930*/  @!P4 LDC.64 R14, c[0x0][0x248] ;  /* 0x00009200ff0ecb82 */ /* 0x000e640000000a00 */
[----:B------:R-:W-:-:S04]  /*2940*/  @!P4 IMAD R160, R155, 0x70, RZ ;  /* 0x000000709ba0c824 */ /* 0x000fc800078e02ff */
[----:B------:R-:W-:-:S05]  /*2950*/  @!P4 IMAD R13, R160, R11, R13 ;  /* 0x0000000ba00dc224 */ /* 0x000fca00078e020d */
[----:B------:R-:W-:-:S04]  /*2960*/  @!P4 IADD3 R155, P3, R7, R13, RZ ;  /* 0x0000000d079bc210 */ /* 0x000fc80007f7e0ff */
[----:B------:R-:W-:Y:S02]  /*2970*/  @!P4 LEA.HI.X.SX32 R13, R13, R10, 0x1, P3 ;  /* 0x0000000a0d0dc211 */ /* 0x000fe400018f0eff */
[C---:B-1----:R-:W-:Y:S02]  /*2980*/  @!P4 LEA R160, P3, R155.reuse, R14, 0x2 ;  /* 0x0000000e9ba0c211 */ /* 0x042fe400078610ff */
[----:B------:R-:W1:Y:S02]  /*2990*/  @!P5 LDC R14, c[0x0][0x288] ;  /* 0x0000a200ff0edb82 */ /* 0x000e640000000800 */
[----:B------:R-:W-:Y:S02]  /*29a0*/  @!P4 LEA.HI.X R161, R155, R15, R13, 0x2, P3 ;  /* 0x0000000f9ba1c211 */ /* 0x000fe400018f140d */
[----:B------:R-:W1:Y:S01]  /*29b0*/  @!P5 LDG.E R13, desc[UR36][R158.64] ;  /* 0x000000249e0dd981 */ /* 0x000e62000c1e1900 */
[----:B------:R-:W-:Y:S01]  /*29c0*/  IMAD.IADD R155, R164, 0x1, R11 ;  /* 0x00000001a49b7824 */ /* 0x000fe200078e020b */
[----:B------:R-:W-:-:S02]  /*29d0*/  FSEL R103, R103, RZ, P2 ;  /* 0x000000ff67677208 */ /* 0x000fc40001000000 */
[----:B------:R-:W-:-:S06]  /*29e0*/  FSEL R102, R102, RZ, P2 ;  /* 0x000000ff66667208 */ /* 0x000fcc0001000000 */
[----:B------:R2:W3:Y:S01]  /*29f0*/  @!P4 LDG.E.64 R102, desc[UR36][R160.64] ;  /* 0x00000024a066c981 */ /* 0x0004e2000c1e1b00 */
[----:B-1----:R-:W-:Y:S02]  /*2a00*/  @!P5 IMAD R13, R13, R14, RZ ;  /* 0x0000000e0d0dd224 */ /* 0x002fe400078e02ff */
[----:B------:R-:W2:Y:S02]  /*2a10*/  @!P5 LDC.64 R14, c[0x0][0x248] ;  /* 0x00009200ff0edb82 */ /* 0x000ea40000000a00 */
[----:B------:R-:W-:-:S04]  /*2a20*/  @!P5 IMAD R13, R13, 0x70, RZ ;  /* 0x000000700d0dd824 */ /* 0x000fc800078e02ff */
[----:B------:R-:W-:Y:S02]  /*2a30*/  @!P5 IMAD R13, R13, R11, R162 ;  /* 0x0000000b0d0dd224 */ /* 0x000fe400078e02a2 */
[----:B------:R-:W-:-:S05]  /*2a40*/  IMAD.SHL.U32 R162, R155, 0x4, RZ ;  /* 0x000000049ba27824 */ /* 0x000fca00078e00ff */
[----:B------:R-:W-:Y:S02]  /*2a50*/  ISETP.GE.OR P3, PT, R162, R27, P1 ;  /* 0x0000001ba200720c */ /* 0x000fe40000f66670 */
[----:B------:R-:W-:-:S04]  /*2a60*/  @!P5 IADD3 R155, P4, R7, R13, RZ ;  /* 0x0000000d079bd210 */ /* 0x000fc80007f9e0ff */
[----:B------:R-:W-:-:S07]  /*2a70*/  @!P5 LEA.HI.X.SX32 R164, R13, R10, 0x1, P4 ;  /* 0x0000000a0da4d211 */ /* 0x000fce00020f0eff */
[----:B------:R-:W4:Y:S01]  /*2a80*/  @!P3 LDG.E R13, desc[UR36][R158.64] ;  /* 0x000000249e0db981 */ /* 0x000f22000c1e1900 */
[C---:B--2---:R-:W-:Y:S02]  /*2a90*/  @!P5 LEA R160, P4, R155.reuse, R14, 0x2 ;  /* 0x0000000e9ba0d211 */ /* 0x044fe400078810ff */
[----:B------:R-:W4:Y:S02]  /*2aa0*/  @!P3 LDC R14, c[0x0][0x288] ;  /* 0x0000a200ff0ebb82 */ /* 0x000f240000000800 */
[----:B------:R-:W-:Y:S01]  /*2ab0*/  @!P5 LEA.HI.X R161, R155, R15, R164, 0x2, P4 ;  /* 0x0000000f9ba1d211 */ /* 0x000fe200020f14a4 */
[----:B----4-:R-:W-:-:S05]  /*2ac0*/  @!P3 IMAD R13, R13, R14, RZ ;  /* 0x0000000e0d0db224 */ /* 0x010fca00078e02ff */
[----:B------:R-:W1:Y:S01]  /*2ad0*/  @!P3 LDC.64 R14, c[0x0][0x248] ;  /* 0x00009200ff0ebb82 */ /* 0x000e620000000a00 */
        /* <DEDUP_REMOVED lines=12> */
[----:B------:R-:W-:Y:S02]  /*2ba0*/  FSEL R104, R104, RZ, P2 ;  /* 0x000000ff68687208 */ /* 0x000fe40001000000 */
[----:B------:R-:W-:Y:S02]  /*2bb0*/  FSEL R107, R107, RZ, P2 ;  /* 0x000000ff6b6b7208 */ /* 0x000fe40001000000 */
[----:B------:R-:W-:Y:S01]  /*2bc0*/  FSEL R106, R106, RZ, P2 ;  /* 0x000000ff6a6a7208 */ /* 0x000fe20001000000 */
[----:B------:R-:W-:Y:S01]  /*2bd0*/  IMAD.IADD R164, R164, 0x1, R11 ;  /* 0x00000001a4a47824 */ /* 0x000fe200078e020b */
[----:B------:R-:W4:Y:S04]  /*2be0*/  @!P5 LDG.E.64 R104, desc[UR36][R160.64] ;  /* 0x00000024a068d981 */ /* 0x000f28000c1e1b00 */
[----:B------:R1:W4:Y:S02]  /*2bf0*/  @!P3 LDG.E.64 R106, desc[UR36][R162.64] ;  /* 0x00000024a26ab981 */ /* 0x000324000c1e1b00 */
        /* <DEDUP_REMOVED lines=15> */
[----:B------:R2:W0:Y:S01]  /*2cf0*/  @!P4 LDG.E.64 R108, desc[UR36][R160.64] ;  /* 0x00000024a06cc981 */ /* 0x000422000c1e1b00 */
        /* <DEDUP_REMOVED lines=8> */
[----:B------:R-:W3:Y:S01]  /*2d80*/  @!P3 LDG.E R13, desc[UR36][R158.64] ;  /* 0x000000249e0db981 */ /* 0x000ee2000c1e1900 */
[C---:B--2---:R-:W-:Y:S02]  /*2d90*/  @!P5 LEA R160, P4, R155.reuse, R14, 0x2 ;  /* 0x0000000e9ba0d211 */ /* 0x044fe400078810ff */
[----:B------:R-:W3:Y:S02]  /*2da0*/  @!P3 LDC R14, c[0x0][0x288] ;  /* 0x0000a200ff0ebb82 */ /* 0x000ee40000000800 */
[----:B------:R-:W-:Y:S01]  /*2db0*/  @!P5 LEA.HI.X R161, R155, R15, R164, 0x2, P4 ;  /* 0x0000000f9ba1d211 */ /* 0x000fe200020f14a4 */
[----:B---3--:R-:W-:-:S05]  /*2dc0*/  @!P3 IMAD R13, R13, R14, RZ ;  /* 0x0000000e0d0db224 */ /* 0x008fca00078e02ff */
        /* <DEDUP_REMOVED lines=17> */
[----:B------:R-:W3:Y:S04]  /*2ee0*/  @!P5 LDG.E.64 R110, desc[UR36][R160.64] ;  /* 0x00000024a06ed981 */ /* 0x000ee8000c1e1b00 */
        /* <DEDUP_REMOVED lines=36> */
[----:B------:R-:W-:Y:S02]  /*3130*/  @!P3 LEA.HI.X R163, R13, R15, R164, 0x2, P4 ;  /* 0x0000000f0da3b211 */ /* 0x000fe400020f14a4 */
[----:B------:R-:W-:-:S05]  /*3140*/  LEA R164, R11, R12, 0x4 ;  /* 0x0000000c0ba47211 */ /* 0x000fca00078e20ff */
[----:B------:R-:W-:-:S05]  /*3150*/  IMAD.SHL.U32 R13, R164, 0x4, RZ ;  /* 0x00000004a40d7824 */ /* 0x000fca00078e00ff */
        /* <DEDUP_REMOVED lines=25> */
[----:B------:R2:W4:Y:S01]  /*32f0*/  @!P4 LDG.E.64 R120, desc[UR36][R160.64] ;  /* 0x00000024a078c981 */ /* 0x000522000c1e1b00 */
[----:B-1----:R-:W-:Y:S02]  /*3300*/  @!P5 IMAD R13, R13, R14, RZ ;  /* 0x0000000e0d0dd224 */ /* 0x002fe400078e02ff */
[----:B------:R-:W2:Y:S02]  /*3310*/  @!P5 LDC.64 R14, c[0x0][0x248] ;  /* 0x00009200ff0edb82 */ /* 0x000ea40000000a00 */
[----:B------:R-:W-:-:S04]  /*3320*/  @!P5 IMAD R13, R13, 0x70, RZ ;  /* 0x000000700d0dd824 */ /* 0x000fc800078e02ff */
[----:B------:R-:W-:Y:S01]  /*3330*/  @!P5 IMAD R13, R13, R11, R162 ;  /* 0x0000000b0d0dd224 */ /* 0x000fe200078e02a2 */
[----:B------:R-:W-:-:S04]  /*3340*/  SHF.L.U32 R162, R155, 0x2, RZ ;  /* 0x000000029ba27819 */ /* 0x000fc800000006ff */
        /* <DEDUP_REMOVED lines=15> */
[----:B------:R-:W-:-:S04]  /*3440*/  IMAD R164, R11, 0x13, R12 ;  /* 0x000000130ba47824 */ /* 0x000fc800078e020c */
        /* <DEDUP_REMOVED lines=169> */
[----:B------:R-:W-:Y:S02]  /*3ee0*/  FSEL R144, R144, RZ, P2 ;  /* 0x000000ff90907208 */ /* 0x000fe40001000000 */
[----:B------:R-:W-:-:S04]  /*3ef0*/  SHF.L.U32 R164, R164, 0x2, RZ ;  /* 0x00000002a4a47819 */ /* 0x000fc800000006ff */
[----:B------:R-:W-:Y:S01]  /*3f00*/  ISETP.GE.OR P3, PT, R164, R27, P1 ;  /* 0x0000001ba400720c */ /* 0x000fe20000f66670 */
[----:B------:R-:W2:Y:S01]  /*3f10*/  @!P4 LDG.E.64 R144, desc[UR36][R160.64] ;  /* 0x00000024a090c981 */ /* 0x000ea2000c1e1b00 */
[----:B-1----:R-:W-:Y:S02]  /*3f20*/  @!P5 IMAD R13, R13, R14, RZ ;  /* 0x0000000e0d0dd224 */ /* 0x002fe400078e02ff */
        /* <DEDUP_REMOVED lines=9> */
[----:B------:R-:W-:Y:S02]  /*3fc0*/  FSEL R147, R147, RZ, P2 ;  /* 0x000000ff93937208 */ /* 0x000fe40001000000 */
[----:B------:R-:W-:-:S06]  /*3fd0*/  FSEL R146, R146, RZ, P2 ;  /* 0x000000ff92927208 */ /* 0x000fcc0001000000 */
[----:B------:R0:W2:Y:S02]  /*3fe0*/  @!P5 LDG.E.64 R146, desc[UR36][R162.64] ;  /* 0x00000024a292d981 */ /* 0x0000a4000c1e1b00 */
[----:B0-----:R-:W-:-:S04]  /*3ff0*/  IMAD R162, R11, 0x1f, R12 ;  /* 0x0000001f0ba27824 */ /* 0x001fc800078e020c */
[----:B------:R-:W-:Y:S02]  /*4000*/  IMAD.SHL.U32 R162, R162, 0x4, RZ ;  /* 0x00000004a2a27824 */ /* 0x000fe400078e00ff */
[----:B-1----:R-:W-:Y:S02]  /*4010*/  @!P3 IMAD R13, R13, R14, RZ ;  /* 0x0000000e0d0db224 */ /* 0x002fe400078e02ff */
[----:B------:R-:W0:Y:S02]  /*4020*/  @!P3 LDC.64 R14, c[0x0][0x248] ;  /* 0x00009200ff0ebb82 */ /* 0x000e240000000a00 */
[----:B------:R-:W-:-:S04]  /*4030*/  @!P3 IMAD R13, R13, 0x70, RZ ;  /* 0x000000700d0db824 */ /* 0x000fc800078e02ff */
[----:B------:R-:W-:Y:S02]  /*4040*/  @!P3 IMAD R13, R13, R11, R164 ;  /* 0x0000000b0d0db224 */ /* 0x000fe400078e02a4 */
[----:B------:R-:W-:-:S05]  /*4050*/  IMAD.SHL.U32 R164, R12, 0x4, RZ ;  /* 0x000000040ca47824 */ /* 0x000fca00078e00ff */
[----:B------:R-:W-:Y:S02]  /*4060*/  ISETP.GE.OR P5, PT, R164, R27, P1 ;  /* 0x0000001ba400720c */ /* 0x000fe40000fa6670 */
[----:B------:R-:W-:-:S04]  /*4070*/  @!P3 IADD3 R155, P4, R7, R13, RZ ;  /* 0x0000000d079bb210 */ /* 0x000fc80007f9e0ff */
[----:B------:R-:W-:Y:S02]  /*4080*/  @!P3 LEA.HI.X.SX32 R13, R13, R10, 0x1, P4 ;  /* 0x0000000a0d0db211 */ /* 0x000fe400020f0eff */
[----:B0-----:R-:W-:-:S05]  /*4090*/  @!P3 LEA R160, P4, R155, R14, 0x2 ;  /* 0x0000000e9ba0b211 */ /* 0x001fca00078810ff */
[----:B------:R-:W0:Y:S01]  /*40a0*/  @!P5 LDC R12, c[0x0][0x288] ;  /* 0x0000a200ff0cdb82 */ /* 0x000e220000000800 */
[----:B------:R-:W-:Y:S02]  /*40b0*/  @!P3 LEA.HI.X R161, R155, R15, R13, 0x2, P4 ;  /* 0x0000000f9ba1b211 */ /* 0x000fe400020f140d */
[----:B------:R-:W0:Y:S01]  /*40c0*/  @!P5 LDG.E R13, desc[UR36][R158.64] ;  /* 0x000000249e0dd981 */ /* 0x000e22000c1e1900 */
[----:B------:R-:W-:-:S04]  /*40d0*/  ISETP.GE.OR P4, PT, R162, R27, P1 ;  /* 0x0000001ba200720c */ /* 0x000fc80000f86670 */
[----:B------:R-:W1:Y:S09]  /*40e0*/  @!P5 LDC.64 R14, c[0x0][0x248] ;  /* 0x00009200ff0edb82 */ /* 0x000e720000000a00 */
[----:B------:R3:W4:Y:S01]  /*40f0*/  @!P4 LDG.E R155, desc[UR36][R158.64] ;  /* 0x000000249e9bc981 */ /* 0x000722000c1e1900 */
[----:B------:R-:W-:-:S02]  /*4100*/  FSEL R149, R149, RZ, P2 ;  /* 0x000000ff95957208 */ /* 0x000fc40001000000 */
[----:B------:R-:W-:Y:S01]  /*4110*/  FSEL R148, R148, RZ, P2 ;  /* 0x000000ff94947208 */ /* 0x000fe20001000000 */
[----:B---3--:R-:W4:Y:S01]  /*4120*/  @!P4 LDC R158, c[0x0][0x288] ;  /* 0x0000a200ff9ecb82 */ /* 0x008f220000000800 */
[----:B------:R-:W-:Y:S02]  /*4130*/  FSEL R151, R151, RZ, P2 ;  /* 0x000000ff97977208 */ /* 0x000fe40001000000 */
[----:B------:R-:W-:Y:S02]  /*4140*/  FSEL R150, R150, RZ, P2 ;  /* 0x000000ff96967208 */ /* 0x000fe40001000000 */
[----:B------:R-:W-:Y:S02]  /*4150*/  FSEL R153, R153, RZ, P2 ;  /* 0x000000ff99997208 */ /* 0x000fe40001000000 */
[----:B------:R-:W-:Y:S02]  /*4160*/  FSEL R152, R152, RZ, P2 ;  /* 0x000000ff98987208 */ /* 0x000fe40001000000 */
[----:B------:R-:W3:Y:S01]  /*4170*/  @!P3 LDG.E.64 R150, desc[UR36][R160.64] ;  /* 0x00000024a096b981 */ /* 0x000ee2000c1e1b00 */
[----:B0-----:R-:W-:-:S04]  /*4180*/  @!P5 IMAD R13, R13, R12, RZ ;  /* 0x0000000c0d0dd224 */ /* 0x001fc800078e02ff */
[----:B------:R-:W-:-:S04]  /*4190*/  @!P5 IMAD R13, R13, 0x70, RZ ;  /* 0x000000700d0dd824 */ /* 0x000fc800078e02ff */
[----:B------:R-:W-:-:S05]  /*41a0*/  @!P5 IMAD R13, R13, R11, R164 ;  /* 0x0000000b0d0dd224 */ /* 0x000fca00078e02a4 */
[----:B------:R-:W-:-:S04]  /*41b0*/  @!P5 IADD3 R163, P6, R7, R13, RZ ;  /* 0x0000000d07a3d210 */ /* 0x000fc80007fde0ff */
[----:B------:R-:W-:Y:S02]  /*41c0*/  @!P5 LEA.HI.X.SX32 R164, R13, R10, 0x1, P6 ;  /* 0x0000000a0da4d211 */ /* 0x000fe400030f0eff */
[----:B-1----:R-:W-:-:S04]  /*41d0*/  @!P5 LEA R12, P6, R163, R14, 0x2 ;  /* 0x0000000ea30cd211 */ /* 0x002fc800078c10ff */
[----:B------:R-:W-:Y:S02]  /*41e0*/  @!P5 LEA.HI.X R13, R163, R15, R164, 0x2, P6 ;  /* 0x0000000fa30dd211 */ /* 0x000fe400030f14a4 */
[----:B------:R-:W0:Y:S03]  /*41f0*/  @!P4 LDC.64 R14, c[0x0][0x248] ;  /* 0x00009200ff0ecb82 */ /* 0x000e260000000a00 */
[----:B------:R1:W2:Y:S01]  /*4200*/  @!P5 LDG.E.64 R148, desc[UR36][R12.64] ;  /* 0x000000240c94d981 */ /* 0x0002a2000c1e1b00 */
[----:B----4-:R-:W-:-:S04]  /*4210*/  @!P4 IMAD R155, R155, R158, RZ ;  /* 0x0000009e9b9bc224 */ /* 0x010fc800078e02ff */
[----:B------:R-:W-:-:S04]  /*4220*/  @!P4 IMAD R155, R155, 0x70, RZ ;  /* 0x000000709b9bc824 */ /* 0x000fc800078e02ff */
[----:B------:R-:W-:-:S05]  /*4230*/  @!P4 IMAD R11, R155, R11, R162 ;  /* 0x0000000b9b0bc224 */ /* 0x000fca00078e02a2 */
[----:B------:R-:W-:-:S04]  /*4240*/  @!P4 IADD3 R155, P5, R7, R11, RZ ;  /* 0x0000000b079bc210 */ /* 0x000fc80007fbe0ff */
[----:B------:R-:W-:Y:S02]  /*4250*/  @!P4 LEA.HI.X.SX32 R158, R11, R10, 0x1, P5 ;  /* 0x0000000a0b9ec211 */ /* 0x000fe400028f0eff */
[----:B0-----:R-:W-:-:S04]  /*4260*/  @!P4 LEA R14, P5, R155, R14, 0x2 ;  /* 0x0000000e9b0ec211 */ /* 0x001fc800078a10ff */
[----:B------:R-:W-:-:S05]  /*4270*/  @!P4 LEA.HI.X R15, R155, R15, R158, 0x2, P5 ;  /* 0x0000000f9b0fc211 */ /* 0x000fca00028f149e */
[----:B------:R-:W4:Y:S01]  /*4280*/  @!P4 LDG.E.64 R152, desc[UR36][R14.64] ;  /* 0x000000240e98c981 */ /* 0x000f22000c1e1b00 */
[----:B------:R-:W-:Y:S01]  /*4290*/  FMUL.FTZ R11, R86, R90 ;  /* 0x0000005a560b7220 */ /* 0x000fe20000410000 */
[----:B-1----:R-:W-:Y:S01]  /*42a0*/  FMUL.FTZ R12, R87, R91 ;  /* 0x0000005b570c7220 */ /* 0x002fe20000410000 */
[----:B------:R-:W-:Y:S01]  /*42b0*/  UMOV UR4, 0xffffffff ;  /* 0xffffffff00047882 */ /* 0x000fe20000000000 */
[----:B------:R-:W-:Y:S02]  /*42c0*/  ISETP.NE.AND P0, PT, R156, RZ, P0 ;  /* 0x000000ff9c00720c */ /* 0x000fe40000705270 */
[----:B------:R-:W-:Y:S01]  /*42d0*/  LOP3.LUT R155, R18, 0x1, RZ, 0xc0, !PT ;  /* 0x00000001129b7812 */ /* 0x000fe200078ec0ff */
[----:B--2---:R-:W-:Y:S01]  /*42e0*/  FFMA.FTZ R11, R88, R148, R11 ;  /* 0x00000094580b7223 */ /* 0x004fe2000001000b */
        /* <DEDUP_REMOVED lines=57> */
[----:B---3--:R-:W-:Y:S01]  /*4680*/  FFMA.FTZ R11, R20, R150, R11 ;  /* 0x00000096140b7223 */ /* 0x008fe2000001000b */
[----:B------:R-:W-:-:S03]  /*4690*/  FFMA.FTZ R12, R21, R151, R12 ;  /* 0x00000097150c7223 */ /* 0x000fc6000001000c */
[----:B----4-:R-:W-:Y:S01]  /*46a0*/  FFMA.FTZ R11, R8, R152, R11 ;  /* 0x00000098080b7223 */ /* 0x010fe2000001000b */
[----:B------:R-:W-:-:S04]  /*46b0*/  FFMA.FTZ R12, R9, R153, R12 ;  /* 0x00000099090c7223 */ /* 0x000fc8000001000c */
[----:B------:R-:W-:Y:S01]  /*46c0*/  FADD.FTZ R13, R11, R12 ;  /* 0x0000000c0b0d7221 */ /* 0x000fe20000010000 */
[----:B------:R-:W-:Y:S06]  /*46d0*/  BRA.DIV UR4, `(.L_x_2885) ;  /* 0x0000002e04d47947 */ /* 0x000fec000b800000 */
[----:B------:R0:W1:Y:S02]  /*46e0*/  SHFL.BFLY PT, R14, R13, 0x1, 0x1f ;  /* 0x0c201f000d0e7f89 */ /* 0x00006400000e0000 */
.L_x_2934:
[----:B------:R-:W-:Y:S01]  /*46f0*/  ISETP.EQ.U32.OR P1, PT, R155, 0x1, P1 ;  /* 0x000000019b00780c */ /* 0x000fe20000f22470 */
        /* <DEDUP_REMOVED lines=13> */
[----:B------:R-:W-:-:S04]  /*47d0*/  @P2 IMAD R155, R155, R156, R154 ;  /* 0x0000009c9b9b2224 */ /* 0x000fc800078e029a */
[----:B0-----:R-:W-:-:S06]  /*47e0*/  @P2 IMAD.WIDE R12, R155, 0x4, R12 ;  /* 0x000000049b0c2825 */ /* 0x001fcc00078e020c */
[----:B------:R-:W2:Y:S01]  /*47f0*/  @P2 LDG.E R12, desc[UR36][R12.64] ;  /* 0x000000240c0c2981 */ /* 0x000ea2000c1e1900 */
[----:B-1----:R-:W-:-:S06]  /*4800*/  @P1 IMAD.WIDE R14, R19, 0x4, R14 ;  /* 0x00000004130e1825 */ /* 0x002fcc00078e020e */
[----:B------:R-:W3:Y:S01]  /*4810*/  @P1 LDG.E R14, desc[UR36][R14.64] ;  /* 0x000000240e0e1981 */ /* 0x000ee2000c1e1900 */
[----:B------:R-:W-:-:S04]  /*4820*/  @P1 ISETP.GE.AND P3, PT, R154, R25, PT ;  /* 0x000000199a00120c */ /* 0x000fc80003f66270 */
[----:B-----5:R-:W-:-:S04]  /*4830*/  @P1 SEL R155, R28, RZ, !P3 ;  /* 0x000000ff1c9b1207 */ /* 0x020fc80005800000 */
[----:B------:R-:W-:-:S04]  /*4840*/  @P1 IADD3 R155, R155, R154, -R17 ;  /* 0x0000009a9b9b1210 */ /* 0x000fc80007ffe811 */
[----:B------:R-:W-:Y:S01]  /*4850*/  @P1 I2FP.F32.S32 R156, R155 ;  /* 0x0000009b009c1245 */ /* 0x000fe20000201400 */
[----:B------:R-:W-:Y:S02]  /*4860*/  IMAD.IADD R155, R154, 0x1, -R26 ;  /* 0x000000019a9b7824 */ /* 0x000fe400078e0a1a */
[----:B--2---:R-:W-:Y:S02]  /*4870*/  @P2 FADD.FTZ R11, R11, R12 ;  /* 0x0000000c0b0b2221 */ /* 0x004fe40000010000 */
[----:B------:R-:W-:Y:S02]  /*4880*/  IMAD R12, R155, 0x4, R0 ;  /* 0x000000049b0c7824 */ /* 0x000fe400078e0200 */
[----:B---3--:R-:W-:-:S05]  /*4890*/  @P1 FFMA.FTZ R11, R156, R14, R11 ;  /* 0x0000000e9c0b1223 */ /* 0x008fca000001000b */
[----:B------:R1:W-:Y:S01]  /*48a0*/  STS [R12], R11 ;  /* 0x0000000b0c007388 */ /* 0x0003e20000000800 */
[----:B------:R-:W-:-:S07]  /*48b0*/  @!P0 FMNMX.FTZ R29, R29, R11, !PT ;  /* 0x0000000b1d1d8209 */ /* 0x000fce0007810000 */
.L_x_2887:
[----:B------:R-:W-:Y:S05]  /*48c0*/  BSYNC B1 ;  /* 0x0000000000017941 */ /* 0x000fea0003800000 */
.L_x_2886:
[----:B------:R-:W-:-:S04]  /*48d0*/  IADD3 R154, R154, 0x40, RZ ;  /* 0x000000409a9a7810 */ /* 0x000fc80007ffe0ff */
[----:B------:R-:W-:-:S13]  /*48e0*/  ISETP.GE.AND P0, PT, R154, R3, PT ;  /* 0x000000039a00720c */ /* 0x000fda0003f06270 */
[----:B------:R-:W-:Y:S05]  /*48f0*/  @!P0 BRA `(.L_x_2888) ;  /* 0xffffffd400f48947 */ /* 0x000fea000383ffff */
.L_x_2884:
[----:B------:R-:W-:Y:S05]  /*4900*/  BSYNC B0 ;  /* 0x0000000000007941 */ /* 0x000fea0003800000 */
.L_x_2883:
[----:B------:R-:W-:-:S03]  /*4910*/  UMOV UR4, 0xffffffff ;  /* 0xffffffff00047882 */ /* 0x000fc60000000000 */
[----:B------:R-:W-:Y:S05]  /*4920*/  BRA.DIV UR4, `(.L_x_2889) ;  /* 0x0000002e04647947 */ /* 0x000fea000b800000 */
[----:B0-----:R-:W0:Y:S02]  /*4930*/  SHFL.BFLY PT, R14, R29, 0x10, 0x1f ;  /* 0x0e001f001d0e7f89 */ /* 0x001e2400000e0000 */
[----:B0-----:R-:W-:-:S05]  /*4940*/  FMNMX.FTZ R13, R14, R29, !PT ;  /* 0x0000001d0e0d7209 */ /* 0x001fca0007810000 */
[----:B------:R-:W0:Y:S02]  /*4950*/  SHFL.BFLY PT, R14, R13, 0x8, 0x1f ;  /* 0x0d001f000d0e7f89 */ /* 0x000e2400000e0000 */
[----:B0-----:R-:W-:-:S05]  /*4960*/  FMNMX.FTZ R3, R13, R14, !PT ;  /* 0x0000000e0d037209 */ /* 0x001fca0007810000 */
[----:B------:R-:W0:Y:S02]  /*4970*/  SHFL.BFLY PT, R14, R3, 0x4, 0x1f ;  /* 0x0c801f00030e7f89 */ /* 0x000e2400000e0000 */
[----:B0-----:R-:W-:-:S05]  /*4980*/  FMNMX.FTZ R5, R3, R14, !PT ;  /* 0x0000000e03057209 */ /* 0x001fca0007810000 */
[----:B------:R0:W4:Y:S02]  /*4990*/  SHFL.BFLY PT, R14, R5, 0x2, 0x1f ;  /* 0x0c401f00050e7f89 */ /* 0x00012400000e0000 */
.L_x_2940:
[----:B------:R-:W-:Y:S01]  /*49a0*/  SHF.R.S32.HI R3, RZ, 0x1f, R18 ;  /* 0x0000001fff037819 */ /* 0x000fe20000011412 */
[----:B------:R-:W-:Y:S05]  /*49b0*/  WARPSYNC.ALL ;  /* 0x0000000000007948 */ /* 0x000fea0003800000 */
[----:B------:R-:W-:Y:S02]  /*49c0*/  LEA.HI R3, R3, R18, RZ, 0x5 ;  /* 0x0000001203037211 */ /* 0x000fe400078f28ff */
[----:B0---4-:R-:W-:Y:S02]  /*49d0*/  FMNMX.FTZ R5, R5, R14, !PT ;  /* 0x0000000e05057209 */ /* 0x011fe40007810000 */
[----:B------:R-:W-:-:S05]  /*49e0*/  LOP3.LUT R7, R3, 0xffffffe0, RZ, 0xc0, !PT ;  /* 0xffffffe003077812 */ /* 0x000fca00078ec0ff */
[----:B------:R-:W-:-:S05]  /*49f0*/  IMAD.IADD R10, R18, 0x1, -R7 ;  /* 0x00000001120a7824 */ /* 0x000fca00078e0a07 */
[----:B------:R-:W-:-:S13]  /*4a00*/  ISETP.NE.AND P0, PT, R10, RZ, PT ;  /* 0x000000ff0a00720c */ /* 0x000fda0003f05270 */
[----:B---3--:R-:W0:Y:S01]  /*4a10*/  @!P0 S2R R8, SR_CgaCtaId ;  /* 0x0000000000088919 */ /* 0x008e220000008800 */
        /* <DEDUP_REMOVED lines=8> */
[----:B-1----:R-:W-:-:S03]  /*4aa0*/  IADD3 R11, R26, R18, RZ ;  /* 0x000000121a0b7210 */ /* 0x002fc60007ffe0ff */
[----:B------:R-:W-:Y:S01]  /*4ab0*/  ULDC UR6, c[0x0][0x284] ;  /* 0x0000a10000067ab9 */ /* 0x000fe20000000800 */
[----:B------:R-:W-:Y:S01]  /*4ac0*/  ISETP.GT.AND P1, PT, R11, R17, PT ;  /* 0x000000110b00720c */ /* 0x000fe20003f24270 */
[----:B------:R-:W-:Y:S01]  /*4ad0*/  ULDC.64 UR8, c[0x0][0x2b0] ;  /* 0x0000ac0000087ab9 */ /* 0x000fe20000000a00 */
[----:B------:R-:W-:Y:S05]  /*4ae0*/  BSSY B0, `(.L_x_2890) ;  /* 0x0000029000007945 */ /* 0x000fea0003800000 */
        /* <DEDUP_REMOVED lines=12> */
[----:B------:R-:W-:Y:S01]  /*4bb0*/  ULDC.64 UR4, c[0x0][0x2b0] ;  /* 0x0000ac0000047ab9 */ /* 0x000fe20000000a00 */
[----:B------:R-:W-:Y:S01]  /*4bc0*/  IMAD.MOV.U32 R9, RZ, RZ, RZ ;  /* 0x000000ffff097224 */ /* 0x000fe200078e00ff */
[----:B------:R-:W-:Y:S01]  /*4bd0*/  ISETP.NE.U32.AND P0, PT, RZ, UR4, PT ;  /* 0x00000004ff007c0c */ /* 0x000fe2000bf05070 */
[----:B------:R-:W-:-:S03]  /*4be0*/  IMAD.MOV.U32 R5, RZ, RZ, R11 ;  /* 0x000000ffff057224 */ /* 0x000fc600078e000b */
[----:B------:R-:W-:-:S13]  /*4bf0*/  ISETP.NE.AND.EX P0, PT, RZ, UR5, PT, P0 ;  /* 0x00000005ff007c0c */ /* 0x000fda000bf05300 */
.L_x_2895:
        /* <DEDUP_REMOVED lines=9> */
[----:B------:R-:W3:Y:S02]  /*4c90*/  LDG.E.U8 R6, desc[UR36][R6.64] ;  /* 0x0000002406067981 */ /* 0x000ee4000c1e1100 */
[----:B---3--:R-:W-:-:S13]  /*4ca0*/  ISETP.NE.AND P2, PT, R6, RZ, PT ;  /* 0x000000ff0600720c */ /* 0x008fda0003f45270 */
[----:B------:R-:W-:Y:S01]  /*4cb0*/  @P2 IMAD.MOV.U32 R8, RZ, RZ, RZ ;  /* 0x000000ffff082224 */ /* 0x000fe200078e00ff */
[----:B------:R-:W-:Y:S06]  /*4cc0*/  @P2 BRA `(.L_x_2894) ;  /* 0x0000000000102947 */ /* 0x000fec0003800000 */
.L_x_2893:
[----:B------:R-:W1:Y:S02]  /*4cd0*/  LDS R6, [R15] ;  /* 0x000000000f067984 */ /* 0x000e640000000800 */
[----:B-1----:R-:W-:-:S04]  /*4ce0*/  FADD.FTZ R6, -R13, R6 ;  /* 0x000000060d067221 */ /* 0x002fc80000010100 */
[----:B------:R-:W-:-:S04]  /*4cf0*/  FMUL.FTZ R6, R6, 1.4426950216293334961 ;  /* 0x3fb8aa3b06067820 */ /* 0x000fc80000410000 */
[----:B------:R0:W3:Y:S03]  /*4d00*/  MUFU.EX2 R8, R6 ;  /* 0x0000000600087308 */ /* 0x0000e60000000800 */
.L_x_2894:
[----:B------:R-:W-:Y:S05]  /*4d10*/  BSYNC B1 ;  /* 0x0000000000017941 */ /* 0x000fea0003800000 */
.L_x_2892:
[----:B---3--:R3:W-:Y:S01]  /*4d20*/  STS [R15], R8 ;  /* 0x000000080f007388 */ /* 0x0087e20000000800 */
[----:B------:R-:W-:Y:S02]  /*4d30*/  VIADD R5, R5, 0x80 ;  /* 0x0000008005057836 */ /* 0x000fe40000000000 */
[----:B------:R-:W-:-:S03]  /*4d40*/  FADD.FTZ R9, R8, R9 ;  /* 0x0000000908097221 */ /* 0x000fc60000010000 */
[----:B------:R-:W-:-:S13]  /*4d50*/  ISETP.GT.AND P2, PT, R5, R17, PT ;  /* 0x000000110500720c */ /* 0x000fda0003f44270 */
[----:B---3--:R-:W-:Y:S05]  /*4d60*/  @!P2 BRA `(.L_x_2895) ;  /* 0xfffffffc00a4a947 */ /* 0x008fea000383ffff */
.L_x_2891:
[----:B------:R-:W-:Y:S05]  /*4d70*/  BSYNC B0 ;  /* 0x0000000000007941 */ /* 0x000fea0003800000 */
.L_x_2890:
[----:B0-----:R-:W0:Y:S01]  /*4d80*/  SHFL.BFLY PT, R6, R9, 0x10, 0x1f ;  /* 0x0e001f0009067f89 */ /* 0x001e2200000e0000 */
[----:B-1----:R-:W-:Y:S01]  /*4d90*/  LOP3.LUT P0, R13, R18, 0x1f, RZ, 0xc0, !PT ;  /* 0x0000001f120d7812 */ /* 0x002fe2000780c0ff */
[----:B------:R-:W-:-:S03]  /*4da0*/  ULDC.U8 UR4, c[0x0][0x31c] ;  /* 0x0000c70000047ab9 */ /* 0x000fc60000000000 */
[----:B------:R-:W-:-:S09]  /*4db0*/  ISETP.GT.U32.AND P2, PT, R13, 0x3, PT ;  /* 0x000000030d00780c */ /* 0x000fd20003f44070 */
[----:B------:R-:W1:Y:S04]  /*4dc0*/  @!P0 S2R R14, SR_CgaCtaId ;  /* 0x00000000000e8919 */ /* 0x000e680000008800 */
[----:B------:R-:W3:Y:S01]  /*4dd0*/  @!P2 S2R R20, SR_CgaCtaId ;  /* 0x000000000014a919 */ /* 0x000ee20000008800 */
        /* <DEDUP_REMOVED lines=11> */
[----:B------:R-:W-:Y:S01]  /*4e90*/  @!P0 IMAD.IADD R5, R5, 0x1, R6 ;  /* 0x0000000105058824 */ /* 0x000fe200078e0206 */
        /* <DEDUP_REMOVED lines=14> */
[----:B------:R-:W0:Y:S01]  /*4f80*/  SHFL.IDX PT, R9, R9, RZ, 0x1f ;  /* 0x00001fff09097589 */ /* 0x000e2200000e0000 */
[----:B------:R-:W-:Y:S05]  /*4f90*/  @!P0 BRA `(.L_x_2896) ;  /* 0x0000000000188947 */ /* 0x000fea0003800000 */
[----:B------:R-:W1:Y:S08]  /*4fa0*/  LDC R5, c[0x0][0x318] ;  /* 0x0000c600ff057b82 */ /* 0x000e700000000800 */
[----:B------:R-:W1:Y:S08]  /*4fb0*/  LDC R6, c[0x0][0x29c] ;  /* 0x0000a700ff067b82 */ /* 0x000e700000000800 */
[----:B------:R-:W3:Y:S01]  /*4fc0*/  LDC R8, c[0x0][0x284] ;  /* 0x0000a100ff087b82 */ /* 0x000ee20000000800 */
[----:B-1----:R-:W-:-:S04]  /*4fd0*/  IMAD R5, R22, R5, R6 ;  /* 0x0000000516057224 */ /* 0x002fc800078e0206 */
[----:B---3--:R-:W-:-:S05]  /*4fe0*/  IMAD R6, R5, R8, RZ ;  /* 0x0000000805067224 */ /* 0x008fca00078e02ff */
[----:B------:R-:W-:-:S07]  /*4ff0*/  SHF.R.S32.HI R7, RZ, 0x1f, R6 ;  /* 0x0000001fff077819 */ /* 0x000fce0000011406 */
.L_x_2896:
[----:B------:R-:W-:Y:S01]  /*5000*/  ULDC.64 UR4, c[0x0][0x310] ;  /* 0x0000c40000047ab9 */ /* 0x000fe20000000a00 */
[----:B------:R-:W-:Y:S04]  /*5010*/  BSSY B0, `(.L_x_2897) ;  /* 0x0000012000007945 */ /* 0x000fe80003800000 */
[----:B------:R-:W-:Y:S05]  /*5020*/  @P1 BRA `(.L_x_2898) ;  /* 0x0000000000401947 */ /* 0x000fea0003800000 */
[----:B0-----:R-:W-:-:S04]  /*5030*/  FADD.FTZ R5, R9, 9.9999999747524270788e-07 ;  /* 0x358637bd09057421 */ /* 0x001fc80000010000 */
[----:B------:R0:W1:Y:S03]  /*5040*/  MUFU.RCP R14, R5 ;  /* 0x00000005000e7308 */ /* 0x0000660000001000 */
.L_x_2900:
[----:B0-----:R-:W-:-:S05]  /*5050*/  IADD3 R5, -R26, R11, RZ ;  /* 0x0000000b1a057210 */ /* 0x001fca0007ffe1ff */
[----:B-1----:R-:W-:-:S05]  /*5060*/  IMAD R8, R5, 0x4, R0 ;  /* 0x0000000405087824 */ /* 0x002fca00078e0200 */
[----:B------:R-:W1:Y:S02]  /*5070*/  LDS R5, [R8] ;  /* 0x0000000008057984 */ /* 0x000e640000000800 */
[----:B-1----:R-:W-:-:S05]  /*5080*/  FMUL.FTZ R13, R5, R14 ;  /* 0x0000000e050d7220 */ /* 0x002fca0000410000 */
[----:B------:R0:W-:Y:S01]  /*5090*/  STS [R8], R13 ;  /* 0x0000000d08007388 */ /* 0x0001e20000000800 */
[----:B------:R-:W-:Y:S05]  /*50a0*/  @!P0 BRA `(.L_x_2899) ;  /* 0x0000000000148947 */ /* 0x000fea0003800000 */
[----:B------:R-:W-:-:S04]  /*50b0*/  IADD3 R5, P1, R11, R6, RZ ;  /* 0x000000060b057210 */ /* 0x000fc80007f3e0ff */
[----:B------:R-:W-:Y:S02]  /*50c0*/  LEA.HI.X.SX32 R12, R11, R7, 0x1, P1 ;  /* 0x000000070b0c7211 */ /* 0x000fe400008f0eff */
[----:B0-----:R-:W-:-:S04]  /*50d0*/  LEA R8, P1, R5, UR4, 0x2 ;  /* 0x0000000405087c11 */ /* 0x001fc8000f8210ff */
[----:B------:R-:W-:-:S05]  /*50e0*/  LEA.HI.X R9, R5, UR5, R12, 0x2, P1 ;  /* 0x0000000505097c11 */ /* 0x000fca00088f140c */
[----:B------:R1:W-:Y:S04]  /*50f0*/  STG.E desc[UR36][R8.64], R13 ;  /* 0x0000000d08007986 */ /* 0x0003e8000c101924 */
.L_x_2899:
[----:B------:R-:W-:-:S05]  /*5100*/  VIADD R11, R11, 0x80 ;  /* 0x000000800b0b7836 */ /* 0x000fca0000000000 */
[----:B------:R-:W-:-:S13]  /*5110*/  ISETP.GT.AND P1, PT, R11, R17, PT ;  /* 0x000000110b00720c */ /* 0x000fda0003f24270 */
[----:B------:R-:W-:Y:S05]  /*5120*/  @!P1 BRA `(.L_x_2900) ;  /* 0xfffffffc00c89947 */ /* 0x000fea000383ffff */
.L_x_2898:
[----:B------:R-:W-:Y:S05]  /*5130*/  BSYNC B0 ;  /* 0x0000000000007941 */ /* 0x000fea0003800000 */
.L_x_2897:
[----:B------:R-:W-:Y:S01]  /*5140*/  SHF.R.S32.HI R6, RZ, 0x1f, R17 ;  /* 0x0000001fff067819 */ /* 0x000fe20000011411 */
[----:B------:R-:W-:Y:S01]  /*5150*/  ULDC.64 UR4, c[0x0][0x240] ;  /* 0x0000900000047ab9 */ /* 0x000fe20000000a00 */
[----:B------:R-:W-:Y:S01]  /*5160*/  SHF.R.S32.HI R21, RZ, 0x5, R3 ;  /* 0x00000005ff157819 */ /* 0x000fe20000011403 */
[----:B------:R-:W-:Y:S01]  /*5170*/  IMAD.SHL.U32 R3, R10, 0x4, RZ ;  /* 0x000000040a037824 */ /* 0x000fe200078e00ff */
[----:B------:R-:W-:Y:S02]  /*5180*/  LEA.HI R6, R6, R17, RZ, 0x2 ;  /* 0x0000001106067211 */ /* 0x000fe400078f10ff */
[----:B------:R-:W-:Y:S02]  /*5190*/  CS2R R14, SRZ ;  /* 0x00000000000e7805 */ /* 0x000fe4000001ff00 */
[----:B------:R-:W-:Y:S02]  /*51a0*/  ISETP.GT.AND P1, PT, R10, 0x1b, PT ;  /* 0x0000001b0a00780c */ /* 0x000fe40003f24270 */
[----:B01----:R-:W-:-:S02]  /*51b0*/  CS2R R12, SRZ ;  /* 0x00000000000c7805 */ /* 0x003fc4000001ff00 */
[----:B------:R-:W-:Y:S01]  /*51c0*/  LOP3.LUT R6, R6, 0xfffffffc, RZ, 0xc0, !PT ;  /* 0xfffffffc06067812 */ /* 0x000fe200078ec0ff */
[----:B------:R-:W-:Y:S01]  /*51d0*/  ULDC UR6, c[0x0][0x284] ;  /* 0x0000a10000067ab9 */ /* 0x000fe20000000800 */
[----:B------:R-:W-:Y:S01]  /*51e0*/  ISETP.EQ.U32.AND P0, PT, RZ, UR4, PT ;  /* 0x00000004ff007c0c */ /* 0x000fe2000bf02070 */
[----:B------:R-:W-:Y:S01]  /*51f0*/  ULDC UR7, c[0x0][0x288] ;  /* 0x0000a20000077ab9 */ /* 0x000fe20000000800 */
[----:B------:R-:W-:Y:S01]  /*5200*/  ULDC UR16, c[0x0][0x288] ;  /* 0x0000a20000107ab9 */ /* 0x000fe20000000800 */
[----:B------:R-:W-:Y:S01]  /*5210*/  IMAD.IADD R6, R17, 0x1, -R6 ;  /* 0x0000000111067824 */ /* 0x000fe200078e0a06 */
[----:B------:R-:W-:Y:S01]  /*5220*/  ULDC.64 UR8, c[0x0][0x258] ;  /* 0x0000960000087ab9 */ /* 0x000fe20000000a00 */
[----:B------:R-:W-:Y:S01]  /*5230*/  ULDC.64 UR14, c[0x0][0x258] ;  /* 0x00009600000e7ab9 */ /* 0x000fe20000000a00 */
[----:B------:R-:W-:Y:S01]  /*5240*/  ULDC.64 UR12, c[0x0][0x250] ;  /* 0x00009400000c7ab9 */ /* 0x000fe20000000a00 */
[----:B------:R-:W-:Y:S01]  /*5250*/  ULDC.64 UR18, c[0x0][0x250] ;  /* 0x0000940000127ab9 */ /* 0x000fe20000000a00 */
[----:B------:R-:W-:-:S04]  /*5260*/  ISETP.NE.OR P2, PT, R21, R6, P1 ;  /* 0x000000061500720c */ /* 0x000fc80000f45670 */
[----:B------:R-:W-:Y:S01]  /*5270*/  ISETP.EQ.OR.EX P0, PT, RZ, UR5, P2, P0 ;  /* 0x00000005ff007c0c */ /* 0x000fe20009702700 */
[----:B------:R-:W-:-:S12]  /*5280*/  ULDC.64 UR4, c[0x0][0x250] ;  /* 0x0000940000047ab9 */ /* 0x000fd80000000a00 */
[----:B------:R-:W0:Y:S01]  /*5290*/  @!P0 LDC.64 R6, c[0x0][0x240] ;  /* 0x00009000ff068b82 */ /* 0x000e220000000a00 */
[----:B------:R-:W-:Y:S01]  /*52a0*/  @!P0 IMAD R5, R19, 0x70, R3 ;  /* 0x0000007013058824 */ /* 0x000fe200078e0203 */
[----:B------:R-:W-:Y:S01]  /*52b0*/  BSSY B0, `(.L_x_2901) ;  /* 0x0000196000007945 */ /* 0x000fe20003800000 */
[----:B------:R-:W-:Y:S02]  /*52c0*/  CS2R R10, SRZ ;  /* 0x00000000000a7805 */ /* 0x000fe4000001ff00 */
[----:B------:R-:W-:Y:S01]  /*52d0*/  CS2R R8, SRZ ;  /* 0x0000000000087805 */ /* 0x000fe2000001ff00 */
[----:B------:R-:W-:Y:S02]  /*52e0*/  IMAD R20, R22, UR6, RZ ;  /* 0x0000000616147c24 */ /* 0x000fe4000f8e02ff */
[----:B0-----:R-:W-:-:S05]  /*52f0*/  @!P0 IMAD.WIDE R6, R5, 0x4, R6 ;  /* 0x0000000405068825 */ /* 0x001fca00078e0206 */
[----:B------:R0:W5:Y:S01]  /*5300*/  @!P0 LDG.E.128 R12, desc[UR36][R6.64] ;  /* 0x00000024060c8981 */ /* 0x000162000c1e1d00 */
[----:B------:R-:W-:Y:S06]  /*5310*/  BAR.SYNC.DEFER_BLOCKING 0x0 ;  /* 0x0000000000007b1d */ /* 0x000fec0000010000 */
[----:B------:R-:W-:Y:S05]  /*5320*/  @P1 BRA `(.L_x_2902) ;  /* 0x0000001800381947 */ /* 0x000fea0003800000 */
[----:B------:R-:W-:Y:S01]  /*5330*/  VIMNMX R52, R17, UR6, PT ;  /* 0x0000000611347c48 */ /* 0x000fe2000bfe0100 */
[----:B------:R-:W-:Y:S01]  /*5340*/  IMAD R25, R4, UR6, R3 ;  /* 0x0000000604197c24 */ /* 0x000fe2000f8e0203 */
[----:B------:R-:W-:Y:S01]  /*5350*/  IADD3 R32, R26, R21, RZ ;  /* 0x000000151a207210 */ /* 0x000fe20007ffe0ff */
[----:B------:R-:W-:Y:S01]  /*5360*/  BSSY B1, `(.L_x_2903) ;  /* 0x0000079000017945 */ /* 0x000fe20003800000 */
[----:B------:R-:W-:Y:S02]  /*5370*/  CS2R R10, SRZ ;  /* 0x00000000000a7805 */ /* 0x000fe4000001ff00 */
[----:B------:R-:W-:Y:S02]  /*5380*/  CS2R R8, SRZ ;  /* 0x0000000000087805 */ /* 0x000fe4000001ff00 */
[----:B------:R-:W-:Y:S02]  /*5390*/  ISETP.GE.AND P0, PT, R32, R52, PT ;  /* 0x000000342000720c */ /* 0x000fe40003f06270 */
[----:B------:R-:W-:-:S11]  /*53a0*/  SHF.R.S32.HI R27, RZ, 0x1f, R25 ;  /* 0x0000001fff1b7819 */ /* 0x000fd60000011419 */
[----:B------:R-:W-:Y:S05]  /*53b0*/  @P0 BRA `(.L_x_2904) ;  /* 0x0000000400cc0947 */ /* 0x000fea0003800000 */
[----:B------:R-:W-:Y:S01]  /*53c0*/  IADD3 R4, -R26, -0x2, -R21 ;  /* 0xfffffffe1a047810 */ /* 0x000fe20007ffe915 */
[----:B------:R-:W-:Y:S01]  /*53d0*/  BSSY B2, `(.L_x_2905) ;  /* 0x0000027000027945 */ /* 0x000fe20003800000 */
[----:B------:R-:W-:Y:S01]  /*53e0*/  LOP3.LUT R5, RZ, R52, RZ, 0x33, !PT ;  /* 0x00000034ff057212 */ /* 0x000fe200078e33ff */
[----:B------:R-:W-:Y:S01]  /*53f0*/  IMAD.MOV.U32 R33, RZ, RZ, R32 ;  /* 0x000000ffff217224 */ /* 0x000fe200078e0020 */
[----:B------:R-:W-:Y:S02]  /*5400*/  CS2R R8, SRZ ;  /* 0x0000000000087805 */ /* 0x000fe4000001ff00 */
[----:B------:R-:W-:Y:S01]  /*5410*/  CS2R R10, SRZ ;  /* 0x00000000000a7805 */ /* 0x000fe2000001ff00 */
[----:B------:R-:W-:-:S05]  /*5420*/  IMAD.IADD R5, R4, 0x1, -R5 ;  /* 0x0000000104057824 */ /* 0x000fca00078e0a05 */
[C---:B------:R-:W-:Y:S02]  /*5430*/  LEA.HI R4, R5.reuse, 0x1, RZ, 0x1e ;  /* 0x0000000105047811 */ /* 0x040fe400078ff0ff */
[----:B------:R-:W-:Y:S02]  /*5440*/  ISETP.GE.U32.AND P0, PT, R5, 0xc, PT ;  /* 0x0000000c0500780c */ /* 0x000fe40003f06070 */
[----:B------:R-:W-:-:S13]  /*5450*/  LOP3.LUT P3, R4, R4, 0x3, RZ, 0xc0, !PT ;  /* 0x0000000304047812 */ /* 0x000fda000786c0ff */
[----:B------:R-:W-:Y:S05]  /*5460*/  @!P3 BRA `(.L_x_2906) ;  /* 0x000000000074b947 */ /* 0x000fea0003800000 */
[----:B------:R-:W-:Y:S01]  /*5470*/  HFMA2.MMA R8, -RZ, RZ, 0, 0 ;  /* 0x00000000ff087435 */ /* 0x000fe200000001ff */
[----:B-----5:R-:W-:Y:S02]  /*5480*/  IMAD.MOV.U32 R28, RZ, RZ, R4 ;  /* 0x000000ffff1c7224 */ /* 0x020fe400078e0004 */
[----:B------:R-:W-:Y:S02]  /*5490*/  IMAD R31, R2, UR6, RZ ;  /* 0x00000006021f7c24 */ /* 0x000fe4000f8e02ff */
[----:B------:R-:W-:-:S07]  /*54a0*/  IMAD.MOV.U32 R33, RZ, RZ, R32 ;  /* 0x000000ffff217224 */ /* 0x000fce00078e0020 */
.L_x_2907:
[----:B------:R-:W-:Y:S02]  /*54b0*/  SHF.R.S32.HI R4, RZ, 0x1f, R33 ;  /* 0x0000001fff047819 */ /* 0x000fe40000011421 */
[----:B------:R-:W-:-:S04]  /*54c0*/  IADD3 R5, P3, R31, R33, RZ ;  /* 0x000000211f057210 */ /* 0x000fc80007f7e0ff */
[----:B0-----:R-:W-:Y:S02]  /*54d0*/  LEA.HI.X.SX32 R6, R31, R4, 0x1, P3 ;  /* 0x000000041f067211 */ /* 0x001fe400018f0eff */
[----:B------:R-:W-:-:S04]  /*54e0*/  LEA R4, P3, R5, UR8, 0x2 ;  /* 0x0000000805047c11 */ /* 0x000fc8000f8610ff */
[----:B------:R-:W-:-:S05]  /*54f0*/  LEA.HI.X R5, R5, UR9, R6, 0x2, P3 ;  /* 0x0000000905057c11 */ /* 0x000fca00098f1406 */
[----:B------:R-:W3:Y:S01]  /*5500*/  LDG.E R4, desc[UR36][R4.64] ;  /* 0x0000002404047981 */ /* 0x000ee2000c1e1900 */
[----:B------:R-:W-:-:S04]  /*5510*/  IMAD.IADD R29, R33, 0x1, -R26 ;  /* 0x00000001211d7824 */ /* 0x000fc800078e0a1a */
[----:B------:R-:W-:-:S06]  /*5520*/  IMAD R29, R29, 0x4, R0 ;  /* 0x000000041d1d7824 */ /* 0x000fcc00078e0200 */
[----:B------:R-:W0:Y:S01]  /*5530*/  LDS R29, [R29] ;  /* 0x000000001d1d7984 */ /* 0x000e220000000800 */
[----:B---3--:R-:W-:-:S04]  /*5540*/  IMAD R6, R4, UR7, RZ ;  /* 0x0000000704067c24 */ /* 0x008fc8000f8e02ff */
[----:B------:R-:W-:-:S04]  /*5550*/  IMAD R6, R6, UR6, R33 ;  /* 0x0000000606067c24 */ /* 0x000fc8000f8e0221 */
[----:B------:R-:W-:-:S05]  /*5560*/  IMAD R6, R6, 0x70, RZ ;  /* 0x0000007006067824 */ /* 0x000fca00078e02ff */
[----:B------:R-:W-:-:S04]  /*5570*/  IADD3 R7, P3, R25, R6, RZ ;  /* 0x0000000619077210 */ /* 0x000fc80007f7e0ff */
[----:B------:R-:W-:Y:S02]  /*5580*/  LEA.HI.X.SX32 R30, R6, R27, 0x1, P3 ;  /* 0x0000001b061e7211 */ /* 0x000fe400018f0eff */
[----:B------:R-:W-:-:S04]  /*5590*/  LEA R6, P3, R7, UR4, 0x2 ;  /* 0x0000000407067c11 */ /* 0x000fc8000f8610ff */
[----:B------:R-:W-:-:S05]  /*55a0*/  LEA.HI.X R7, R7, UR5, R30, 0x2, P3 ;  /* 0x0000000507077c11 */ /* 0x000fca00098f141e */
[----:B--2---:R-:W0:Y:S01]  /*55b0*/  LDG.E.128 R36, desc[UR36][R6.64] ;  /* 0x0000002406247981 */ /* 0x004e22000c1e1d00 */
[----:B------:R-:W-:Y:S02]  /*55c0*/  VIADD R28, R28, 0xffffffff ;  /* 0xffffffff1c1c7836 */ /* 0x000fe40000000000 */
[----:B------:R-:W-:-:S03]  /*55d0*/  VIADD R33, R33, 0x4 ;  /* 0x0000000421217836 */ /* 0x000fc60000000000 */
[----:B------:R-:W-:Y:S01]  /*55e0*/  ISETP.NE.AND P3, PT, R28, RZ, PT ;  /* 0x000000ff1c00720c */ /* 0x000fe20003f65270 */
[-C--:B0-----:R-:W-:Y:S01]  /*55f0*/  FFMA.FTZ R8, R36, R29.reuse, R8 ;  /* 0x0000001d24087223 */ /* 0x081fe20000010008 */
[-C--:B------:R-:W-:Y:S01]  /*5600*/  FFMA.FTZ R9, R37, R29.reuse, R9 ;  /* 0x0000001d25097223 */ /* 0x080fe20000010009 */
[-C--:B------:R-:W-:Y:S01]  /*5610*/  FFMA.FTZ R10, R38, R29.reuse, R10 ;  /* 0x0000001d260a7223 */ /* 0x080fe2000001000a */
[----:B------:R-:W-:-:S09]  /*5620*/  FFMA.FTZ R11, R39, R29, R11 ;  /* 0x0000001d270b7223 */ /* 0x000fd2000001000b */
[----:B------:R-:W-:Y:S05]  /*5630*/  @P3 BRA `(.L_x_2907) ;  /* 0xfffffffc009c3947 */ /* 0x000fea000383ffff */
.L_x_2906:
[----:B------:R-:W-:Y:S05]  /*5640*/  BSYNC B2 ;  /* 0x0000000000027941 */ /* 0x000fea0003800000 */
.L_x_2905:
[----:B------:R-:W-:Y:S05]  /*5650*/  @!P0 BRA `(.L_x_2904) ;  /* 0x0000000400248947 */ /* 0x000fea0003800000 */
[----:B0-----:R-:W0:Y:S01]  /*5660*/  LDC R7, c[0x0][0x288] ;  /* 0x0000a200ff077b82 */ /* 0x001e220000000800 */
[----:B------:R-:W-:Y:S01]  /*5670*/  IMAD R6, R2, UR6, RZ ;  /* 0x0000000602067c24 */ /* 0x000fe2000f8e02ff */
[C---:B------:R-:W-:Y:S01]  /*5680*/  LEA R5, R33.reuse, 0x20, 0x2 ;  /* 0x0000002021057811 */ /* 0x040fe200078e10ff */
[----:B------:R-:W-:Y:S01]  /*5690*/  ULDC.64 UR10, c[0x0][0x258] ;  /* 0x00009600000a7ab9 */ /* 0x000fe20000000a00 */
[----:B------:R-:W-:Y:S01]  /*56a0*/  SHF.R.S32.HI R4, RZ, 0x1f, R33 ;  /* 0x0000001fff047819 */ /* 0x000fe20000011421 */
[----:B------:R-:W-:Y:S01]  /*56b0*/  IMAD R45, R33, 0x70, RZ ;  /* 0x00000070212d7824 */ /* 0x000fe200078e02ff */
[----:B------:R-:W-:Y:S01]  /*56c0*/  IADD3 R51, P0, R6, R33, RZ ;  /* 0x0000002106337210 */ /* 0x000fe20007f1e0ff */
[----:B------:R-:W-:-:S03]  /*56d0*/  IMAD R5, R26, -0x4, R5 ;  /* 0xfffffffc1a057824 */ /* 0x000fc600078e0205 */
[----:B------:R-:W-:Y:S02]  /*56e0*/  LEA.HI.X.SX32 R6, R6, R4, 0x1, P0 ;  /* 0x0000000406067211 */ /* 0x000fe400000f0eff */
[C---:B------:R-:W-:Y:S02]  /*56f0*/  LEA R34, P0, R51.reuse, UR10, 0x2 ;  /* 0x0000000a33227c11 */ /* 0x040fe4000f8010ff */
[----:B------:R-:W-:Y:S02]  /*5700*/  IADD3 R46, R0, R5, RZ ;  /* 0x00000005002e7210 */ /* 0x000fe40007ffe0ff */
[----:B------:R-:W-:Y:S01]  /*5710*/  LEA.HI.X R51, R51, UR11, R6, 0x2, P0 ;  /* 0x0000000b33337c11 */ /* 0x000fe200080f1406 */
[----:B0-----:R-:W-:-:S04]  /*5720*/  IMAD R4, R7, UR6, RZ ;  /* 0x0000000607047c24 */ /* 0x001fc8000f8e02ff */
[----:B------:R-:W-:-:S07]  /*5730*/  IMAD R44, R4, 0x70, RZ ;  /* 0x00000070042c7824 */ /* 0x000fce00078e02ff */
.L_x_2908:
[----:B------:R-:W-:Y:S01]  /*5740*/  IMAD.MOV.U32 R35, RZ, RZ, R51 ;  /* 0x000000ffff237224 */ /* 0x000fe200078e0033 */
[----:B------:R-:W0:Y:S04]  /*5750*/  LDS R47, [R46+-0x20] ;  /* 0xffffe0002e2f7984 */ /* 0x000e280000000800 */
[----:B------:R-:W3:Y:S04]  /*5760*/  LDG.E R4, desc[UR36][R34.64] ;  /* 0x0000002422047981 */ /* 0x000ee8000c1e1900 */
[----:B------:R-:W4:Y:S04]  /*5770*/  LDG.E R5, desc[UR36][R34.64+0x10] ;  /* 0x0000102422057981 */ /* 0x000f28000c1e1900 */
[----:B------:R-:W2:Y:S04]  /*5780*/  LDG.E R6, desc[UR36][R34.64+0x20] ;  /* 0x0000202422067981 */ /* 0x000ea8000c1e1900 */
[----:B-----5:R-:W2:Y:S04]  /*5790*/  LDG.E R28, desc[UR36][R34.64+0x30] ;  /* 0x00003024221c7981 */ /* 0x020ea8000c1e1900 */
[----:B------:R-:W1:Y:S04]  /*57a0*/  LDS R48, [R46+-0x10] ;  /* 0xfffff0002e307984 */ /* 0x000e680000000800 */
[----:B------:R-:W1:Y:S04]  /*57b0*/  LDS R49, [R46] ;  /* 0x000000002e317984 */ /* 0x000e680000000800 */
[----:B------:R0:W1:Y:S01]  /*57c0*/  LDS R50, [R46+0x10] ;  /* 0x000010002e327984 */ /* 0x0000620000000800 */
[----:B---3--:R-:W-:-:S02]  /*57d0*/  IMAD R4, R44, R4, R45 ;  /* 0x000000042c047224 */ /* 0x008fc400078e022d */
[----:B----4-:R-:W-:-:S03]  /*57e0*/  IMAD R5, R44, R5, R45 ;  /* 0x000000052c057224 */ /* 0x010fc600078e022d */
[----:B------:R-:W-:Y:S01]  /*57f0*/  IADD3 R29, P0, R25, R4, RZ ;  /* 0x00000004191d7210 */ /* 0x000fe20007f1e0ff */
[----:B--2---:R-:W-:-:S03]  /*5800*/  IMAD R7, R44, R6, R45 ;  /* 0x000000062c077224 */ /* 0x004fc600078e022d */
[----:B------:R-:W-:Y:S01]  /*5810*/  LEA.HI.X.SX32 R30, R4, R27, 0x1, P0 ;  /* 0x0000001b041e7211 */ /* 0x000fe200000f0eff */
[----:B------:R-:W-:Y:S01]  /*5820*/  VIADD R6, R5, 0x1c0 ;  /* 0x000001c005067836 */ /* 0x000fe20000000000 */
[----:B------:R-:W-:Y:S01]  /*5830*/  LEA R40, P0, R29, UR12, 0x2 ;  /* 0x0000000c1d287c11 */ /* 0x000fe2000f8010ff */
[----:B------:R-:W-:Y:S02]  /*5840*/  VIADD R4, R7, 0x380 ;  /* 0x0000038007047836 */ /* 0x000fe40000000000 */
[----:B------:R-:W-:Y:S01]  /*5850*/  IMAD R28, R44, R28, R45 ;  /* 0x0000001c2c1c7224 */ /* 0x000fe200078e022d */
[----:B------:R-:W-:Y:S02]  /*5860*/  IADD3 R7, P3, R25, R6, RZ ;  /* 0x0000000619077210 */ /* 0x000fe40007f7e0ff */
[----:B------:R-:W-:Y:S01]  /*5870*/  LEA.HI.X R41, R29, UR13, R30, 0x2, P0 ;  /* 0x0000000d1d297c11 */ /* 0x000fe200080f141e */
[----:B------:R-:W-:Y:S01]  /*5880*/  VIADD R28, R28, 0x540 ;  /* 0x000005401c1c7836 */ /* 0x000fe20000000000 */
[----:B------:R-:W-:-:S02]  /*5890*/  IADD3 R5, P4, R25, R4, RZ ;  /* 0x0000000419057210 */ /* 0x000fc40007f9e0ff */
[-C--:B------:R-:W-:Y:S02]  /*58a0*/  LEA.HI.X.SX32 R6, R6, R27.reuse, 0x1, P3 ;  /* 0x0000001b06067211 */ /* 0x080fe400018f0eff */
[C---:B------:R-:W-:Y:S01]  /*58b0*/  LEA R36, P0, R7.reuse, UR12, 0x2 ;  /* 0x0000000c07247c11 */ /* 0x040fe2000f8010ff */
[----:B------:R-:W2:Y:S01]  /*58c0*/  LDG.E.128 R40, desc[UR36][R40.64] ;  /* 0x0000002428287981 */ /* 0x000ea2000c1e1d00 */
[----:B------:R-:W-:Y:S02]  /*58d0*/  LEA.HI.X.SX32 R30, R4, R27, 0x1, P4 ;  /* 0x0000001b041e7211 */ /* 0x000fe400020f0eff */
[----:B------:R-:W-:Y:S02]  /*58e0*/  LEA.HI.X R37, R7, UR13, R6, 0x2, P0 ;  /* 0x0000000d07257c11 */ /* 0x000fe400080f1406 */
[----:B------:R-:W-:Y:S02]  /*58f0*/  LEA R4, P3, R5, UR12, 0x2 ;  /* 0x0000000c05047c11 */ /* 0x000fe4000f8610ff */
[----:B------:R-:W-:-:S02]  /*5900*/  IADD3 R6, P0, R25, R28, RZ ;  /* 0x0000001c19067210 */ /* 0x000fc40007f1e0ff */
[----:B------:R-:W-:Y:S01]  /*5910*/  LEA.HI.X R5, R5, UR13, R30, 0x2, P3 ;  /* 0x0000000d05057c11 */ /* 0x000fe200098f141e */
[----:B------:R-:W1:Y:S01]  /*5920*/  LDG.E.128 R36, desc[UR36][R36.64] ;  /* 0x0000002424247981 */ /* 0x000e62000c1e1d00 */
[----:B------:R-:W-:Y:S02]  /*5930*/  LEA.HI.X.SX32 R7, R28, R27, 0x1, P0 ;  /* 0x0000001b1c077211 */ /* 0x000fe400000f0eff */
[----:B------:R-:W-:-:S04]  /*5940*/  LEA R28, P0, R6, UR12, 0x2 ;  /* 0x0000000c061c7c11 */ /* 0x000fc8000f8010ff */
[----:B------:R-:W-:Y:S02]  /*5950*/  LEA.HI.X R29, R6, UR13, R7, 0x2, P0 ;  /* 0x0000000d061d7c11 */ /* 0x000fe400080f1407 */
[----:B------:R-:W3:Y:S04]  /*5960*/  LDG.E.128 R4, desc[UR36][R4.64] ;  /* 0x0000002404047981 */ /* 0x000ee8000c1e1d00 */
[----:B------:R-:W4:Y:S01]  /*5970*/  LDG.E.128 R28, desc[UR36][R28.64] ;  /* 0x000000241c1c7981 */ /* 0x000f22000c1e1d00 */
[----:B------:R-:W-:Y:S01]  /*5980*/  IADD3 R34, P0, R34, 0x40, RZ ;  /* 0x0000004022227810 */ /* 0x000fe20007f1e0ff */
[----:B------:R-:W-:-:S03]  /*5990*/  VIADD R33, R33, 0x10 ;  /* 0x0000001021217836 */ /* 0x000fc60000000000 */
[----:B------:R-:W-:Y:S02]  /*59a0*/  IADD3.X R51, RZ, R35, RZ, P0, !PT ;  /* 0x00000023ff337210 */ /* 0x000fe400007fe4ff */
[----:B------:R-:W-:Y:S01]  /*59b0*/  ISETP.GE.AND P0, PT, R33, R52, PT ;  /* 0x000000342100720c */ /* 0x000fe20003f06270 */
[----:B0-----:R-:W-:Y:S02]  /*59c0*/  VIADD R46, R46, 0x40 ;  /* 0x000000402e2e7836 */ /* 0x001fe40000000000 */
[----:B------:R-:W-:Y:S02]  /*59d0*/  VIADD R45, R45, 0x700 ;  /* 0x000007002d2d7836 */ /* 0x000fe40000000000 */
[-C--:B--2---:R-:W-:Y:S01]  /*59e0*/  FFMA.FTZ R35, R40, R47.reuse, R8 ;  /* 0x0000002f28237223 */ /* 0x084fe20000010008 */
[-C--:B------:R-:W-:Y:S01]  /*59f0*/  FFMA.FTZ R8, R41, R47.reuse, R9 ;  /* 0x0000002f29087223 */ /* 0x080fe20000010009 */
[-C--:B------:R-:W-:Y:S01]  /*5a00*/  FFMA.FTZ R9, R42, R47.reuse, R10 ;  /* 0x0000002f2a097223 */ /* 0x080fe2000001000a */
[----:B------:R-:W-:Y:S01]  /*5a10*/  FFMA.FTZ R10, R43, R47, R11 ;  /* 0x0000002f2b0a7223 */ /* 0x000fe2000001000b */
[-C--:B-1----:R-:W-:Y:S01]  /*5a20*/  FFMA.FTZ R35, R36, R48.reuse, R35 ;  /* 0x0000003024237223 */ /* 0x082fe20000010023 */
[-C--:B------:R-:W-:Y:S01]  /*5a30*/  FFMA.FTZ R8, R37, R48.reuse, R8 ;  /* 0x0000003025087223 */ /* 0x080fe20000010008 */
[-C--:B------:R-:W-:Y:S01]  /*5a40*/  FFMA.FTZ R9, R38, R48.reuse, R9 ;  /* 0x0000003026097223 */ /* 0x080fe20000010009 */
[----:B------:R-:W-:Y:S01]  /*5a50*/  FFMA.FTZ R10, R39, R48, R10 ;  /* 0x00000030270a7223 */ /* 0x000fe2000001000a */
[-C--:B---3--:R-:W-:Y:S01]  /*5a60*/  FFMA.FTZ R35, R4, R49.reuse, R35 ;  /* 0x0000003104237223 */ /* 0x088fe20000010023 */
[-C--:B------:R-:W-:Y:S01]  /*5a70*/  FFMA.FTZ R4, R5, R49.reuse, R8 ;  /* 0x0000003105047223 */ /* 0x080fe20000010008 */
[-C--:B------:R-:W-:Y:S01]  /*5a80*/  FFMA.FTZ R5, R6, R49.reuse, R9 ;  /* 0x0000003106057223 */ /* 0x080fe20000010009 */
[----:B------:R-:W-:Y:S01]  /*5a90*/  FFMA.FTZ R6, R7, R49, R10 ;  /* 0x0000003107067223 */ /* 0x000fe2000001000a */
[-C--:B----4-:R-:W-:Y:S01]  /*5aa0*/  FFMA.FTZ R8, R28, R50.reuse, R35 ;  /* 0x000000321c087223 */ /* 0x090fe20000010023 */
[-C--:B------:R-:W-:Y:S01]  /*5ab0*/  FFMA.FTZ R9, R29, R50.reuse, R4 ;  /* 0x000000321d097223 */ /* 0x080fe20000010004 */
[-C--:B------:R-:W-:Y:S01]  /*5ac0*/  FFMA.FTZ R10, R30, R50.reuse, R5 ;  /* 0x000000321e0a7223 */ /* 0x080fe20000010005 */
[----:B------:R-:W-:Y:S01]  /*5ad0*/  FFMA.FTZ R11, R31, R50, R6 ;  /* 0x000000321f0b7223 */ /* 0x000fe20000010006 */
[----:B------:R-:W-:Y:S06]  /*5ae0*/  @!P0 BRA `(.L_x_2908) ;  /* 0xfffffffc00148947 */ /* 0x000fec000383ffff */
.L_x_2904:
[----:B------:R-:W-:Y:S05]  /*5af0*/  BSYNC B1 ;  /* 0x0000000000017941 */ /* 0x000fea0003800000 */
.L_x_2903:
[----:B------:R-:W-:-:S13]  /*5b00*/  ISETP.GE.AND P0, PT, R32, R17, PT ;  /* 0x000000112000720c */ /* 0x000fda0003f06270 */
[----:B------:R-:W-:Y:S05]  /*5b10*/  @P0 BRA `(.L_x_2902) ;  /* 0x00000010003c0947 */ /* 0x000fea0003800000 */
[----:B------:R-:W-:Y:S01]  /*5b20*/  LOP3.LUT R4, RZ, R21, RZ, 0x33, !PT ;  /* 0x00000015ff047212 */ /* 0x000fe200078e33ff */
[----:B------:R-:W-:Y:S03]  /*5b30*/  BSSY B1, `(.L_x_2909) ;  /* 0x000003c000017945 */ /* 0x000fe60003800000 */
[----:B------:R-:W-:-:S04]  /*5b40*/  IADD3 R31, -R26, R17, R4 ;  /* 0x000000111a1f7210 */ /* 0x000fc80007ffe104 */
[----:B------:R-:W-:-:S04]  /*5b50*/  LEA.HI R4, R31, 0x1, RZ, 0x1e ;  /* 0x000000011f047811 */ /* 0x000fc800078ff0ff */
[----:B------:R-:W-:-:S13]  /*5b60*/  LOP3.LUT P0, R4, R4, 0x3, RZ, 0xc0, !PT ;  /* 0x0000000304047812 */ /* 0x000fda000780c0ff */
[----:B------:R-:W-:Y:S05]  /*5b70*/  @!P0 BRA `(.L_x_2910) ;  /* 0x0000000000dc8947 */ /* 0x000fea0003800000 */
[----:B-----5:R-:W-:Y:S01]  /*5b80*/  IMAD.MOV.U32 R28, RZ, RZ, R4 ;  /* 0x000000ffff1c7224 */ /* 0x020fe200078e0004 */
[----:B------:R-:W-:-:S07]  /*5b90*/  LEA R29, R21, R0, 0x2 ;  /* 0x00000000151d7211 */ /* 0x000fce00078e10ff */
.L_x_2913:
[----:B------:R-:W1:Y:S01]  /*5ba0*/  LDC R33, c[0x0][0x284] ;  /* 0x0000a100ff217b82 */ /* 0x000e620000000800 */
[----:B------:R-:W-:Y:S01]  /*5bb0*/  VIADD R28, R28, 0xffffffff ;  /* 0xffffffff1c1c7836 */ /* 0x000fe20000000000 */
[----:B------:R-:W-:Y:S04]  /*5bc0*/  BSSY B2, `(.L_x_2911) ;  /* 0x000002f000027945 */ /* 0x000fe80003800000 */
[----:B------:R-:W-:Y:S02]  /*5bd0*/  ISETP.NE.AND P0, PT, R28, RZ, PT ;  /* 0x000000ff1c00720c */ /* 0x000fe40003f05270 */
[----:B-1----:R-:W-:-:S13]  /*5be0*/  ISETP.GE.AND P3, PT, R32, R33, PT ;  /* 0x000000212000720c */ /* 0x002fda0003f66270 */
[----:B------:R-:W-:Y:S05]  /*5bf0*/  @!P3 BRA `(.L_x_2912) ;  /* 0x0000000000acb947 */ /* 0x000fea0003800000 */
[----:B0-----:R-:W-:Y:S02]  /*5c00*/  IABS R7, R33 ;  /* 0x0000002100077213 */ /* 0x001fe40000000000 */
        /* <DEDUP_REMOVED lines=26> */
[----:B------:R-:W-:-:S04]  /*5db0*/  LEA R4, P3, R5, UR14, 0x2 ;  /* 0x0000000e05047c11 */ /* 0x000fc8000f8610ff */
[----:B------:R-:W-:-:S05]  /*5dc0*/  LEA.HI.X R5, R5, UR15, R30, 0x2, P3 ;  /* 0x0000000f05057c11 */ /* 0x000fca00098f141e */
[----:B------:R-:W3:Y:S02]  /*5dd0*/  LDG.E R4, desc[UR36][R4.64] ;  /* 0x0000002404047981 */ /* 0x000ee4000c1e1900 */
[----:B---3--:R-:W-:-:S04]  /*5de0*/  IMAD R7, R4, UR16, RZ ;  /* 0x0000001004077c24 */ /* 0x008fc8000f8e02ff */
[----:B------:R-:W-:-:S04]  /*5df0*/  IMAD R7, R7, R33, R6 ;  /* 0x0000002107077224 */ /* 0x000fc800078e0206 */
[----:B------:R-:W-:-:S05]  /*5e00*/  IMAD R6, R7, 0x70, RZ ;  /* 0x0000007007067824 */ /* 0x000fca00078e02ff */
[----:B------:R-:W-:-:S04]  /*5e10*/  IADD3 R7, P3, R25, R6, RZ ;  /* 0x0000000619077210 */ /* 0x000fc80007f7e0ff */
[----:B------:R-:W-:Y:S02]  /*5e20*/  LEA.HI.X.SX32 R30, R6, R27, 0x1, P3 ;  /* 0x0000001b061e7211 */ /* 0x000fe400018f0eff */
[----:B------:R-:W-:-:S04]  /*5e30*/  LEA R6, P3, R7, UR18, 0x2 ;  /* 0x0000001207067c11 */ /* 0x000fc8000f8610ff */
[----:B------:R-:W-:Y:S02]  /*5e40*/  LEA.HI.X R7, R7, UR19, R30, 0x2, P3 ;  /* 0x0000001307077c11 */ /* 0x000fe400098f141e */
[----:B------:R-:W0:Y:S04]  /*5e50*/  LDS R30, [R29] ;  /* 0x000000001d1e7984 */ /* 0x000e280000000800 */
[----:B--2---:R-:W0:Y:S02]  /*5e60*/  LDG.E.128 R36, desc[UR36][R6.64] ;  /* 0x0000002406247981 */ /* 0x004e24000c1e1d00 */
[-C--:B0-----:R-:W-:Y:S01]  /*5e70*/  FFMA.FTZ R8, R36, R30.reuse, R8 ;  /* 0x0000001e24087223 */ /* 0x081fe20000010008 */
[-C--:B------:R-:W-:Y:S01]  /*5e80*/  FFMA.FTZ R9, R37, R30.reuse, R9 ;  /* 0x0000001e25097223 */ /* 0x080fe20000010009 */
[-C--:B------:R-:W-:Y:S01]  /*5e90*/  FFMA.FTZ R10, R38, R30.reuse, R10 ;  /* 0x0000001e260a7223 */ /* 0x080fe2000001000a */
[----:B------:R-:W-:-:S07]  /*5ea0*/  FFMA.FTZ R11, R39, R30, R11 ;  /* 0x0000001e270b7223 */ /* 0x000fce000001000b */
.L_x_2912:
[----:B------:R-:W-:Y:S05]  /*5eb0*/  BSYNC B2 ;  /* 0x0000000000027941 */ /* 0x000fea0003800000 */
.L_x_2911:
[----:B------:R-:W-:Y:S02]  /*5ec0*/  VIADD R32, R32, 0x4 ;  /* 0x0000000420207836 */ /* 0x000fe40000000000 */
[----:B------:R-:W-:Y:S01]  /*5ed0*/  VIADD R29, R29, 0x10 ;  /* 0x000000101d1d7836 */ /* 0x000fe20000000000 */
[----:B------:R-:W-:Y:S06]  /*5ee0*/  @P0 BRA `(.L_x_2913) ;  /* 0xfffffffc002c0947 */ /* 0x000fec000383ffff */
.L_x_2910:
[----:B------:R-:W-:Y:S05]  /*5ef0*/  BSYNC B1 ;  /* 0x0000000000017941 */ /* 0x000fea0003800000 */
.L_x_2909:
[----:B------:R-:W-:-:S13]  /*5f00*/  ISETP.GE.U32.AND P0, PT, R31, 0xc, PT ;  /* 0x0000000c1f00780c */ /* 0x000fda0003f06070 */
[----:B------:R-:W-:Y:S05]  /*5f10*/  @!P0 BRA `(.L_x_2902) ;  /* 0x0000000c003c8947 */ /* 0x000fea0003800000 */
[----:B------:R-:W-:-:S05]  /*5f20*/  LEA R5, R32, 0x20, 0x2 ;  /* 0x0000002020057811 */ /* 0x000fca00078e10ff */
[----:B------:R-:W-:-:S04]  /*5f30*/  IMAD R5, R26, -0x4, R5 ;  /* 0xfffffffc1a057824 */ /* 0x000fc800078e0205 */
[----:B------:R-:W-:-:S07]  /*5f40*/  IMAD.IADD R4, R0, 0x1, R5 ;  /* 0x0000000100047824 */ /* 0x000fce00078e0205 */
.L_x_2922:
[----:B--2---:R-:W1:Y:S01]  /*5f50*/  LDC R37, c[0x0][0x284] ;  /* 0x0000a100ff257b82 */ /* 0x004e620000000800 */
[C---:B------:R-:W-:Y:S01]  /*5f60*/  VIADD R33, R32.reuse, 0x4 ;  /* 0x0000000420217836 */ /* 0x040fe20000000000 */
[C---:B------:R-:W-:Y:S01]  /*5f70*/  IADD3 R34, R32.reuse, 0x8, RZ ;  /* 0x0000000820227810 */ /* 0x040fe20007ffe0ff */
[C---:B------:R-:W-:Y:S01]  /*5f80*/  VIADD R35, R32.reuse, 0xc ;  /* 0x0000000c20237836 */ /* 0x040fe20000000000 */
[----:B------:R-:W-:Y:S01]  /*5f90*/  BSSY B1, `(.L_x_2914) ;  /* 0x0000033000017945 */ /* 0x000fe20003800000 */
[-C--:B-1----:R-:W-:Y:S02]  /*5fa0*/  ISETP.GE.AND P5, PT, R32, R37.reuse, PT ;  /* 0x000000252000720c */ /* 0x082fe40003fa6270 */
[-C--:B------:R-:W-:Y:S02]  /*5fb0*/  ISETP.GE.AND P0, PT, R33, R37.reuse, PT ;  /* 0x000000252100720c */ /* 0x080fe40003f06270 */
[-C--:B------:R-:W-:Y:S02]  /*5fc0*/  ISETP.GE.AND P3, PT, R34, R37.reuse, PT ;  /* 0x000000252200720c */ /* 0x080fe40003f66270 */
[----:B------:R-:W-:-:S07]  /*5fd0*/  ISETP.GE.AND P4, PT, R35, R37, PT ;  /* 0x000000252300720c */ /* 0x000fce0003f86270 */
[----:B------:R-:W-:Y:S06]  /*5fe0*/  @!P5 BRA `(.L_x_2915) ;  /* 0x0000000000b4d947 */ /* 0x000fec0003800000 */
[----:B-----5:R-:W-:Y:S01]  /*5ff0*/  IABS R28, R37 ;  /* 0x00000025001c7213 */ /* 0x020fe20000000000 */
[----:B0-----:R-:W-:Y:S01]  /*6000*/  IMAD.MOV.U32 R6, RZ, RZ, RZ ;  /* 0x000000ffff067224 */ /* 0x001fe200078e00ff */
[----:B------:R-:W-:Y:S01]  /*6010*/  IABS R30, R32 ;  /* 0x00000020001e7213 */ /* 0x000fe20000000000 */
[----:B------:R-:W-:Y:S01]  /*6020*/  ULDC.64 UR10, c[0x0][0x258] ;  /* 0x00009600000a7ab9 */ /* 0x000fe20000000a00 */
[----:B------:R-:W0:Y:S08]  /*6030*/  I2F.RP R29, R28 ;  /* 0x0000001c001d7306 */ /* 0x000e300000209400 */
[----:B0-----:R-:W0:Y:S02]  /*6040*/  MUFU.RCP R29, R29 ;  /* 0x0000001d001d7308 */ /* 0x001e240000001000 */
[----:B0-----:R-:W-:-:S06]  /*6050*/  VIADD R7, R29, 0xffffffe ;  /* 0x0ffffffe1d077836 */ /* 0x001fcc0000000000 */
[----:B------:R-:W0:Y:S02]  /*6060*/  F2I.FTZ.U32.TRUNC.NTZ R7, R7 ;  /* 0x0000000700077305 */ /* 0x000e24000021f000 */
[----:B0-----:R-:W-:-:S04]  /*6070*/  IMAD.MOV R5, RZ, RZ, -R7 ;  /* 0x000000ffff057224 */ /* 0x001fc800078e0a07 */
[----:B------:R-:W-:-:S04]  /*6080*/  IMAD R5, R5, R28, RZ ;  /* 0x0000001c05057224 */ /* 0x000fc800078e02ff */
[----:B------:R-:W-:Y:S01]  /*6090*/  IMAD.HI.U32 R5, R7, R5, R6 ;  /* 0x0000000507057227 */ /* 0x000fe200078e0006 */
[----:B------:R-:W-:-:S05]  /*60a0*/  MOV R6, R30 ;  /* 0x0000001e00067202 */ /* 0x000fca0000000f00 */
[----:B------:R-:W-:-:S04]  /*60b0*/  IMAD.HI.U32 R5, R5, R6, RZ ;  /* 0x0000000605057227 */ /* 0x000fc800078e00ff */
[----:B------:R-:W-:-:S04]  /*60c0*/  IMAD.MOV R5, RZ, RZ, -R5 ;  /* 0x000000ffff057224 */ /* 0x000fc800078e0a05 */
[----:B------:R-:W-:-:S05]  /*60d0*/  IMAD R5, R28, R5, R6 ;  /* 0x000000051c057224 */ /* 0x000fca00078e0206 */
[----:B------:R-:W-:-:S13]  /*60e0*/  ISETP.GT.U32.AND P5, PT, R28, R5, PT ;  /* 0x000000051c00720c */ /* 0x000fda0003fa4070 */
[----:B------:R-:W-:Y:S01]  /*60f0*/  @!P5 IMAD.IADD R5, R5, 0x1, -R28 ;  /* 0x000000010505d824 */ /* 0x000fe200078e0a1c */
[----:B------:R-:W-:-:S04]  /*6100*/  ISETP.GE.AND P5, PT, R32, RZ, PT ;  /* 0x000000ff2000720c */ /* 0x000fc80003fa6270 */
[----:B------:R-:W-:-:S13]  /*6110*/  ISETP.GT.U32.AND P6, PT, R28, R5, PT ;  /* 0x000000051c00720c */ /* 0x000fda0003fc4070 */
[----:B------:R-:W-:Y:S01]  /*6120*/  @!P6 IMAD.IADD R5, R5, 0x1, -R28 ;  /* 0x000000010505e824 */ /* 0x000fe200078e0a1c */
[----:B------:R-:W-:Y:S01]  /*6130*/  ISETP.NE.AND P6, PT, R37, RZ, PT ;  /* 0x000000ff2500720c */ /* 0x000fe20003fc5270 */
[----:B------:R-:W-:Y:S02]  /*6140*/  IMAD R28, R2, R37, RZ ;  /* 0x00000025021c7224 */ /* 0x000fe400078e02ff */
[----:B------:R-:W-:-:S10]  /*6150*/  @!P5 IMAD.MOV R5, RZ, RZ, -R5 ;  /* 0x000000ffff05d224 */ /* 0x000fd400078e0a05 */
        /* <DEDUP_REMOVED lines=16> */
[----:B------:R-:W0:Y:S04]  /*6260*/  LDS R5, [R4+-0x20] ;  /* 0xffffe00004057984 */ /* 0x000e280000000800 */
[----:B------:R-:W0:Y:S02]  /*6270*/  LDG.E.128 R28, desc[UR36][R28.64] ;  /* 0x000000241c1c7981 */ /* 0x000e24000c1e1d00 */
[-C--:B0-----:R-:W-:Y:S01]  /*6280*/  FFMA.FTZ R8, R28, R5.reuse, R8 ;  /* 0x000000051c087223 */ /* 0x081fe20000010008 */
[-C--:B------:R-:W-:Y:S01]  /*6290*/  FFMA.FTZ R9, R29, R5.reuse, R9 ;  /* 0x000000051d097223 */ /* 0x080fe20000010009 */
[-C--:B------:R-:W-:Y:S01]  /*62a0*/  FFMA.FTZ R10, R30, R5.reuse, R10 ;  /* 0x000000051e0a7223 */ /* 0x080fe2000001000a */
[----:B------:R-:W-:-:S07]  /*62b0*/  FFMA.FTZ R11, R31, R5, R11 ;  /* 0x000000051f0b7223 */ /* 0x000fce000001000b */
.L_x_2915:
[----:B------:R-:W-:Y:S05]  /*62c0*/  BSYNC B1 ;  /* 0x0000000000017941 */ /* 0x000fea0003800000 */
.L_x_2914:
[----:B------:R-:W-:Y:S04]  /*62d0*/  BSSY B1, `(.L_x_2916) ;  /* 0x000002f000017945 */ /* 0x000fe80003800000 */
[----:B------:R-:W-:Y:S05]  /*62e0*/  @!P0 BRA `(.L_x_2917) ;  /* 0x0000000000b48947 */ /* 0x000fea0003800000 */
[----:B-----5:R-:W-:Y:S01]  /*62f0*/  IABS R28, R37 ;  /* 0x00000025001c7213 */ /* 0x020fe20000000000 */
[----:B0-----:R-:W-:Y:S01]  /*6300*/  IMAD.MOV.U32 R6, RZ, RZ, RZ ;  /* 0x000000ffff067224 */ /* 0x001fe200078e00ff */
[----:B------:R-:W-:Y:S01]  /*6310*/  IABS R30, R33 ;  /* 0x00000021001e7213 */ /* 0x000fe20000000000 */
[----:B------:R-:W-:Y:S01]  /*6320*/  ULDC.64 UR10, c[0x0][0x258] ;  /* 0x00009600000a7ab9 */ /* 0x000fe20000000a00 */
[----:B------:R-:W0:Y:S01]  /*6330*/  I2F.RP R29, R28 ;  /* 0x0000001c001d7306 */ /* 0x000e220000209400 */
[----:B------:R-:W-:Y:S02]  /*6340*/  ISETP.GE.AND P5, PT, R33, RZ, PT ;  /* 0x000000ff2100720c */ /* 0x000fe40003fa6270 */
[----:B------:R-:W-:-:S05]  /*6350*/  ISETP.NE.AND P6, PT, R37, RZ, PT ;  /* 0x000000ff2500720c */ /* 0x000fca0003fc5270 */
[----:B0-----:R-:W0:Y:S02]  /*6360*/  MUFU.RCP R29, R29 ;  /* 0x0000001d001d7308 */ /* 0x001e240000001000 */
[----:B0-----:R-:W-:-:S06]  /*6370*/  IADD3 R7, R29, 0xffffffe, RZ ;  /* 0x0ffffffe1d077810 */ /* 0x001fcc0007ffe0ff */
[----:B------:R-:W0:Y:S02]  /*6380*/  F2I.FTZ.U32.TRUNC.NTZ R7, R7 ;  /* 0x0000000700077305 */ /* 0x000e24000021f000 */
[----:B0-----:R-:W-:-:S04]  /*6390*/  IMAD.MOV R5, RZ, RZ, -R7 ;  /* 0x000000ffff057224 */ /* 0x001fc800078e0a07 */
        /* <DEDUP_REMOVED lines=34> */
.L_x_2917:
[----:B------:R-:W-:Y:S05]  /*65c0*/  BSYNC B1 ;  /* 0x0000000000017941 */ /* 0x000fea0003800000 */
.L_x_2916:
[----:B------:R-:W-:Y:S04]  /*65d0*/  BSSY B1, `(.L_x_2918) ;  /* 0x000002f000017945 */ /* 0x000fe80003800000 */
[----:B------:R-:W-:Y:S05]  /*65e0*/  @!P3 BRA `(.L_x_2919) ;  /* 0x0000000000b4b947 */ /* 0x000fea0003800000 */
[----:B-----5:R-:W-:Y:S01]  /*65f0*/  IABS R28, R37 ;  /* 0x00000025001c7213 */ /* 0x020fe20000000000 */
[----:B0-----:R-:W-:Y:S01]  /*6600*/  HFMA2.MMA R6, -RZ, RZ, 0, 0 ;  /* 0x00000000ff067435 */ /* 0x001fe200000001ff */
[----:B------:R-:W-:Y:S01]  /*6610*/  IABS R30, R34 ;  /* 0x00000022001e7213 */ /* 0x000fe20000000000 */
[----:B------:R-:W-:Y:S01]  /*6620*/  ULDC.64 UR10, c[0x0][0x258] ;  /* 0x00009600000a7ab9 */ /* 0x000fe20000000a00 */
[----:B------:R-:W0:Y:S01]  /*6630*/  I2F.RP R29, R28 ;  /* 0x0000001c001d7306 */ /* 0x000e220000209400 */
[----:B------:R-:W-:Y:S02]  /*6640*/  ISETP.GE.AND P3, PT, R34, RZ, PT ;  /* 0x000000ff2200720c */ /* 0x000fe40003f66270 */
[----:B------:R-:W-:-:S05]  /*6650*/  ISETP.NE.AND P5, PT, R37, RZ, PT ;  /* 0x000000ff2500720c */ /* 0x000fca0003fa5270 */
[----:B0-----:R-:W0:Y:S02]  /*6660*/  MUFU.RCP R29, R29 ;  /* 0x0000001d001d7308 */ /* 0x001e240000001000 */
[----:B0-----:R-:W-:-:S06]  /*6670*/  VIADD R7, R29, 0xffffffe ;  /* 0x0ffffffe1d077836 */ /* 0x001fcc0000000000 */
        /* <DEDUP_REMOVED lines=30> */
[----:B------:R-:W0:Y:S04]  /*6860*/  LDS R5, [R4] ;  /* 0x0000000004057984 */ /* 0x000e280000000800 */
[----:B------:R-:W0:Y:S02]  /*6870*/  LDG.E.128 R28, desc[UR36][R28.64] ;  /* 0x000000241c1c7981 */ /* 0x000e24000c1e1d00 */
[-C--:B0-----:R-:W-:Y:S01]  /*6880*/  FFMA.FTZ R8, R28, R5.reuse, R8 ;  /* 0x000000051c087223 */ /* 0x081fe20000010008 */
[-C--:B------:R-:W-:Y:S01]  /*6890*/  FFMA.FTZ R9, R29, R5.reuse, R9 ;  /* 0x000000051d097223 */ /* 0x080fe20000010009 */
[-C--:B------:R-:W-:Y:S01]  /*68a0*/  FFMA.FTZ R10, R30, R5.reuse, R10 ;  /* 0x000000051e0a7223 */ /* 0x080fe2000001000a */
[----:B------:R-:W-:-:S07]  /*68b0*/  FFMA.FTZ R11, R31, R5, R11 ;  /* 0x000000051f0b7223 */ /* 0x000fce000001000b */
.L_x_2919:
[----:B------:R-:W-:Y:S05]  /*68c0*/  BSYNC B1 ;  /* 0x0000000000017941 */ /* 0x000fea0003800000 */
.L_x_2918:
        /* <DEDUP_REMOVED lines=41> */
[----:B------:R-:W0:Y:S04]  /*6b60*/  LDS R5, [R4+0x10] ;  /* 0x0000100004057984 */ /* 0x000e280000000800 */
[----:B------:R-:W0:Y:S02]  /*6b70*/  LDG.E.128 R28, desc[UR36][R28.64] ;  /* 0x000000241c1c7981 */ /* 0x000e24000c1e1d00 */
[-C--:B0-----:R-:W-:Y:S01]  /*6b80*/  FFMA.FTZ R8, R28, R5.reuse, R8 ;  /* 0x000000051c087223 */ /* 0x081fe20000010008 */
[-C--:B------:R-:W-:Y:S01]  /*6b90*/  FFMA.FTZ R9, R29, R5.reuse, R9 ;  /* 0x000000051d097223 */ /* 0x080fe20000010009 */
[-C--:B------:R-:W-:Y:S01]  /*6ba0*/  FFMA.FTZ R10, R30, R5.reuse, R10 ;  /* 0x000000051e0a7223 */ /* 0x080fe2000001000a */
[----:B------:R-:W-:-:S07]  /*6bb0*/  FFMA.FTZ R11, R31, R5, R11 ;  /* 0x000000051f0b7223 */ /* 0x000fce000001000b */
.L_x_2921:
[----:B------:R-:W-:Y:S05]  /*6bc0*/  BSYNC B1 ;  /* 0x0000000000017941 */ /* 0x000fea0003800000 */
.L_x_2920:
[----:B------:R-:W-:Y:S01]  /*6bd0*/  VIADD R32, R32, 0x10 ;  /* 0x0000001020207836 */ /* 0x000fe20000000000 */
[----:B------:R-:W-:-:S04]  /*6be0*/  IADD3 R4, R4, 0x40, RZ ;  /* 0x0000004004047810 */ /* 0x000fc80007ffe0ff */
[----:B------:R-:W-:-:S13]  /*6bf0*/  ISETP.GE.AND P0, PT, R32, R17, PT ;  /* 0x000000112000720c */ /* 0x000fda0003f06270 */
[----:B------:R-:W-:Y:S05]  /*6c00*/  @!P0 BRA `(.L_x_2922) ;  /* 0xfffffff000d08947 */ /* 0x000fea000383ffff */
.L_x_2902:
[----:B------:R-:W-:Y:S05]  /*6c10*/  BSYNC B0 ;  /* 0x0000000000007941 */ /* 0x000fea0003800000 */
.L_x_2901:
[----:B------:R-:W-:Y:S01]  /*6c20*/  VIADD R2, R18, 0x1f ;  /* 0x0000001f12027836 */ /* 0x000fe20000000000 */
[----:B------:R-:W-:Y:S04]  /*6c30*/  BSSY B0, `(.L_x_2923) ;  /* 0x0000041000007945 */ /* 0x000fe80003800000 */
[----:B------:R-:W-:Y:S01]  /*6c40*/  ISETP.GT.U32.OR P3, PT, R2, 0x3e, P1 ;  /* 0x0000003e0200780c */ /* 0x000fe20000f64470 */
[----:B------:R-:W-:-:S12]  /*6c50*/  @P2 BRA `(.L_x_2924) ;  /* 0x0000000000f82947 */ /* 0x000fd80003800000 */
[----:B------:R-:W1:Y:S01]  /*6c60*/  LDC R0, c[0x0][0x308] ;  /* 0x0000c200ff007b82 */ /* 0x000e620000000800 */
[----:B------:R-:W-:Y:S01]  /*6c70*/  ULDC.64 UR4, c[0x0][0x2f0] ;  /* 0x0000bc0000047ab9 */ /* 0x000fe20000000a00 */
[----:B------:R-:W-:Y:S01]  /*6c80*/  IMAD.IADD R27, R24, 0x1, R3 ;  /* 0x00000001181b7824 */ /* 0x000fe200078e0203 */
[----:B------:R-:W-:-:S04]  /*6c90*/  ISETP.NE.U32.AND P0, PT, RZ, UR4, PT ;  /* 0x00000004ff007c0c */ /* 0x000fc8000bf05070 */
[----:B------:R-:W-:-:S13]  /*6ca0*/  ISETP.NE.AND.EX P0, PT, RZ, UR5, PT, P0 ;  /* 0x00000005ff007c0c */ /* 0x000fda000bf05300 */
[----:B0-----:R-:W0:Y:S01]  /*6cb0*/  @P0 LDC.64 R6, c[0x0][0x2e8] ;  /* 0x0000ba00ff060b82 */ /* 0x001e220000000a00 */
[----:B-1----:R-:W-:-:S07]  /*6cc0*/  ISETP.NE.AND P2, PT, R0, 0x2, PT ;  /* 0x000000020000780c */ /* 0x002fce0003f45270 */
[----:B------:R-:W1:Y:S08]  /*6cd0*/  @P0 LDC R0, c[0x0][0x288] ;  /* 0x0000a200ff000b82 */ /* 0x000e700000000800 */
[----:B------:R-:W3:Y:S08]  /*6ce0*/  @!P2 LDC.64 R4, c[0x0][0x238] ;  /* 0x00008e00ff04ab82 */ /* 0x000ef00000000a00 */
[----:B-----5:R-:W4:Y:S01]  /*6cf0*/  @!P2 LDC.64 R28, c[0x0][0x2f8] ;  /* 0x0000be00ff1cab82 */ /* 0x020f220000000a00 */
[----:B---3--:R-:W-:-:S04]  /*6d00*/  @!P2 IADD3 R24, P4, R27, R4, RZ ;  /* 0x000000041b18a210 */ /* 0x008fc80007f9e0ff */
[----:B------:R-:W-:-:S03]  /*6d10*/  @!P2 LEA.HI.X.SX32 R25, R27, R5, 0x1, P4 ;  /* 0x000000051b19a211 */ /* 0x000fc600020f0eff */
[----:B------:R-:W3:Y:S01]  /*6d20*/  @P2 LDC.64 R4, c[0x0][0x238] ;  /* 0x00008e00ff042b82 */ /* 0x000ee20000000a00 */
[----:B-1----:R-:W-:Y:S01]  /*6d30*/  @P0 IMAD R0, R16, R0, R19 ;  /* 0x0000000010000224 */ /* 0x002fe200078e0213 */
[----:B----4-:R-:W4:Y:S04]  /*6d40*/  @!P2 LDG.E R29, desc[UR36][R28.64+0x8] ;  /* 0x000008241c1da981 */ /* 0x010f28000c1e1900 */
[----:B------:R-:W4:Y:S01]  /*6d50*/  @!P2 LDG.E R24, desc[UR36][R24.64] ;  /* 0x000000241818a981 */ /* 0x000f22000c1e1900 */
[----:B------:R-:W-:-:S04]  /*6d60*/  @P0 IMAD R19, R0, 0x70, R3 ;  /* 0x0000007000130824 */ /* 0x000fc800078e0203 */
[----:B0-----:R-:W-:-:S05]  /*6d70*/  @P0 IMAD.WIDE R6, R19, 0x4, R6 ;  /* 0x0000000413060825 */ /* 0x001fca00078e0206 */
[----:B--2---:R0:W2:Y:S01]  /*6d80*/  @P0 LDG.E.128 R36, desc[UR36][R6.64] ;  /* 0x0000002406240981 */ /* 0x0040a2000c1e1d00 */
[----:B---3--:R-:W-:-:S05]  /*6d90*/  @P2 IMAD.WIDE R4, R27, 0x4, R4 ;  /* 0x000000041b042825 */ /* 0x008fca00078e0204 */
[----:B------:R-:W3:Y:S01]  /*6da0*/  @P2 LDG.E.128 R32, desc[UR36][R4.64] ;  /* 0x0000002404202981 */ /* 0x000ee2000c1e1d00 */
[----:B------:R-:W1:Y:S01]  /*6db0*/  S2UR UR5, SR_CgaCtaId ;  /* 0x00000000000579c3 */ /* 0x000e620000008800 */
[----:B------:R-:W-:Y:S02]  /*6dc0*/  UMOV UR4, 0x400 ;  /* 0x0000040000047882 */ /* 0x000fe40000000000 */
[----:B------:R-:W-:Y:S01]  /*6dd0*/  UIADD3 UR4, UR4, 0x220, URZ ;  /* 0x0000022004047890 */ /* 0x000fe2000fffe03f */
[----:B------:R-:W-:Y:S02]  /*6de0*/  IMAD.IADD R17, R17, 0x1, -R26 ;  /* 0x0000000111117824 */ /* 0x000fe400078e0a1a */
[----:B------:R-:W-:Y:S01]  /*6df0*/  IMAD R20, R20, 0x70, R3 ;  /* 0x0000007014147824 */ /* 0x000fe200078e0203 */
[----:B-1----:R-:W-:-:S06]  /*6e00*/  ULEA UR4, UR5, UR4, 0x18 ;  /* 0x0000000405047291 */ /* 0x002fcc000f8ec03f */
[----:B------:R-:W-:Y:S01]  /*6e10*/  IMAD.U32 R0, RZ, RZ, UR4 ;  /* 0x00000004ff007e24 */ /* 0x000fe2000f8e00ff */
[----:B------:R-:W-:-:S04]  /*6e20*/  ULDC.64 UR4, c[0x0][0x250] ;  /* 0x0000940000047ab9 */ /* 0x000fc80000000a00 */
[----:B0-----:R-:W-:Y:S01]  /*6e30*/  LEA R7, R17, R0, 0x2 ;  /* 0x0000000011077211 */ /* 0x001fe200078e10ff */
[----:B------:R-:W-:-:S05]  /*6e40*/  IMAD R23, R23, 0x70, RZ ;  /* 0x0000007017177824 */ /* 0x000fca00078e02ff */
[----:B------:R-:W0:Y:S01]  /*6e50*/  LDS R7, [R7] ;  /* 0x0000000007077984 */ /* 0x000e220000000800 */
[----:B----4-:R-:W-:Y:S02]  /*6e60*/  @!P2 PRMT R2, R24, 0x9910, RZ ;  /* 0x000099101802a816 */ /* 0x010fe400000000ff */
[----:B------:R-:W-:Y:S02]  /*6e70*/  @!P2 SHF.R.U32.HI R16, RZ, 0x10, R24 ;  /* 0x00000010ff10a819 */ /* 0x000fe40000011618 */
[----:B------:R-:W-:Y:S02]  /*6e80*/  @!P2 SHF.R.S32.HI R2, RZ, 0x8, R2 ;  /* 0x00000008ff02a819 */ /* 0x000fe40000011402 */
[----:B------:R-:W-:Y:S01]  /*6e90*/  @!P2 SHF.R.U32.HI R4, RZ, 0x18, R24 ;  /* 0x00000018ff04a819 */ /* 0x000fe20000011618 */
[----:B------:R1:W4:Y:S08]  /*6ea0*/  @!P2 I2F.S8 R19, R24 ;  /* 0x000000180013a306 */ /* 0x0003300000001400 */
[----:B------:R-:W0:Y:S08]  /*6eb0*/  @!P2 I2F.S8 R16, R16 ;  /* 0x000000100010a306 */ /* 0x000e300000001400 */
[----:B------:R-:W2:Y:S08]  /*6ec0*/  @!P2 I2F.S8 R6, R4 ;  /* 0x000000040006a306 */ /* 0x000eb00000001400 */
[----:B------:R-:W3:Y:S01]  /*6ed0*/  @!P2 I2F.S16 R2, R2 ;  /* 0x000000020002a306 */ /* 0x000ee20000101400 */
[----:B-1----:R-:W-:Y:S01]  /*6ee0*/  SHF.R.S32.HI R24, RZ, 0x1f, R20 ;  /* 0x0000001fff187819 */ /* 0x002fe20000011414 */
[-C--:B----4-:R-:W-:Y:S01]  /*6ef0*/  @!P2 FMUL.FTZ R32, R19, R29.reuse ;  /* 0x0000001d1320a220 */ /* 0x090fe20000410000 */
[----:B------:R-:W-:Y:S01]  /*6f00*/  IADD3 R20, P4, R23, R20, RZ ;  /* 0x0000001417147210 */ /* 0x000fe20007f9e0ff */
[-C--:B0-----:R-:W-:Y:S01]  /*6f10*/  @!P2 FMUL.FTZ R34, R16, R29.reuse ;  /* 0x0000001d1022a220 */ /* 0x081fe20000410000 */
[----:B--2---:R-:W-:-:S02]  /*6f20*/  @!P2 FMUL.FTZ R35, R6, R29 ;  /* 0x0000001d0623a220 */ /* 0x004fc40000410000 */
[----:B------:R-:W-:Y:S01]  /*6f30*/  LEA.HI.X.SX32 R23, R23, R24, 0x1, P4 ;  /* 0x0000001817177211 */ /* 0x000fe200020f0eff */
[----:B---3--:R-:W-:Y:S01]  /*6f40*/  FADD.FTZ R12, R32, R12 ;  /* 0x0000000c200c7221 */ /* 0x008fe20000010000 */
[----:B------:R-:W-:Y:S01]  /*6f50*/  LEA R4, P4, R20, UR4, 0x2 ;  /* 0x0000000414047c11 */ /* 0x000fe2000f8810ff */
[----:B------:R-:W-:Y:S01]  /*6f60*/  FADD.FTZ R14, R34, R14 ;  /* 0x0000000e220e7221 */ /* 0x000fe20000010000 */
[----:B------:R-:W-:Y:S01]  /*6f70*/  @!P2 FMUL.FTZ R33, R2, R29 ;  /* 0x0000001d0221a220 */ /* 0x000fe20000410000 */
[----:B------:R-:W-:-:S03]  /*6f80*/  FADD.FTZ R15, R35, R15 ;  /* 0x0000000f230f7221 */ /* 0x000fc60000010000 */
[----:B------:R-:W-:Y:S01]  /*6f90*/  FADD.FTZ R13, R33, R13 ;  /* 0x0000000d210d7221 */ /* 0x000fe20000010000 */
[----:B------:R-:W-:Y:S01]  /*6fa0*/  LEA.HI.X R5, R20, UR5, R23, 0x2, P4 ;  /* 0x0000000514057c11 */ /* 0x000fe2000a0f1417 */
[----:B------:R-:W-:Y:S01]  /*6fb0*/  @P0 FMUL.FTZ R12, R12, R36 ;  /* 0x000000240c0c0220 */ /* 0x000fe20000410000 */
[----:B------:R-:W-:Y:S01]  /*6fc0*/  @P0 FMUL.FTZ R14, R14, R38 ;  /* 0x000000260e0e0220 */ /* 0x000fe20000410000 */
[----:B------:R-:W-:Y:S01]  /*6fd0*/  @P0 FMUL.FTZ R15, R15, R39 ;  /* 0x000000270f0f0220 */ /* 0x000fe20000410000 */
[----:B------:R-:W-:-:S05]  /*6fe0*/  @P0 FMUL.FTZ R13, R13, R37 ;  /* 0x000000250d0d0220 */ /* 0x000fca0000410000 */
[----:B------:R1:W-:Y:S01]  /*6ff0*/  STG.E.128 desc[UR36][R4.64], R12 ;  /* 0x0000000c04007986 */ /* 0x0003e2000c101d24 */
[C---:B------:R-:W-:Y:S01]  /*7000*/  FFMA.FTZ R8, R7.reuse, R12, R8 ;  /* 0x0000000c07087223 */ /* 0x040fe20000010008 */
[C---:B------:R-:W-:Y:S01]  /*7010*/  FFMA.FTZ R10, R7.reuse, R14, R10 ;  /* 0x0000000e070a7223 */ /* 0x040fe2000001000a */
[C---:B------:R-:W-:Y:S01]  /*7020*/  FFMA.FTZ R11, R7.reuse, R15, R11 ;  /* 0x0000000f070b7223 */ /* 0x040fe2000001000b */
[----:B------:R-:W-:-:S07]  /*7030*/  FFMA.FTZ R9, R7, R13, R9 ;  /* 0x0000000d07097223 */ /* 0x000fce0000010009 */
.L_x_2924:
[----:B------:R-:W-:Y:S05]  /*7040*/  BSYNC B0 ;  /* 0x0000000000007941 */ /* 0x000fea0003800000 */
.L_x_2923:
[----:B------:R-:W-:Y:S06]  /*7050*/  BAR.SYNC.DEFER_BLOCKING 0x0 ;  /* 0x0000000000007b1d */ /* 0x000fec0000010000 */
[----:B------:R-:W-:Y:S05]  /*7060*/  @P1 BRA `(.L_x_2925) ;  /* 0x0000000000641947 */ /* 0x000fea0003800000 */
        /* <DEDUP_REMOVED lines=11> */
[----:B01----:R-:W0:Y:S02]  /*7120*/  @!P1 LDS.128 R4, [R21] ;  /* 0x0000000015049984 */ /* 0x003e240000000c00 */
        /* <DEDUP_REMOVED lines=13> */
.L_x_2925:
[----:B------:R-:W-:Y:S05]  /*7200*/  @P3 EXIT ;  /* 0x000000000000394d */ /* 0x000fea0003800000 */
[----:B------:R-:W3:Y:S02]  /*7210*/  LDC R0, c[0x0][0x308] ;  /* 0x0000c200ff007b82 */ /* 0x000ee40000000800 */
[----:B---3--:R-:W-:-:S13]  /*7220*/  ISETP.NE.AND P0, PT, R0, 0x2, PT ;  /* 0x000000020000780c */ /* 0x008fda0003f05270 */
[----:B-1----:R-:W1:Y:S01]  /*7230*/  @P0 LDC.64 R4, c[0x0][0x210] ;  /* 0x00008400ff040b82 */ /* 0x002e620000000a00 */
[----:B0-----:R-:W-:-:S04]  /*7240*/  @P0 IMAD R7, R22, 0x70, R3 ;  /* 0x0000007016070824 */ /* 0x001fc800078e0203 */
[----:B-1----:R-:W-:-:S05]  /*7250*/  @P0 IMAD.WIDE R4, R7, 0x4, R4 ;  /* 0x0000000407040825 */ /* 0x002fca00078e0204 */
[----:B------:R0:W-:Y:S01]  /*7260*/  @P0 STG.E.128 desc[UR36][R4.64], R8 ;  /* 0x0000000804000986 */ /* 0x0001e2000c101d24 */
[----:B------:R-:W-:Y:S05]  /*7270*/  @P0 EXIT ;  /* 0x000000000000094d */ /* 0x000fea0003800000 */
[----:B0-----:R-:W0:Y:S01]  /*7280*/  LDC.64 R4, c[0x0][0x300] ;  /* 0x0000c000ff047b82 */ /* 0x001e220000000a00 */
[----:B------:R-:W-:Y:S01]  /*7290*/  IMAD R3, R22, 0x70, R3 ;  /* 0x0000007016037824 */ /* 0x000fe200078e0203 */
[----:B------:R-:W-:Y:S01]  /*72a0*/  ULDC.64 UR4, c[0x0][0x210] ;  /* 0x0000840000047ab9 */ /* 0x000fe20000000a00 */
[----:B0-----:R-:W3:Y:S02]  /*72b0*/  LDG.E R4, desc[UR36][R4.64] ;  /* 0x0000002404047981 */ /* 0x001ee4000c1e1900 */
[C---:B---3--:R-:W-:Y:S01]  /*72c0*/  FMUL.FTZ R8, R4.reuse, R8 ;  /* 0x0000000804087220 */ /* 0x048fe20000410000 */
        /* <DEDUP_REMOVED lines=23> */
.L_x_2880:
[----:B------:R-:W-:Y:S02]  /*7440*/  IMAD.MOV.U32 R12, RZ, RZ, 0x10 ;  /* 0x00000010ff0c7424 */ /* 0x000fe400078e00ff */
[----:B------:R-:W-:Y:S02]  /*7450*/  IMAD.MOV.U32 R11, RZ, RZ, 0x1f ;  /* 0x0000001fff0b7424 */ /* 0x000fe400078e00ff */
[----:B0-----:R-:W-:-:S07]  /*7460*/  IMAD.MOV.U32 R15, RZ, RZ, -0x1 ;  /* 0xffffffffff0f7424 */ /* 0x001fce00078e00ff */
[----:B-1---5:R-:W-:Y:S05]  /*7470*/  WARPSYNC.COLLECTIVE R15, `(.L_x_2926) ;  /* 0x000000000f087348 */ /* 0x022fea0003c00000 */
[----:B------:R0:W2:Y:S02]  /*7480*/  SHFL.BFLY P6, R14, R13, R12, R11 ;  /* 0x0c00000c0d0e7389 */ /* 0x0000a400000c000b */
[----:B012--5:R-:W-:Y:S01]  /*7490*/  ENDCOLLECTIVE ;  /* 0x000000000000791b */ /* 0x027fe20003800000 */
.L_x_2926:
[----:B------:R-:W-:Y:S02]  /*74a0*/  IMAD.MOV.U32 R12, RZ, RZ, 0x8 ;  /* 0x00000008ff0c7424 */ /* 0x000fe400078e00ff */
[----:B------:R-:W-:-:S05]  /*74b0*/  FADD.FTZ R0, R13, R14 ;  /* 0x0000000e0d007221 */ /* 0x000fca0000010000 */
[----:B------:R-:W-:-:S07]  /*74c0*/  MOV R13, R0 ;  /* 0x00000000000d7202 */ /* 0x000fce0000000f00 */
[----:B------:R-:W-:Y:S05]  /*74d0*/  WARPSYNC.COLLECTIVE R15, `(.L_x_2927) ;  /* 0x000000000f087348 */ /* 0x000fea0003c00000 */
[----:B------:R0:W1:Y:S02]  /*74e0*/  SHFL.BFLY P6, R14, R13, R12, R11 ;  /* 0x0c00000c0d0e7389 */ /* 0x00006400000c000b */
[----:B01----:R-:W-:Y:S01]  /*74f0*/  ENDCOLLECTIVE ;  /* 0x000000000000791b */ /* 0x003fe20003800000 */
.L_x_2927:
[----:B------:R-:W-:Y:S02]  /*7500*/  IMAD.MOV.U32 R12, RZ, RZ, 0x4 ;  /* 0x00000004ff0c7424 */ /* 0x000fe400078e00ff */
[----:B------:R-:W-:-:S04]  /*7510*/  FADD.FTZ R3, R0, R14 ;  /* 0x0000000e00037221 */ /* 0x000fc80000010000 */
[----:B------:R-:W-:-:S07]  /*7520*/  IMAD.MOV.U32 R13, RZ, RZ, R3 ;  /* 0x000000ffff0d7224 */ /* 0x000fce00078e0003 */
[----:B------:R-:W-:Y:S05]  /*7530*/  WARPSYNC.COLLECTIVE R15, `(.L_x_2928) ;  /* 0x000000000f087348 */ /* 0x000fea0003c00000 */
[----:B------:R0:W1:Y:S02]  /*7540*/  SHFL.BFLY P6, R14, R13, R12, R11 ;  /* 0x0c00000c0d0e7389 */ /* 0x00006400000c000b */
[----:B01----:R-:W-:Y:S01]  /*7550*/  ENDCOLLECTIVE ;  /* 0x000000000000791b */ /* 0x003fe20003800000 */
.L_x_2928:
[----:B------:R-:W-:Y:S01]  /*7560*/  HFMA2.MMA R12, -RZ, RZ, 0, 1.1920928955078125e-07 ;  /* 0x00000002ff0c7435 */ /* 0x000fe200000001ff */
[----:B------:R-:W-:-:S04]  /*7570*/  FADD.FTZ R4, R3, R14 ;  /* 0x0000000e03047221 */ /* 0x000fc80000010000 */
[----:B------:R-:W-:-:S07]  /*7580*/  IMAD.MOV.U32 R13, RZ, RZ, R4 ;  /* 0x000000ffff0d7224 */ /* 0x000fce00078e0004 */
[----:B------:R-:W-:Y:S05]  /*7590*/  WARPSYNC.COLLECTIVE R15, `(.L_x_2929) ;  /* 0x000000000f087348 */ /* 0x000fea0003c00000 */
[----:B------:R0:W1:Y:S02]  /*75a0*/  SHFL.BFLY P6, R14, R13, R12, R11 ;  /* 0x0c00000c0d0e7389 */ /* 0x00006400000c000b */
[----:B01----:R-:W-:Y:S01]  /*75b0*/  ENDCOLLECTIVE ;  /* 0x000000000000791b */ /* 0x003fe20003800000 */
.L_x_2929:
[----:B------:R-:W-:Y:S02]  /*75c0*/  IMAD.MOV.U32 R12, RZ, RZ, 0x1 ;  /* 0x00000001ff0c7424 */ /* 0x000fe400078e00ff */
[----:B------:R-:W-:-:S04]  /*75d0*/  FADD.FTZ R5, R4, R14 ;  /* 0x0000000e04057221 */ /* 0x000fc80000010000 */
[----:B------:R-:W-:-:S07]  /*75e0*/  IMAD.MOV.U32 R13, RZ, RZ, R5 ;  /* 0x000000ffff0d7224 */ /* 0x000fce00078e0005 */
[----:B------:R-:W-:Y:S05]  /*75f0*/  WARPSYNC.COLLECTIVE R15, `(.L_x_2930) ;  /* 0x000000000f087348 */ /* 0x000fea0003c00000 */
[----:B------:R0:W1:Y:S02]  /*7600*/  SHFL.BFLY P6, R14, R13, R12, R11 ;  /* 0x0c00000c0d0e7389 */ /* 0x00006400000c000b */
[----:B01----:R-:W-:Y:S01]  /*7610*/  ENDCOLLECTIVE ;  /* 0x000000000000791b */ /* 0x003fe20003800000 */
.L_x_2930:
[----:B------:R-:W-:Y:S05]  /*7620*/  BRA `(.L_x_2931) ;  /* 0xffffffa400207947 */ /* 0x000fea000383ffff */
.L_x_2885:
[----:B------:R-:W-:Y:S01]  /*7630*/  BSSY B1, `(.L_x_2932) ;  /* 0x0000007000017945 */ /* 0x000fe20003800000 */
[----:B------:R-:W-:Y:S01]  /*7640*/  IMAD.MOV.U32 R12, RZ, RZ, 0x1 ;  /* 0x00000001ff0c7424 */ /* 0x000fe200078e00ff */
[----:B------:R-:W-:Y:S01]  /*7650*/  MOV R15, 0xffffffff ;  /* 0xffffffff000f7802 */ /* 0x000fe20000000f00 */
[----:B------:R-:W-:-:S07]  /*7660*/  IMAD.MOV.U32 R11, RZ, RZ, 0x1f ;  /* 0x0000001fff0b7424 */ /* 0x000fce00078e00ff */
[----:B-----5:R-:W-:Y:S05]  /*7670*/  WARPSYNC.COLLECTIVE R15, `(.L_x_2933) ;  /* 0x000000000f087348 */ /* 0x020fea0003c00000 */
[----:B------:R0:W1:Y:S02]  /*7680*/  SHFL.BFLY P6, R14, R13, R12, R11 ;  /* 0x0c00000c0d0e7389 */ /* 0x00006400000c000b */
[----:B01---5:R-:W-:Y:S01]  /*7690*/  ENDCOLLECTIVE ;  /* 0x000000000000791b */ /* 0x023fe20003800000 */
.L_x_2933:
[----:B------:R-:W-:Y:S05]  /*76a0*/  BSYNC B1 ;  /* 0x0000000000017941 */ /* 0x000fea0003800000 */
.L_x_2932:
[----:B------:R-:W-:Y:S05]  /*76b0*/  BRA `(.L_x_2934) ;  /* 0xffffffd0000c7947 */ /* 0x000fea000383ffff */
.L_x_2889:
[----:B------:R-:W-:Y:S01]  /*76c0*/  BSSY B0, `(.L_x_2935) ;  /* 0x0000008000007945 */ /* 0x000fe20003800000 */
[----:B0-----:R-:W-:Y:S02]  /*76d0*/  IMAD.MOV.U32 R13, RZ, RZ, R29 ;  /* 0x000000ffff0d7224 */ /* 0x001fe400078e001d */
[----:B-1----:R-:W-:Y:S02]  /*76e0*/  IMAD.MOV.U32 R12, RZ, RZ, 0x10 ;  /* 0x00000010ff0c7424 */ /* 0x002fe400078e00ff */
[----:B------:R-:W-:Y:S02]  /*76f0*/  IMAD.MOV.U32 R11, RZ, RZ, 0x1f ;  /* 0x0000001fff0b7424 */ /* 0x000fe400078e00ff */
[----:B------:R-:W-:-:S07]  /*7700*/  IMAD.MOV.U32 R15, RZ, RZ, -0x1 ;  /* 0xffffffffff0f7424 */ /* 0x000fce00078e00ff */
[----:B--23-5:R-:W-:Y:S05]  /*7710*/  WARPSYNC.COLLECTIVE R15, `(.L_x_2936) ;  /* 0x000000000f087348 */ /* 0x02cfea0003c00000 */
[----:B------:R0:W1:Y:S02]  /*7720*/  SHFL.BFLY P6, R14, R13, R12, R11 ;  /* 0x0c00000c0d0e7389 */ /* 0x00006400000c000b */
[----:B0123-5:R-:W-:Y:S01]  /*7730*/  ENDCOLLECTIVE ;  /* 0x000000000000791b */ /* 0x02ffe20003800000 */
.L_x_2936:
[----:B------:R-:W-:Y:S05]  /*7740*/  BSYNC B0 ;  /* 0x0000000000007941 */ /* 0x000fea0003800000 */
.L_x_2935:
[----:B------:R-:W-:Y:S01]  /*7750*/  HFMA2.MMA R12, -RZ, RZ, 0, 4.76837158203125e-07 ;  /* 0x00000008ff0c7435 */ /* 0x000fe200000001ff */
[----:B------:R-:W-:Y:S01]  /*7760*/  FMNMX.FTZ R13, R14, R29, !PT ;  /* 0x0000001d0e0d7209 */ /* 0x000fe20007810000 */
[----:B------:R-:W-:Y:S02]  /*7770*/  IMAD.MOV.U32 R11, RZ, RZ, 0x1f ;  /* 0x0000001fff0b7424 */ /* 0x000fe400078e00ff */
[----:B------:R-:W-:-:S07]  /*7780*/  IMAD.MOV.U32 R15, RZ, RZ, -0x1 ;  /* 0xffffffffff0f7424 */ /* 0x000fce00078e00ff */
[----:B------:R-:W-:Y:S05]  /*7790*/  WARPSYNC.COLLECTIVE R15, `(.L_x_2937) ;  /* 0x000000000f087348 */ /* 0x000fea0003c00000 */
[----:B------:R0:W1:Y:S02]  /*77a0*/  SHFL.BFLY P6, R14, R13, R12, R11 ;  /* 0x0c00000c0d0e7389 */ /* 0x00006400000c000b */
[----:B01----:R-:W-:Y:S01]  /*77b0*/  ENDCOLLECTIVE ;  /* 0x000000000000791b */ /* 0x003fe20003800000 */
.L_x_2937:
[----:B------:R-:W-:Y:S02]  /*77c0*/  MOV R12, 0x4 ;  /* 0x00000004000c7802 */ /* 0x000fe40000000f00 */
[----:B------:R-:W-:-:S05]  /*77d0*/  FMNMX.FTZ R3, R13, R14, !PT ;  /* 0x0000000e0d037209 */ /* 0x000fca0007810000 */
[----:B------:R-:W-:-:S07]  /*77e0*/  IMAD.MOV.U32 R13, RZ, RZ, R3 ;  /* 0x000000ffff0d7224 */ /* 0x000fce00078e0003 */
[----:B------:R-:W-:Y:S05]  /*77f0*/  WARPSYNC.COLLECTIVE R15, `(.L_x_2938) ;  /* 0x000000000f087348 */ /* 0x000fea0003c00000 */
[----:B------:R0:W1:Y:S02]  /*7800*/  SHFL.BFLY P6, R14, R13, R12, R11 ;  /* 0x0c00000c0d0e7389 */ /* 0x00006400000c000b */
[----:B01----:R-:W-:Y:S01]  /*7810*/  ENDCOLLECTIVE ;  /* 0x000000000000791b */ /* 0x003fe20003800000 */
.L_x_2938:
[----:B------:R-:W-:Y:S01]  /*7820*/  IMAD.MOV.U32 R12, RZ, RZ, 0x2 ;  /* 0x00000002ff0c7424 */ /* 0x000fe200078e00ff */
[----:B------:R-:W-:-:S05]  /*7830*/  FMNMX.FTZ R5, R3, R14, !PT ;  /* 0x0000000e03057209 */ /* 0x000fca0007810000 */
[----:B------:R-:W-:-:S07]  /*7840*/  IMAD.MOV.U32 R13, RZ, RZ, R5 ;  /* 0x000000ffff0d7224 */ /* 0x000fce00078e0005 */
[----:B------:R-:W-:Y:S05]  /*7850*/  WARPSYNC.COLLECTIVE R15, `(.L_x_2939) ;  /* 0x000000000f087348 */ /* 0x000fea0003c00000 */
[----:B------:R0:W1:Y:S02]  /*7860*/  SHFL.BFLY P6, R14, R13, R12, R11 ;  /* 0x0c00000c0d0e7389 */ /* 0x00006400000c000b */
[----:B01----:R-:W-:Y:S01]  /*7870*/  ENDCOLLECTIVE ;  /* 0x000000000000791b */ /* 0x003fe20003800000 */
.L_x_2939:
[----:B------:R-:W-:Y:S05]  /*7880*/  BRA `(.L_x_2940) ;  /* 0xffffffd000447947 */ /* 0x000fea000383ffff */
.L_x_2941:
        /* <DEDUP_REMOVED lines=15> */
.L_x_3338:


//--------------------- .text._ZN4mmha33masked_multihead_attention_kernelIfLi112ELi128ELi4ELi32ELi64ELb0ELb1EEEv26Multihead_attention_paramsIT_XT5_EE --------------------------
	.section	.text._ZN4mmha33masked_multihead_attention_kernelIfLi112ELi128ELi4ELi32ELi64ELb0ELb1EEEv26Multihead_attention_paramsIT_XT5_EE,"ax",@progbits
	.align	128
        .global         _ZN4mmha33masked_multihead_attention_kernelIfLi112ELi128ELi4ELi32ELi64ELb0ELb1EEEv26Multihead_attention_paramsIT_XT5_EE
        .type           _ZN4mmha33masked_multihead_attention_kernelIfLi112ELi128ELi4ELi32ELi64ELb0ELb1EEEv26Multihead_attention_paramsIT_XT5_EE,@function
        .size           _ZN4mmha33masked_multihead_attention_kernelIfLi112ELi128ELi4ELi32ELi64ELb0ELb1EEEv26Multihead_attention_paramsIT_XT5_EE,(.L_x_3339 - _ZN4mmha33masked_multihead_attention_kernelIfLi112ELi128ELi4ELi32ELi64ELb0ELb1EEEv26Multihead_attention_paramsIT_XT5_EE)
        .other          _ZN4mmha33masked_multihead_attention_kernelIfLi112ELi128ELi4ELi32ELi64ELb0ELb1EEEv26Multihead_attention_paramsIT_XT5_EE,@"STO_CUDA_ENTRY STV_DEFAULT"
_ZN4mmha33masked_multihead_attention_kernelIfLi112ELi128ELi4ELi32ELi64ELb0ELb1EEEv26Multihead_attention_paramsIT_XT5_EE:
.text._ZN4mmha33masked_multihead_attention_kernelIfLi112ELi128ELi4ELi32ELi64ELb0ELb1EEEv26Multihead_attention_paramsIT_XT5_EE:
        /* <DEDUP_REMOVED lines=14> */
.L_x_2942:
        /* <DEDUP_REMOVED lines=8> */
[----:B------:R-:W-:-:S04]  /*0160*/  ULDC UR42, c[0x0][0x278] ;  /* 0x00009e00002a7ab9 */ /* 0x000fc80000000800 */
[----:B------:R-:W-:-:S05]  /*0170*/  PLOP3.LUT P4, PT, PT, PT, UP0, 0x80, 0x0 ;  /* 0x000000000000781c */ /* 0x000fca0003f8f008 */
[----:B------:R-:W-:Y:S02]  /*0180*/  @UP0 ULDC.64 UR4, c[0x0][0x330] ;  /* 0x0000cc0000040ab9 */ /* 0x000fe40000000a00 */
[----:B-1----:R-:W-:Y:S01]  /*0190*/  @UP0 UIMAD.WIDE UR4, UR6, 0x4, UR4 ;  /* 0x00000004060408a5 */ /* 0x002fe2000f8e0204 */
[----:B--2---:R-:W-:-:S05]  /*01a0*/  IABS R7, R11 ;  /* 0x0000000b00077213 */ /* 0x004fca0000000000 */
[----:B------:R-:W-:Y:S01]  /*01b0*/  IMAD.U32 R2, RZ, RZ, UR4 ;  /* 0x00000004ff027e24 */ /* 0x000fe2000f8e00ff */
[----:B------:R-:W-:Y:S01]  /*01c0*/  MOV R3, UR5 ;  /* 0x0000000500037c02 */ /* 0x000fe20008000f00 */
[----:B------:R-:W1:Y:S01]  /*01d0*/  I2F.RP R0, R7 ;  /* 0x0000000700007306 */ /* 0x000e620000209400 */
[----:B------:R-:W-:Y:S01]  /*01e0*/  ULDC UR5, c[0x0][0x284] ;  /* 0x0000a10000057ab9 */ /* 0x000fe20000000800 */
[----:B------:R-:W-:Y:S02]  /*01f0*/  @UP0 ULDC UR4, c[0x0][0x2c0] ;  /* 0x0000b00000040ab9 */ /* 0x000fe40000000800 */
[----:B------:R2:W4:Y:S04]  /*0200*/  @P4 LDG.E R10, desc[UR36][R2.64] ;  /* 0x00000024020a4981 */ /* 0x000528000c1e1900 */
[----:B-1----:R-:W1:Y:S02]  /*0210*/  MUFU.RCP R0, R0 ;  /* 0x0000000000007308 */ /* 0x002e640000001000 */
[----:B-1----:R-:W-:-:S06]  /*0220*/  VIADD R4, R0, 0xffffffe ;  /* 0x0ffffffe00047836 */ /* 0x002fcc0000000000 */
[----:B------:R1:W0:Y:S02]  /*0230*/  F2I.FTZ.U32.TRUNC.NTZ R5, R4 ;  /* 0x0000000400057305 */ /* 0x000224000021f000 */
[----:B-1----:R-:W-:Y:S02]  /*0240*/  IMAD.MOV.U32 R4, RZ, RZ, RZ ;  /* 0x000000ffff047224 */ /* 0x002fe400078e00ff */
[----:B0-----:R-:W-:-:S04]  /*0250*/  IMAD.MOV R0, RZ, RZ, -R5 ;  /* 0x000000ffff007224 */ /* 0x001fc800078e0a05 */
[----:B------:R-:W-:Y:S01]  /*0260*/  IMAD R9, R0, R7, RZ ;  /* 0x0000000700097224 */ /* 0x000fe200078e02ff */
[----:B---3--:R-:W-:-:S03]  /*0270*/  IABS R0, R6 ;  /* 0x0000000600007213 */ /* 0x008fc60000000000 */
[----:B------:R-:W-:Y:S02]  /*0280*/  IMAD.HI.U32 R4, R5, R9, R4 ;  /* 0x0000000905047227 */ /* 0x000fe400078e0004 */
[----:B------:R-:W0:Y:S04]  /*0290*/  LDC.64 R8, c[0x0][0x2f0] ;  /* 0x0000bc00ff087b82 */ /* 0x000e280000000a00 */
[----:B------:R-:W-:-:S04]  /*02a0*/  IMAD.HI.U32 R4, R4, R0, RZ ;  /* 0x0000000004047227 */ /* 0x000fc800078e00ff */
[----:B------:R-:W-:-:S04]  /*02b0*/  IMAD.MOV R5, RZ, RZ, -R4 ;  /* 0x000000ffff057224 */ /* 0x000fc800078e0a04 */
[----:B------:R-:W-:-:S05]  /*02c0*/  IMAD R0, R7, R5, R0 ;  /* 0x0000000507007224 */ /* 0x000fca00078e0200 */
[----:B------:R-:W-:Y:S02]  /*02d0*/  ISETP.GT.U32.AND P2, PT, R7, R0, PT ;  /* 0x000000000700720c */ /* 0x000fe40003f44070 */
[----:B0-----:R-:W-:-:S04]  /*02e0*/  ISETP.NE.U32.AND P0, PT, R8, RZ, PT ;  /* 0x000000ff0800720c */ /* 0x001fc80003f05070 */
[----:B------:R-:W-:-:S07]  /*02f0*/  ISETP.NE.AND.EX P0, PT, R9, RZ, PT, P0 ;  /* 0x000000ff0900720c */ /* 0x000fce0003f05300 */
[----:B------:R-:W-:-:S05]  /*0300*/  @!P2 IMAD.IADD R0, R0, 0x1, -R7 ;  /* 0x000000010000a824 */ /* 0x000fca00078e0a07 */
[----:B------:R-:W-:Y:S02]  /*0310*/  ISETP.GE.U32.AND P1, PT, R0, R7, PT ;  /* 0x000000070000720c */ /* 0x000fe40003f26070 */
[C---:B------:R-:W-:Y:S01]  /*0320*/  LOP3.LUT R0, R11.reuse, UR6, RZ, 0x3c, !PT ;  /* 0x000000060b007c12 */ /* 0x040fe2000f8e3cff */
[----:B--2---:R-:W0:Y:S03]  /*0330*/  @P0 LDC.64 R2, c[0x0][0x2f0] ;  /* 0x0000bc00ff020b82 */ /* 0x004e260000000a00 */
[----:B------:R-:W-:Y:S02]  /*0340*/  ISETP.GE.AND P3, PT, R0, RZ, PT ;  /* 0x000000ff0000720c */ /* 0x000fe40003f66270 */
[----:B------:R-:W-:Y:S02]  /*0350*/  @!P2 IADD3 R4, R4, 0x1, RZ ;  /* 0x000000010404a810 */ /* 0x000fe40007ffe0ff */
[----:B------:R-:W-:-:S03]  /*0360*/  ISETP.NE.AND P2, PT, R11, RZ, PT ;  /* 0x000000ff0b00720c */ /* 0x000fc60003f45270 */
[----:B------:R-:W-:-:S04]  /*0370*/  @P1 VIADD R4, R4, 0x1 ;  /* 0x0000000104041836 */ /* 0x000fc80000000000 */
[----:B------:R-:W-:-:S04]  /*0380*/  IMAD.MOV.U32 R19, RZ, RZ, R4 ;  /* 0x000000ffff137224 */ /* 0x000fc800078e0004 */
[----:B------:R-:W-:Y:S02]  /*0390*/  @!P3 IMAD.MOV R19, RZ, RZ, -R19 ;  /* 0x000000ffff13b224 */ /* 0x000fe400078e0a13 */
[----:B------:R-:W-:-:S05]  /*03a0*/  @!P2 LOP3.LUT R19, RZ, R11, RZ, 0x33, !PT ;  /* 0x0000000bff13a212 */ /* 0x000fca00078e33ff */
[----:B0-----:R-:W-:-:S06]  /*03b0*/  @P0 IMAD.WIDE R2, R19, 0x4, R2 ;  /* 0x0000000413020825 */ /* 0x001fcc00078e0202 */
[----:B------:R0:W2:Y:S01]  /*03c0*/  @P0 LDG.E R3, desc[UR36][R2.64] ;  /* 0x0000002402030981 */ /* 0x0000a2000c1e1900 */
[----:B------:R-:W-:-:S05]  /*03d0*/  IMAD.U32 R0, RZ, RZ, UR5 ;  /* 0x00000005ff007e24 */ /* 0x000fca000f8e00ff */
[----:B------:R-:W-:-:S04]  /*03e0*/  IABS R7, R0 ;  /* 0x0000000000077213 */ /* 0x000fc80000000000 */
[----:B------:R-:W1:Y:S08]  /*03f0*/  I2F.RP R0, R7 ;  /* 0x0000000700007306 */ /* 0x000e700000209400 */
[----:B-1----:R-:W1:Y:S02]  /*0400*/  MUFU.RCP R0, R0 ;  /* 0x0000000000007308 */ /* 0x002e640000001000 */
[----:B-1----:R-:W-:-:S02]  /*0410*/  IADD3 R4, R0, 0xffffffe, RZ ;  /* 0x0ffffffe00047810 */ /* 0x002fc40007ffe0ff */
[----:B------:R-:W1:Y:S04]  /*0420*/  LDC R0, c[0x0][0x308] ;  /* 0x0000c200ff007b82 */ /* 0x000e680000000800 */
[----:B------:R3:W0:Y:S02]  /*0430*/  F2I.FTZ.U32.TRUNC.NTZ R5, R4 ;  /* 0x0000000400057305 */ /* 0x000624000021f000 */
[----:B---3--:R-:W-:Y:S02]  /*0440*/  IMAD.MOV.U32 R4, RZ, RZ, RZ ;  /* 0x000000ffff047224 */ /* 0x008fe400078e00ff */
[----:B0-----:R-:W-:-:S04]  /*0450*/  IMAD.MOV R2, RZ, RZ, -R5 ;  /* 0x000000ffff027224 */ /* 0x001fc800078e0a05 */
[----:B------:R-:W-:-:S04]  /*0460*/  IMAD R11, R2, R7, RZ ;  /* 0x00000007020b7224 */ /* 0x000fc800078e02ff */
[----:B------:R-:W-:Y:S01]  /*0470*/  IMAD.HI.U32 R5, R5, R11, R4 ;  /* 0x0000000b05057227 */ /* 0x000fe200078e0004 */
[----:B------:R-:W-:Y:S01]  /*0480*/  UMOV UR38, URZ ;  /* 0x0000003f00267c82 */ /* 0x000fe20008000000 */
[----:B-----5:R-:W-:Y:S01]  /*0490*/  UIMAD UR41, UR6, UR7, UR45 ;  /* 0x00000007062972a4 */ /* 0x020fe2000f8e022d */
[----:B----4-:R-:W-:-:S03]  /*04a0*/  ISETP.GE.AND P2, PT, R16, 0x1c, PT ;  /* 0x0000001c1000780c */ /* 0x010fc60003f46270 */
[----:B------:R-:W-:Y:S01]  /*04b0*/  UIMAD UR41, UR41, 0x70, URZ ;  /* 0x00000070292978a4 */ /* 0x000fe2000f8e023f */
[----:B------:R-:W-:Y:S01]  /*04c0*/  IMAD.SHL.U32 R17, R16, 0x4, RZ ;  /* 0x0000000410117824 */ /* 0x000fe200078e00ff */
[----:B------:R-:W-:Y:S01]  /*04d0*/  UIMAD UR44, UR6, UR5, URZ ;  /* 0x00000005062c72a4 */ /* 0x000fe2000f8e023f */
[----:B------:R-:W-:Y:S01]  /*04e0*/  BSSY B0, `(.L_x_2943) ;  /* 0x0000036000007945 */ /* 0x000fe20003800000 */
[----:B-1----:R-:W-:Y:S02]  /*04f0*/  ISETP.NE.AND P3, PT, R0, 0x2, PT ;  /* 0x000000020000780c */ /* 0x002fe40003f65270 */
[----:B------:R-:W-:-:S13]  /*0500*/  @P4 R2UR UR40, R10 ;  /* 0x000000000a2842ca */ /* 0x000fda00000e0000 */
[----:B------:R-:W-:-:S07]  /*0510*/  @UP0 UIADD3 UR40, UR40, UR4, URZ ;  /* 0x0000000428280290 */ /* 0x000fce000fffe03f */
[----:B------:R-:W-:Y:S02]  /*0520*/  @!UP0 ULDC UR40, c[0x0][0x29c] ;  /* 0x0000a70000288ab9 */ /* 0x000fe40000000800 */
[----:B------:R-:W-:-:S05]  /*0530*/  IABS R2, UR40 ;  /* 0x0000002800027c13 */ /* 0x000fca0008000000 */
[----:B------:R-:W-:-:S04]  /*0540*/  IMAD.HI.U32 R5, R5, R2, RZ ;  /* 0x0000000205057227 */ /* 0x000fc800078e00ff */
[----:B------:R-:W-:-:S04]  /*0550*/  IMAD.MOV R5, RZ, RZ, -R5 ;  /* 0x000000ffff057224 */ /* 0x000fc800078e0a05 */
[----:B------:R-:W-:-:S05]  /*0560*/  IMAD R2, R7, R5, R2 ;  /* 0x0000000507027224 */ /* 0x000fca00078e0202 */
[----:B------:R-:W-:-:S13]  /*0570*/  ISETP.GT.U32.AND P1, PT, R7, R2, PT ;  /* 0x000000020700720c */ /* 0x000fda0003f24070 */
[----:B------:R-:W-:-:S05]  /*0580*/  @!P1 IMAD.IADD R2, R2, 0x1, -R7 ;  /* 0x0000000102029824 */ /* 0x000fca00078e0a07 */
[----:B------:R-:W-:Y:S01]  /*0590*/  ISETP.GT.U32.AND P1, PT, R7, R2, PT ;  /* 0x000000020700720c */ /* 0x000fe20003f24070 */
[----:B------:R-:W-:Y:S02]  /*05a0*/  UIMAD UR4, UR45, 0x70, URZ ;  /* 0x000000702d0478a4 */ /* 0x000fe4000f8e023f */
[----:B------:R-:W-:Y:S02]  /*05b0*/  UISETP.NE.AND UP0, UPT, UR42, URZ, UPT ;  /* 0x0000003f2a00728c */ /* 0x000fe4000bf05270 */
[----:B------:R-:W-:-:S08]  /*05c0*/  UIMAD UR42, UR6, UR42, UR4 ;  /* 0x0000002a062a72a4 */ /* 0x000fd0000f8e0204 */
[----:B------:R-:W-:Y:S02]  /*05d0*/  @!P1 IADD3 R2, R2, -R7, RZ ;  /* 0x8000000702029210 */ /* 0x000fe40007ffe0ff */
[----:B------:R-:W-:Y:S01]  /*05e0*/  ISETP.LE.AND P1, PT, RZ, UR40, PT ;  /* 0x00000028ff007c0c */ /* 0x000fe2000bf23270 */
[----:B------:R-:W-:Y:S02]  /*05f0*/  UIADD3 UR43, UR40, 0x1, -UR5 ;  /* 0x00000001282b7890 */ /* 0x000fe4000fffe805 */
[----:B------:R-:W-:Y:S02]  /*0600*/  USEL UR42, UR41, UR42, !UP0 ;  /* 0x0000002a292a7287 */ /* 0x000fe4000c000000 */
[----:B------:R-:W-:Y:S01]  /*0610*/  UISETP.LT.AND UP0, UPT, URZ, UR43, UPT ;  /* 0x0000002b3f00728c */ /* 0x000fe2000bf01270 */
[----:B------:R-:W-:-:S03]  /*0620*/  VIADD R25, R17, UR4 ;  /* 0x0000000411197c36 */ /* 0x000fc60008000000 */
[----:B------:R-:W-:-:S04]  /*0630*/  USEL UR43, URZ, UR43, !UP0 ;  /* 0x0000002b3f2b7287 */ /* 0x000fc8000c000000 */
[----:B------:R-:W-:Y:S02]  /*0640*/  @!P1 IADD3 R2, -R2, RZ, RZ ;  /* 0x000000ff02029210 */ /* 0x000fe40007ffe1ff */
[----:B------:R-:W-:Y:S01]  /*0650*/  @P2 CS2R R6, SRZ ;  /* 0x0000000000062805 */ /* 0x000fe2000001ff00 */
[----:B------:R-:W-:Y:S02]  /*0660*/  @P2 IMAD.MOV.U32 R5, RZ, RZ, RZ ;  /* 0x000000ffff052224 */ /* 0x000fe400078e00ff */
[----:B------:R-:W-:Y:S01]  /*0670*/  @P2 IMAD.MOV.U32 R4, RZ, RZ, RZ ;  /* 0x000000ffff042224 */ /* 0x000fe200078e00ff */
[----:B--2---:R-:W-:Y:S02]  /*0680*/  @P0 R2UR UR38, R3 ;  /* 0x00000000032602ca */ /* 0x004fe400000e0000 */
[----:B------:R-:W-:Y:S01]  /*0690*/  ISETP.NE.AND P0, PT, RZ, UR5, PT ;  /* 0x00000005ff007c0c */ /* 0x000fe2000bf05270 */
[----:B------:R-:W-:-:S12]  /*06a0*/  VIADD R3, R17, UR42 ;  /* 0x0000002a11037c36 */ /* 0x000fd80008000000 */
[----:B------:R-:W-:Y:S01]  /*06b0*/  @!P0 LOP3.LUT R2, RZ, UR5, RZ, 0x33, !PT ;  /* 0x00000005ff028c12 */ /* 0x000fe2000f8e33ff */
        /* <DEDUP_REMOVED lines=24> */
.L_x_2944:
[----:B------:R-:W-:Y:S05]  /*0840*/  BSYNC B0 ;  /* 0x0000000000007941 */ /* 0x000fea0003800000 */
.L_x_2943:
[----:B------:R-:W-:Y:S01]  /*0850*/  BSSY B0, `(.L_x_2945) ;  /* 0x000001d000007945 */ /* 0x000fe20003800000 */
[----:B------:R-:W-:-:S03]  /*0860*/  IMAD R19, R19, UR7, RZ ;  /* 0x0000000713137c24 */ /* 0x000fc6000f8e02ff */
[----:B------:R-:W-:Y:S05]  /*0870*/  @!P3 BRA `(.L_x_2946) ;  /* 0x000000000020b947 */ /* 0x000fea0003800000 */
[----:B------:R-:W-:Y:S02]  /*0880*/  ISETP.GT.AND P0, PT, R16, 0x1b, PT ;  /* 0x0000001b1000780c */ /* 0x000fe40003f04270 */
[----:B------:R-:W-:Y:S02]  /*0890*/  CS2R R12, SRZ ;  /* 0x00000000000c7805 */ /* 0x000fe4000001ff00 */
[----:B------:R-:W-:-:S09]  /*08a0*/  CS2R R14, SRZ ;  /* 0x00000000000e7805 */ /* 0x000fd2000001ff00 */
[----:B------:R-:W-:Y:S05]  /*08b0*/  @P0 BRA `(.L_x_2947) ;  /* 0x0000000000580947 */ /* 0x000fea0003800000 */
[----:B------:R-:W0:Y:S02]  /*08c0*/  LDC.64 R12, c[0x0][0x228] ;  /* 0x00008a00ff0c7b82 */ /* 0x000e240000000a00 */
[----:B0-----:R-:W-:-:S06]  /*08d0*/  IMAD.WIDE R12, R3, 0x4, R12 ;  /* 0x00000004030c7825 */ /* 0x001fcc00078e020c */
[----:B------:R-:W5:Y:S01]  /*08e0*/  LDG.E.128 R12, desc[UR36][R12.64] ;  /* 0x000000240c0c7981 */ /* 0x000f62000c1e1d00 */
[----:B------:R-:W-:Y:S05]  /*08f0*/  BRA `(.L_x_2947) ;  /* 0x0000000000487947 */ /* 0x000fea0003800000 */
.L_x_2946:
        /* <DEDUP_REMOVED lines=18> */
.L_x_2947:
[----:B------:R-:W-:Y:S05]  /*0a20*/  BSYNC B0 ;  /* 0x0000000000007941 */ /* 0x000fea0003800000 */
.L_x_2945:
[----:B------:R-:W-:Y:S01]  /*0a30*/  ULDC.64 UR4, c[0x0][0x220] ;  /* 0x0000880000047ab9 */ /* 0x000fe20000000a00 */
[----:B------:R-:W-:Y:S01]  /*0a40*/  ULDC.64 UR8, c[0x0][0x230] ;  /* 0x00008c0000087ab9 */ /* 0x000fe20000000a00 */
[----:B------:R-:W-:Y:S02]  /*0a50*/  ISETP.GT.AND P1, PT, R16, 0x1b, PT ;  /* 0x0000001b1000780c */ /* 0x000fe40003f24270 */
[----:B------:R-:W-:Y:S02]  /*0a60*/  CS2R R36, SRZ ;  /* 0x0000000000247805 */ /* 0x000fe4000001ff00 */
[----:B------:R-:W-:Y:S02]  /*0a70*/  ISETP.EQ.U32.AND P0, PT, RZ, UR4, PT ;  /* 0x00000004ff007c0c */ /* 0x000fe4000bf02070 */
[----:B------:R-:W-:Y:S02]  /*0a80*/  CS2R R38, SRZ ;  /* 0x0000000000267805 */ /* 0x000fe4000001ff00 */
[----:B------:R-:W-:-:S02]  /*0a90*/  ISETP.EQ.U32.AND P2, PT, RZ, UR8, PT ;  /* 0x00000008ff007c0c */ /* 0x000fc4000bf42070 */
[----:B------:R-:W-:Y:S01]  /*0aa0*/  ISETP.EQ.OR.EX P0, PT, RZ, UR5, P1, P0 ;  /* 0x00000005ff007c0c */ /* 0x000fe20008f02700 */
[----:B------:R-:W-:Y:S01]  /*0ab0*/  ULDC.64 UR4, c[0x0][0x2a8] ;  /* 0x0000aa0000047ab9 */ /* 0x000fe20000000a00 */
[----:B------:R-:W-:Y:S01]  /*0ac0*/  P2R R0, PR, RZ, 0x2 ;  /* 0x00000002ff007803 */ /* 0x000fe20000000000 */
[----:B------:R-:W-:Y:S01]  /*0ad0*/  UISETP.NE.U32.AND UP0, UPT, UR4, URZ, UPT ;  /* 0x0000003f0400728c */ /* 0x000fe2000bf05070 */
[----:B------:R-:W-:Y:S02]  /*0ae0*/  ISETP.EQ.OR.EX P2, PT, RZ, UR9, P1, P2 ;  /* 0x00000009ff007c0c */ /* 0x000fe40008f42720 */
[----:B------:R-:W-:Y:S01]  /*0af0*/  ISETP.EQ.U32.AND P1, PT, R8, RZ, PT ;  /* 0x000000ff0800720c */ /* 0x000fe20003f22070 */
[----:B------:R-:W-:Y:S01]  /*0b00*/  UISETP.NE.AND.EX UP0, UPT, UR5, URZ, UPT, UP0 ;  /* 0x0000003f0500728c */ /* 0x000fe2000bf05300 */
[----:B------:R-:W-:-:S04]  /*0b10*/  ISETP.GT.AND P3, PT, R16, 0x1f, PT ;  /* 0x0000001f1000780c */ /* 0x000fc80003f64270 */
[----:B------:R-:W-:Y:S01]  /*0b20*/  ISETP.EQ.OR.EX P1, PT, R9, RZ, P3, P1 ;  /* 0x000000ff0900720c */ /* 0x000fe20001f22710 */
[----:B------:R-:W0:Y:S01]  /*0b30*/  @!P0 LDC.64 R10, c[0x0][0x220] ;  /* 0x00008800ff0a8b82 */ /* 0x000e220000000a00 */
[----:B------:R-:W-:Y:S02]  /*0b40*/  P2R R0, PR, RZ, 0x8 ;  /* 0x00000008ff007803 */ /* 0x000fe40000000000 */
[----:B------:R-:W-:Y:S02]  /*0b50*/  PLOP3.LUT P3, PT, PT, PT, UP0, 0x80, 0x0 ;  /* 0x000000000000781c */ /* 0x000fe40003f6f008 */
[----:B------:R-:W-:Y:S02]  /*0b60*/  @UP0 ULDC.64 UR4, c[0x0][0x2a8] ;  /* 0x0000aa0000040ab9 */ /* 0x000fe40000000a00 */
[----:B------:R-:W-:Y:S01]  /*0b70*/  @UP0 UIMAD.WIDE UR4, UR6, 0x4, UR4 ;  /* 0x00000004060408a5 */ /* 0x000fe2000f8e0204 */
[----:B------:R-:W1:Y:S04]  /*0b80*/  @!P2 LDC.64 R20, c[0x0][0x230] ;  /* 0x00008c00ff14ab82 */ /* 0x000e680000000a00 */
[----:B------:R-:W-:-:S04]  /*0b90*/  VOTEU.ALL UP1, P1 ;  /* 0x00000000003f7886 */ /* 0x000fc80000820000 */
[----:B------:R-:W2:Y:S01]  /*0ba0*/  @!P1 LDC.64 R22, c[0x0][0x2e0] ;  /* 0x0000b800ff169b82 */ /* 0x000ea20000000a00 */
[----:B------:R-:W-:Y:S01]  /*0bb0*/  IMAD.U32 R28, RZ, RZ, UR4 ;  /* 0x00000004ff1c7e24 */ /* 0x000fe2000f8e00ff */
[----:B------:R-:W-:Y:S01]  /*0bc0*/  @!UP1 UIMAD UR6, UR38, UR7, UR45 ;  /* 0x00000007260692a4 */ /* 0x000fe2000f8e022d */
[----:B------:R-:W-:Y:S01]  /*0bd0*/  IMAD.U32 R29, RZ, RZ, UR5 ;  /* 0x00000005ff1d7e24 */ /* 0x000fe2000f8e00ff */
[----:B------:R-:W-:Y:S02]  /*0be0*/  CS2R R32, SRZ ;  /* 0x0000000000207805 */ /* 0x000fe4000001ff00 */
[----:B------:R-:W-:Y:S01]  /*0bf0*/  CS2R R34, SRZ ;  /* 0x0000000000227805 */ /* 0x000fe2000001ff00 */
[----:B------:R-:W-:Y:S01]  /*0c00*/  UMOV UR39, URZ ;  /* 0x0000003f00277c82 */ /* 0x000fe20008000000 */
[----:B------:R-:W-:Y:S01]  /*0c10*/  ULDC.U8 UR4, c[0x0][0x294] ;  /* 0x0000a50000047ab9 */ /* 0x000fe20000000000 */
[----:B------:R-:W3:Y:S01]  /*0c20*/  @P3 LDG.E R28, desc[UR36][R28.64] ;  /* 0x000000241c1c3981 */ /* 0x000ee2000c1e1900 */
[----:B------:R-:W-:-:S02]  /*0c30*/  IMAD.U32 R0, RZ, RZ, UR6 ;  /* 0x00000006ff007e24 */ /* 0x000fc4000f8e00ff */
[----:B0-----:R-:W-:-:S04]  /*0c40*/  @!P0 IMAD.WIDE R8, R25, 0x4, R10 ;  /* 0x0000000419088825 */ /* 0x001fc800078e020a */
[----:B-1----:R-:W-:Y:S01]  /*0c50*/  @!P2 IMAD.WIDE R10, R25, 0x4, R20 ;  /* 0x00000004190aa825 */ /* 0x002fe200078e0214 */
[----:B------:R0:W4:Y:S03]  /*0c60*/  @!P0 LDG.E.128 R36, desc[UR36][R8.64] ;  /* 0x0000002408248981 */ /* 0x000126000c1e1d00 */
[----:B------:R-:W-:Y:S01]  /*0c70*/  @!P1 IMAD R21, R0, 0x70, R17 ;  /* 0x0000007000159824 */ /* 0x000fe200078e0211 */
[----:B------:R-:W4:Y:S03]  /*0c80*/  @!P2 LDG.E.128 R32, desc[UR36][R10.64] ;  /* 0x000000240a20a981 */ /* 0x000f26000c1e1d00 */
[----:B--2---:R-:W-:Y:S01]  /*0c90*/  @!P1 IMAD.WIDE R20, R21, 0x4, R22 ;  /* 0x0000000415149825 */ /* 0x004fe200078e0216 */
[----:B0-----:R-:W0:Y:S05]  /*0ca0*/  LDC R8, c[0x0][0x290] ;  /* 0x0000a400ff087b82 */ /* 0x001e2a0000000800 */
[----:B------:R-:W2:Y:S01]  /*0cb0*/  @!P1 LDG.E.128 R20, desc[UR36][R20.64] ;  /* 0x0000002414149981 */ /* 0x000ea2000c1e1d00 */
[----:B------:R-:W-:-:S02]  /*0cc0*/  ISETP.NE.AND P2, PT, RZ, UR4, PT ;  /* 0x00000004ff007c0c */ /* 0x000fc4000bf45270 */
[----:B------:R-:W-:Y:S02]  /*0cd0*/  ISETP.GE.AND P0, PT, R16, 0x20, PT ;  /* 0x000000201000780c */ /* 0x000fe40003f06270 */
[----:B---3--:R-:W-:Y:S02]  /*0ce0*/  @P3 R2UR UR39, R28 ;  /* 0x000000001c2732ca */ /* 0x008fe400000e0000 */
[----:B0-----:R-:W-:Y:S01]  /*0cf0*/  ISETP.GT.AND P3, PT, R8, RZ, PT ;  /* 0x000000ff0800720c */ /* 0x001fe20003f64270 */
[----:B----45:R-:W-:Y:S01]  /*0d00*/  FADD.FTZ R24, R36, R4 ;  /* 0x0000000424187221 */ /* 0x030fe20000010000 */
[----:B------:R-:W-:Y:S01]  /*0d10*/  FADD.FTZ R28, R32, R12 ;  /* 0x0000000c201c7221 */ /* 0x000fe20000010000 */
[----:B------:R-:W-:Y:S01]  /*0d20*/  FADD.FTZ R29, R33, R13 ;  /* 0x0000000d211d7221 */ /* 0x000fe20000010000 */
[----:B------:R-:W-:Y:S01]  /*0d30*/  FADD.FTZ R30, R34, R14 ;  /* 0x0000000e221e7221 */ /* 0x000fe20000010000 */
[----:B------:R-:W-:Y:S01]  /*0d40*/  FADD.FTZ R31, R35, R15 ;  /* 0x0000000f231f7221 */ /* 0x000fe20000010000 */
[----:B------:R-:W-:Y:S01]  /*0d50*/  FADD.FTZ R25, R37, R5 ;  /* 0x0000000525197221 */ /* 0x000fe20000010000 */
[----:B------:R-:W-:Y:S01]  /*0d60*/  FADD.FTZ R26, R38, R6 ;  /* 0x00000006261a7221 */ /* 0x000fe20000010000 */
[----:B------:R-:W-:Y:S01]  /*0d70*/  FADD.FTZ R27, R39, R7 ;  /* 0x00000007271b7221 */ /* 0x000fe20000010000 */
[----:B--2---:R-:W-:Y:S01]  /*0d80*/  @!P1 FMUL.FTZ R28, R28, R20 ;  /* 0x000000141c1c9220 */ /* 0x004fe20000410000 */
        /* <DEDUP_REMOVED lines=47> */
[----:B------:R-:W-:Y:S01]  /*1080*/  MOV R10, UR6 ;  /* 0x00000006000a7c02 */ /* 0x000fe20008000f00 */
        /* <DEDUP_REMOVED lines=8> */
.L_x_2950:
[----:B------:R-:W0:Y:S01]  /*1110*/  S2R R4, SR_CgaCtaId ;  /* 0x0000000000047919 */ /* 0x000e220000008800 */
[----:B------:R-:W1:Y:S01]  /*1120*/  LDC R6, c[0x0][0x290] ;  /* 0x0000a400ff067b82 */ /* 0x000e620000000800 */
[----:B------:R-:W-:Y:S01]  /*1130*/  MOV R0, 0x400 ;  /* 0x0000040000007802 */ /* 0x000fe20000000f00 */
[----:B------:R-:W-:Y:S05]  /*1140*/  WARPSYNC.ALL ;  /* 0x0000000000007948 */ /* 0x000fea0003800000 */
[----:B------:R-:W-:Y:S01]  /*1150*/  IADD3 R3, R0, 0x210, RZ ;  /* 0x0000021000037810 */ /* 0x000fe20007ffe0ff */
[----:B------:R-:W-:Y:S01]  /*1160*/  IMAD R0, R18, R23, R22 ;  /* 0x0000001712007224 */ /* 0x000fe200078e0216 */
[----:B------:R-:W-:-:S02]  /*1170*/  ISETP.NE.AND P6, PT, R32, RZ, PT ;  /* 0x000000ff2000720c */ /* 0x000fc40003fc5270 */
[----:B0-----:R-:W-:-:S05]  /*1180*/  LEA R3, R4, R3, 0x18 ;  /* 0x0000000304037211 */ /* 0x001fca00078ec0ff */
[----:B------:R-:W-:-:S04]  /*1190*/  IMAD R13, R0, 0x4, R3 ;  /* 0x00000004000d7824 */ /* 0x000fc800078e0203 */
[----:B-1----:R-:W-:Y:S02]  /*11a0*/  IMAD R14, R6, 0x4, R13 ;  /* 0x00000004060e7824 */ /* 0x002fe400078e020d */
        /* <DEDUP_REMOVED lines=17> */
[----:B0-----:R0:W1:Y:S01]  /*12c0*/  LDS R24, [R15] ;  /* 0x000000000f187984 */ /* 0x0010620000000800 */
[----:B------:R-:W-:-:S03]  /*12d0*/  IMAD.SHL.U32 R0, R0, 0x2, RZ ;  /* 0x0000000200007824 */ /* 0x000fc600078e00ff */
[----:B------:R-:W-:Y:S01]  /*12e0*/  IMAD R20, R6, 0x4, R18 ;  /* 0x0000000406147824 */ /* 0x000fe200078e0212 */
        /* <DEDUP_REMOVED lines=13> */
[----:B------:R-:W-:Y:S02]  /*13c0*/  UIADD3 UR4, -UR39, UR4, URZ ;  /* 0x0000000427047290 */ /* 0x000fe4000fffe13f */
        /* <DEDUP_REMOVED lines=9> */
[----:B------:R-:W1:Y:S01]  /*1460*/  MUFU.EX2 R3, -R3 ;  /* 0x8000000300037308 */ /* 0x000e620000000800 */
        /* <DEDUP_REMOVED lines=26> */
.L_x_2954:
[----:B------:R-:W-:Y:S05]  /*1610*/  BSYNC B1 ;  /* 0x0000000000017941 */ /* 0x000fea0003800000 */
.L_x_2953:
        /* <DEDUP_REMOVED lines=8> */
.L_x_2952:
[----:B------:R-:W-:Y:S05]  /*16a0*/  BSYNC B0 ;  /* 0x0000000000007941 */ /* 0x000fea0003800000 */
.L_x_2951:
[----:B------:R-:W-:Y:S06]  /*16b0*/  BAR.SYNC.DEFER_BLOCKING 0x0 ;  /* 0x0000000000007b1d */ /* 0x000fec0000010000 */
[----:B0-----:R0:W1:Y:S04]  /*16c0*/  @P6 LDS.128 R24, [R13] ;  /* 0x000000000d186984 */ /* 0x0010680000000c00 */
[----:B------:R0:W2:Y:S01]  /*16d0*/  @P6 LDS.128 R28, [R14] ;  /* 0x000000000e1c6984 */ /* 0x0000a20000000c00 */
[----:B------:R-:W-:Y:S06]  /*16e0*/  BAR.SYNC.DEFER_BLOCKING 0x0 ;  /* 0x0000000000007b1d */ /* 0x000fec0000010000 */
[----:B------:R-:W-:Y:S05]  /*16f0*/  BRA `(.L_x_2949) ;  /* 0x0000000000b07947 */ /* 0x000fea0003800000 */
.L_x_2948:
        /* <DEDUP_REMOVED lines=43> */
.L_x_2955:
[----:B------:R-:W-:Y:S05]  /*19b0*/  BSYNC B0 ;  /* 0x0000000000007941 */ /* 0x000fea0003800000 */
.L_x_2949:
[----:B------:R-:W-:Y:S01]  /*19c0*/  ISETP.GT.AND P0, PT, R16, 0x1f, PT ;  /* 0x0000001f1000780c */ /* 0x000fe20003f04270 */
[----:B------:R-:W-:Y:S01]  /*19d0*/  BSSY B0, `(.L_x_2956) ;  /* 0x0000021000007945 */ /* 0x000fe20003800000 */
[----:B------:R-:W-:-:S11]  /*19e0*/  IMAD.MOV.U32 R5, RZ, RZ, RZ ;  /* 0x000000ffff057224 */ /* 0x000fd600078e00ff */
[----:B------:R-:W-:Y:S05]  /*19f0*/  @P0 BRA `(.L_x_2957) ;  /* 0x0000000000780947 */ /* 0x000fea0003800000 */
[----:B------:R-:W-:Y:S01]  /*1a00*/  ISETP.GT.AND P0, PT, R16, 0x1b, PT ;  /* 0x0000001b1000780c */ /* 0x000fe20003f04270 */
[----:B------:R-:W3:Y:S01]  /*1a10*/  S2UR UR5, SR_CgaCtaId ;  /* 0x00000000000579c3 */ /* 0x000ee20000008800 */
[----:B------:R-:W-:Y:S01]  /*1a20*/  UMOV UR4, 0x400 ;  /* 0x0000040000047882 */ /* 0x000fe20000000000 */
[----:B-12---:R-:W-:Y:S01]  /*1a30*/  FMUL.FTZ R6, R28, R24 ;  /* 0x000000181c067220 */ /* 0x006fe20000410000 */
[----:B------:R-:W-:-:S09]  /*1a40*/  UIADD3 UR4, UR4, 0x10, URZ ;  /* 0x0000001004047890 */ /* 0x000fd2000fffe03f */
[----:B------:R-:W1:Y:S01]  /*1a50*/  @!P0 LDC R3, c[0x0][0x284] ;  /* 0x0000a100ff038b82 */ /* 0x000e620000000800 */
[----:B------:R-:W-:Y:S01]  /*1a60*/  @!P0 IADD3 R17, R17, UR41, RZ ;  /* 0x0000002911118c10 */ /* 0x000fe2000fffe0ff */
[----:B------:R-:W-:-:S06]  /*1a70*/  @!P0 IMAD.SHL.U32 R0, R2, 0x4, RZ ;  /* 0x0000000402008824 */ /* 0x000fcc00078e00ff */
        /* <DEDUP_REMOVED lines=9> */
[----:B0-----:R-:W-:Y:S01]  /*1b10*/  FFMA.FTZ R13, R31, R27, R6 ;  /* 0x0000001b1f0d7223 */ /* 0x001fe20000010006 */
        /* <DEDUP_REMOVED lines=11> */
.L_x_3009:
[----:B01----:R-:W-:-:S07]  /*1bd0*/  FADD.FTZ R5, R5, R14 ;  /* 0x0000000e05057221 */ /* 0x003fce0000010000 */
.L_x_2957:
[----:B------:R-:W-:Y:S05]  /*1be0*/  BSYNC B0 ;  /* 0x0000000000007941 */ /* 0x000fea0003800000 */
.L_x_2956:
[----:B------:R-:W3:Y:S01]  /*1bf0*/  S2R R9, SR_CgaCtaId ;  /* 0x0000000000097919 */ /* 0x000ee20000008800 */
[----:B------:R-:W-:Y:S01]  /*1c00*/  ISETP.NE.AND P0, PT, R16, RZ, PT ;  /* 0x000000ff1000720c */ /* 0x000fe20003f05270 */
[----:B------:R-:W-:Y:S01]  /*1c10*/  IMAD.U32 R3, RZ, RZ, UR43 ;  /* 0x0000002bff037e24 */ /* 0x000fe2000f8e00ff */
[----:B------:R-:W-:-:S04]  /*1c20*/  MOV R7, 0x400 ;  /* 0x0000040000077802 */ /* 0x000fc80000000f00 */
[----:B------:R-:W-:Y:S01]  /*1c30*/  IADD3 R3, -R3, UR40, RZ ;  /* 0x0000002803037c10 */ /* 0x000fe2000fffe1ff */
[----:B------:R-:W-:-:S06]  /*1c40*/  VIADD R0, R7, 0x210 ;  /* 0x0000021007007836 */ /* 0x000fcc0000000000 */
[----:B------:R-:W-:Y:S01]  /*1c50*/  @P0 IMAD.MOV.U32 R81, RZ, RZ, -0x800001 ;  /* 0xff7fffffff510424 */ /* 0x000fe200078e00ff */
[----:B---3--:R-:W-:Y:S01]  /*1c60*/  LEA R0, R9, R0, 0x18 ;  /* 0x0000000009007211 */ /* 0x008fe200078ec0ff */
        /* <DEDUP_REMOVED lines=8> */
[----:B------:R-:W-:Y:S01]  /*1cf0*/  UIADD3 UR4, -UR39, UR40, URZ ;  /* 0x0000002827047290 */ /* 0x000fe2000fffe13f */
[----:B------:R-:W-:-:S03]  /*1d00*/  ULDC UR6, c[0x0][0x2d0] ;  /* 0x0000b40000067ab9 */ /* 0x000fc60000000800 */
[----:B------:R-:W-:-:S04]  /*1d10*/  UIMAD UR5, UR45, UR6, UR4 ;  /* 0x000000062d0572a4 */ /* 0x000fc8000f8e0204 */
[----:B------:R-:W-:-:S03]  /*1d20*/  UIMAD UR6, UR5, UR6, UR4 ;  /* 0x00000006050672a4 */ /* 0x000fc6000f8e0204 */
[----:B------:R-:W-:Y:S02]  /*1d30*/  ULDC.64 UR4, c[0x0][0x2c8] ;  /* 0x0000b20000047ab9 */ /* 0x000fe40000000a00 */
[----:B------:R-:W-:-:S06]  /*1d40*/  UIMAD.WIDE UR4, UR6, 0x4, UR4 ;  /* 0x00000004060478a5 */ /* 0x000fcc000f8e0204 */
[----:B------:R-:W-:Y:S02]  /*1d50*/  IMAD.U32 R4, RZ, RZ, UR4 ;  /* 0x00000004ff047e24 */ /* 0x000fe4000f8e00ff */
[----:B------:R-:W-:-:S05]  /*1d60*/  IMAD.U32 R5, RZ, RZ, UR5 ;  /* 0x00000005ff057e24 */ /* 0x000fca000f8e00ff */
[----:B------:R-:W3:Y:S02]  /*1d70*/  LDG.E R4, desc[UR36][R4.64] ;  /* 0x0000002404047981 */ /* 0x000ee4000c1e1900 */
[----:B---3--:R-:W-:-:S07]  /*1d80*/  FADD.FTZ R81, R81, R4 ;  /* 0x0000000451517221 */ /* 0x008fce0000010000 */
.L_x_2960:
[----:B------:R3:W-:Y:S02]  /*1d90*/  STS [R6], R81 ;  /* 0x0000005106007388 */ /* 0x0007e40000000800 */
.L_x_2959:
[----:B------:R-:W-:Y:S05]  /*1da0*/  WARPSYNC.ALL ;  /* 0x0000000000007948 */ /* 0x000fea0003800000 */
[----:B------:R-:W-:Y:S01]  /*1db0*/  VIADD R4, R3, 0x7 ;  /* 0x0000000703047836 */ /* 0x000fe20000000000 */
[----:B------:R-:W4:Y:S01]  /*1dc0*/  LDC.64 R10, c[0x0][0x280] ;  /* 0x0000a000ff0a7b82 */ /* 0x000f220000000a00 */
[----:B------:R-:W-:Y:S01]  /*1dd0*/  SHF.R.S32.HI R3, RZ, 0x1f, R16 ;  /* 0x0000001fff037819 */ /* 0x000fe20000011410 */
[----:B------:R-:W-:Y:S01]  /*1de0*/  ULDC UR13, c[0x0][0x284] ;  /* 0x0000a100000d7ab9 */ /* 0x000fe20000000800 */
[----:B------:R-:W-:Y:S01]  /*1df0*/  ULDC UR12, c[0x0][0x2a0] ;  /* 0x0000a800000c7ab9 */ /* 0x000fe20000000800 */
[----:B------:R-:W-:Y:S01]  /*1e00*/  SHF.R.S32.HI R5, RZ, 0x1f, R4 ;  /* 0x0000001fff057819 */ /* 0x000fe20000011404 */
[----:B------:R-:W-:Y:S01]  /*1e10*/  ULDC.64 UR16, c[0x0][0x2d8] ;  /* 0x0000b60000107ab9 */ /* 0x000fe20000000a00 */
[----:B------:R-:W-:Y:S01]  /*1e20*/  LEA.HI R3, R3, R16, RZ, 0x2 ;  /* 0x0000001003037211 */ /* 0x000fe200078f10ff */
[----:B------:R-:W-:Y:S01]  /*1e30*/  ULDC.64 UR8, c[0x0][0x258] ;  /* 0x0000960000087ab9 */ /* 0x000fe20000000a00 */
[----:B------:R-:W-:Y:S01]  /*1e40*/  LEA.HI R5, R5, R4, RZ, 0x3 ;  /* 0x0000000405057211 */ /* 0x000fe200078f18ff */
[----:B------:R-:W-:Y:S01]  /*1e50*/  ULDC.64 UR6, c[0x0][0x2b0] ;  /* 0x0000ac0000067ab9 */ /* 0x000fe20000000a00 */
[----:B------:R-:W-:Y:S01]  /*1e60*/  LEA.HI.SX32 R79, R3, UR43, 0x1e ;  /* 0x0000002b034f7c11 */ /* 0x000fe2000f8ff2ff */
[----:B------:R-:W-:Y:S01]  /*1e70*/  ULDC.64 UR14, c[0x0][0x2c8] ;  /* 0x0000b200000e7ab9 */ /* 0x000fe20000000a00 */
[----:B------:R-:W-:Y:S01]  /*1e80*/  LOP3.LUT R5, R5, 0xfffffff8, RZ, 0xc0, !PT ;  /* 0xfffffff805057812 */ /* 0x000fe200078ec0ff */
[----:B------:R-:W-:Y:S01]  /*1e90*/  ULDC.64 UR10, c[0x0][0x2d8] ;  /* 0x0000b600000a7ab9 */ /* 0x000fe20000000a00 */
[----:B------:R-:W-:Y:S03]  /*1ea0*/  BSSY B0, `(.L_x_2961) ;  /* 0x0000294000007945 */ /* 0x000fe60003800000 */
[----:B---3--:R-:W-:Y:S01]  /*1eb0*/  VIADD R6, R5, UR43 ;  /* 0x0000002b05067c36 */ /* 0x008fe20008000000 */
[----:B------:R-:W-:Y:S04]  /*1ec0*/  BAR.SYNC.DEFER_BLOCKING 0x0 ;  /* 0x0000000000007b1d */ /* 0x000fe80000010000 */
[----:B------:R-:W-:Y:S01]  /*1ed0*/  ISETP.GE.AND P0, PT, R79, R6, PT ;  /* 0x000000064f00720c */ /* 0x000fe20003f06270 */
[----:B----4-:R-:W-:-:S04]  /*1ee0*/  IMAD R4, R19, R10, UR45 ;  /* 0x0000002d13047e24 */ /* 0x010fc8000f8e020a */
[----:B------:R-:W-:-:S08]  /*1ef0*/  IMAD R4, R4, 0x70, RZ ;  /* 0x0000007004047824 */ /* 0x000fd000078e02ff */
[----:B------:R-:W-:Y:S05]  /*1f00*/  @P0 BRA `(.L_x_2962) ;  /* 0x0000002800340947 */ /* 0x000fea0003800000 */
[----:B------:R-:W-:Y:S01]  /*1f10*/  LOP3.LUT R3, R3, 0xfffffffc, RZ, 0xc0, !PT ;  /* 0xfffffffc03037812 */ /* 0x000fe200078ec0ff */
[----:B------:R-:W3:Y:S01]  /*1f20*/  LDC R18, c[0x0][0x2c0] ;  /* 0x0000b000ff127b82 */ /* 0x000ee20000000800 */
[----:B------:R-:W-:Y:S01]  /*1f30*/  IADD3 R6, R7, 0x10, RZ ;  /* 0x0000001007067810 */ /* 0x000fe20007ffe0ff */
[----:B------:R-:W-:Y:S01]  /*1f40*/  ULDC UR4, c[0x0][0x2d0] ;  /* 0x0000b40000047ab9 */ /* 0x000fe20000000800 */
[----:B0-----:R-:W-:Y:S01]  /*1f50*/  IMAD.U32 R14, RZ, RZ, UR45 ;  /* 0x0000002dff0e7e24 */ /* 0x001fe2000f8e00ff */
[----:B------:R-:W-:Y:S01]  /*1f60*/  IABS R17, R11 ;  /* 0x0000000b00117213 */ /* 0x000fe20000000000 */
[----:B------:R-:W-:Y:S01]  /*1f70*/  IMAD.IADD R10, R16, 0x1, -R3 ;  /* 0x00000001100a7824 */ /* 0x000fe200078e0a03 */
[----:B------:R-:W-:Y:S01]  /*1f80*/  LEA R9, R9, R6, 0x18 ;  /* 0x0000000609097211 */ /* 0x000fe200078ec0ff */
[----:B------:R-:W-:-:S04]  /*1f90*/  IMAD R16, R11, 0x70, RZ ;  /* 0x000000700b107824 */ /* 0x000fc800078e02ff */
[----:B------:R-:W-:Y:S02]  /*1fa0*/  IMAD R12, R10, 0x4, R9 ;  /* 0x000000040a0c7824 */ /* 0x000fe400078e0209 */
[----:B------:R-:W-:Y:S01]  /*1fb0*/  IMAD.U32 R9, RZ, RZ, UR4 ;  /* 0x00000004ff097e24 */ /* 0x000fe2000f8e00ff */
[----:B------:R-:W-:Y:S01]  /*1fc0*/  ULDC UR4, c[0x0][0x298] ;  /* 0x0000a60000047ab9 */ /* 0x000fe20000000800 */
[----:B------:R-:W-:Y:S01]  /*1fd0*/  IMAD R10, R4, R11, R10 ;  /* 0x0000000b040a7224 */ /* 0x000fe200078e020a */
[----:B------:R0:W4:Y:S01]  /*1fe0*/  LDS R80, [R12] ;  /* 0x000000000c507984 */ /* 0x0001220000000800 */
[----:B------:R-:W-:-:S03]  /*1ff0*/  IMAD R9, R9, R14, UR40 ;  /* 0x0000002809097e24 */ /* 0x000fc6000f8e020e */
[----:B------:R0:W0:Y:S04]  /*2000*/  LDS R78, [R12+0x10] ;  /* 0x000010000c4e7984 */ /* 0x0000280000000800 */
[----:B------:R0:W0:Y:S01]  /*2010*/  LDS R77, [R12+0x20] ;  /* 0x000020000c4d7984 */ /* 0x0000220000000800 */
[----:B---3--:R-:W-:-:S03]  /*2020*/  IADD3 R18, R18, UR4, RZ ;  /* 0x0000000412127c10 */ /* 0x008fc6000fffe0ff */
        /* <DEDUP_REMOVED lines=28> */
[----:B----4-:R3:W0:Y:S02]  /*21f0*/  LDS R8, [R12+0x1f0] ;  /* 0x0001f0000c087984 */ /* 0x0106240000000800 */
.L_x_2966:
[----:B-1----:R-:W4:Y:S01]  /*2200*/  I2F.RP R11, R17 ;  /* 0x00000011000b7306 */ /* 0x002f220000209400 */
[----:B------:R-:W5:Y:S01]  /*2210*/  LDC R14, c[0x0][0x284] ;  /* 0x0000a100ff0e7b82 */ /* 0x000f620000000800 */
[----:B------:R-:W-:Y:S01]  /*2220*/  IABS R50, R79 ;  /* 0x0000004f00327213 */ /* 0x000fe20000000000 */
[----:B------:R-:W-:Y:S01]  /*2230*/  USHF.R.S32.HI UR4, URZ, 0x1f, UR44 ;  /* 0x0000001f3f047899 */ /* 0x000fe2000801142c */
[----:B------:R-:W-:-:S04]  /*2240*/  ISETP.GE.AND P1, PT, R79, RZ, PT ;  /* 0x000000ff4f00720c */ /* 0x000fc80003f26270 */
[----:B----4-:R-:W4:Y:S01]  /*2250*/  MUFU.RCP R11, R11 ;  /* 0x0000000b000b7308 */ /* 0x010f220000001000 */
[----:B-----5:R-:W-:Y:S01]  /*2260*/  ISETP.NE.AND P2, PT, R14, RZ, PT ;  /* 0x000000ff0e00720c */ /* 0x020fe20003f45270 */
[----:B0---4-:R-:W-:-:S06]  /*2270*/  VIADD R13, R11, 0xffffffe ;  /* 0x0ffffffe0b0d7836 */ /* 0x011fcc0000000000 */
[----:B------:R-:W0:Y:S02]  /*2280*/  F2I.FTZ.U32.TRUNC.NTZ R13, R13 ;  /* 0x0000000d000d7305 */ /* 0x000e24000021f000 */
[----:B0--3--:R-:W-:-:S04]  /*2290*/  IMAD.MOV R12, RZ, RZ, -R13 ;  /* 0x000000ffff0c7224 */ /* 0x009fc800078e0a0d */
[----:B------:R-:W-:Y:S02]  /*22a0*/  IMAD R15, R12, R17, RZ ;  /* 0x000000110c0f7224 */ /* 0x000fe400078e02ff */
[----:B------:R-:W-:-:S04]  /*22b0*/  IMAD.MOV.U32 R12, RZ, RZ, RZ ;  /* 0x000000ffff0c7224 */ /* 0x000fc800078e00ff */
[----:B------:R-:W-:Y:S01]  /*22c0*/  IMAD.HI.U32 R15, R13, R15, R12 ;  /* 0x0000000f0d0f7227 */ /* 0x000fe200078e000c */
[----:B------:R-:W-:-:S03]  /*22d0*/  IABS R13, R14 ;  /* 0x0000000e000d7213 */ /* 0x000fc60000000000 */
[----:B------:R-:W-:-:S04]  /*22e0*/  IMAD.MOV.U32 R12, RZ, RZ, R50 ;  /* 0x000000ffff0c7224 */ /* 0x000fc800078e0032 */
[----:B------:R-:W-:-:S05]  /*22f0*/  IMAD.HI.U32 R11, R15, R12, RZ ;  /* 0x0000000c0f0b7227 */ /* 0x000fca00078e00ff */
[----:B------:R-:W-:-:S05]  /*2300*/  IADD3 R11, -R11, RZ, RZ ;  /* 0x000000ff0b0b7210 */ /* 0x000fca0007ffe1ff */
[----:B------:R-:W-:-:S05]  /*2310*/  IMAD R12, R13, R11, R12 ;  /* 0x0000000b0d0c7224 */ /* 0x000fca00078e020c */
[----:B------:R-:W-:-:S13]  /*2320*/  ISETP.GT.U32.AND P0, PT, R17, R12, PT ;  /* 0x0000000c1100720c */ /* 0x000fda0003f04070 */
[----:B------:R-:W-:-:S05]  /*2330*/  @!P0 IMAD.IADD R12, R12, 0x1, -R13 ;  /* 0x000000010c0c8824 */ /* 0x000fca00078e0a0d */
[----:B------:R-:W-:-:S13]  /*2340*/  ISETP.GT.U32.AND P0, PT, R17, R12, PT ;  /* 0x0000000c1100720c */ /* 0x000fda0003f04070 */
[----:B------:R-:W-:Y:S01]  /*2350*/  @!P0 IMAD.IADD R12, R12, 0x1, -R13 ;  /* 0x000000010c0c8824 */ /* 0x000fe200078e0a0d */
[----:B------:R-:W-:-:S03]  /*2360*/  ISETP.GE.AND P0, PT, R79, UR40, PT ;  /* 0x000000284f007c0c */ /* 0x000fc6000bf06270 */
[----:B------:R-:W-:Y:S01]  /*2370*/  @!P1 IMAD.MOV R12, RZ, RZ, -R12 ;  /* 0x000000ffff0c9224 */ /* 0x000fe200078e0a0c */
[----:B------:R-:W-:-:S04]  /*2380*/  @!P2 LOP3.LUT R12, RZ, R14, RZ, 0x33, !PT ;  /* 0x0000000eff0ca212 */ /* 0x000fc800078e33ff */
[C---:B------:R-:W-:Y:S01]  /*2390*/  IADD3 R13, P1, R12.reuse, UR44, RZ ;  /* 0x0000002c0c0d7c10 */ /* 0x040fe2000ff3e0ff */
[----:B------:R-:W-:-:S03]  /*23a0*/  VIADD R15, R12, UR13 ;  /* 0x0000000d0c0f7c36 */ /* 0x000fc60008000000 */
[----:B------:R-:W-:Y:S02]  /*23b0*/  LEA.HI.X.SX32 R14, R12, UR4, 0x1, P1 ;  /* 0x000000040c0e7c11 */ /* 0x000fe400088f0eff */
[----:B------:R-:W-:Y:S02]  /*23c0*/  SHF.L.U32 R11, R15, 0x2, RZ ;  /* 0x000000020f0b7819 */ /* 0x000fe400000006ff */
[----:B------:R-:W-:Y:S02]  /*23d0*/  LEA R50, P1, R13, UR8, 0x2 ;  /* 0x000000080d327c11 */ /* 0x000fe4000f8210ff */
[----:B------:R-:W-:Y:S02]  /*23e0*/  ISETP.GE.OR P5, PT, R11, R16, P0 ;  /* 0x000000100b00720c */ /* 0x000fe400007a6670 */
[----:B------:R-:W-:-:S11]  /*23f0*/  LEA.HI.X R51, R13, UR9, R14, 0x2, P1 ;  /* 0x000000090d337c11 */ /* 0x000fd600088f140e */
[----:B------:R-:W3:Y:S01]  /*2400*/  @!P5 LDG.E R82, desc[UR36][R50.64] ;  /* 0x000000243252d981 */ /* 0x000ee2000c1e1900 */
[----:B------:R-:W-:Y:S01]  /*2410*/  VIADD R13, R15, UR13 ;  /* 0x0000000d0f0d7c36 */ /* 0x000fe20008000000 */
[----:B------:R-:W3:Y:S03]  /*2420*/  @!P5 LDC R83, c[0x0][0x288] ;  /* 0x0000a200ff53db82 */ /* 0x000ee60000000800 */
[----:B------:R-:W-:-:S05]  /*2430*/  IMAD.SHL.U32 R91, R13, 0x4, RZ ;  /* 0x000000040d5b7824 */ /* 0x000fca00078e00ff */
[----:B------:R-:W-:-:S13]  /*2440*/  ISETP.GE.OR P2, PT, R91, R16, P0 ;  /* 0x000000105b00720c */ /* 0x000fda0000746670 */
[----:B------:R-:W4:Y:S01]  /*2450*/  @!P2 LDG.E R88, desc[UR36][R50.64] ;  /* 0x000000243258a981 */ /* 0x000f22000c1e1900 */
[----:B------:R-:W-:-:S04]  /*2460*/  VIADD R13, R13, UR13 ;  /* 0x0000000d0d0d7c36 */ /* 0x000fc80008000000 */
[----:B------:R-:W-:-:S05]  /*2470*/  IMAD.SHL.U32 R13, R13, 0x4, RZ ;  /* 0x000000040d0d7824 */ /* 0x000fca00078e00ff */
[----:B------:R-:W-:-:S13]  /*2480*/  ISETP.GE.OR P3, PT, R13, R16, P0 ;  /* 0x000000100d00720c */ /* 0x000fda0000766670 */
[----:B------:R-:W5:Y:S01]  /*2490*/  @!P3 LDG.E R87, desc[UR36][R50.64] ;  /* 0x000000243257b981 */ /* 0x000f62000c1e1900 */
[----:B------:R-:W-:-:S05]  /*24a0*/  MOV R15, UR13 ;  /* 0x0000000d000f7c02 */ /* 0x000fca0008000f00 */
[----:B------:R-:W-:Y:S02]  /*24b0*/  IMAD R90, R15, 0x4, R12 ;  /* 0x000000040f5a7824 */ /* 0x000fe400078e020c */
[----:B------:R-:W0:Y:S02]  /*24c0*/  @!P5 LDC.64 R14, c[0x0][0x248] ;  /* 0x00009200ff0edb82 */ /* 0x000e240000000a00 */
[----:B------:R-:W-:-:S05]  /*24d0*/  IMAD.SHL.U32 R89, R90, 0x4, RZ ;  /* 0x000000045a597824 */ /* 0x000fca00078e00ff */
[----:B------:R-:W-:-:S13]  /*24e0*/  ISETP.GE.OR P6, PT, R89, R16, P0 ;  /* 0x000000105900720c */ /* 0x000fda00007c6670 */
[----:B------:R-:W2:Y:S01]  /*24f0*/  @!P6 LDG.E R86, desc[UR36][R50.64] ;  /* 0x000000243256e981 */ /* 0x000ea2000c1e1900 */
[----:B------:R-:W-:-:S05]  /*2500*/  VIADD R90, R90, UR13 ;  /* 0x0000000d5a5a7c36 */ /* 0x000fca0008000000 */
[----:B------:R-:W-:-:S04]  /*2510*/  SHF.L.U32 R85, R90, 0x2, RZ ;  /* 0x000000025a557819 */ /* 0x000fc800000006ff */
[----:B------:R-:W-:Y:S01]  /*2520*/  ISETP.GE.OR P4, PT, R85, R16, P0 ;  /* 0x000000105500720c */ /* 0x000fe20000786670 */
[----:B------:R-:W-:Y:S02]  /*2530*/  VIADD R90, R90, UR13 ;  /* 0x0000000d5a5a7c36 */ /* 0x000fe40008000000 */
[----:B---3--:R-:W-:-:S04]  /*2540*/  @!P5 IMAD R82, R82, R83, RZ ;  /* 0x000000535252d224 */ /* 0x008fc800078e02ff */
[----:B------:R-:W-:-:S04]  /*2550*/  @!P5 IMAD R82, R82, 0x70, RZ ;  /* 0x000000705252d824 */ /* 0x000fc800078e02ff */
[----:B------:R-:W-:Y:S01]  /*2560*/  @!P5 IMAD R82, R82, UR13, R11 ;  /* 0x0000000d5252dc24 */ /* 0x000fe2000f8e020b */
[----:B------:R-:W-:-:S04]  /*2570*/  SHF.R.S32.HI R11, RZ, 0x1f, R10 ;  /* 0x0000001fff0b7819 */ /* 0x000fc8000001140a */
[----:B------:R-:W-:-:S04]  /*2580*/  @!P5 IADD3 R83, P1, R10, R82, RZ ;  /* 0x000000520a53d210 */ /* 0x000fc80007f3e0ff */
[----:B------:R-:W-:Y:S02]  /*2590*/  @!P5 LEA.HI.X.SX32 R84, R82, R11, 0x1, P1 ;  /* 0x0000000b5254d211 */ /* 0x000fe400008f0eff */
[----:B0-----:R-:W-:-:S04]  /*25a0*/  @!P5 LEA R82, P1, R83, R14, 0x2 ;  /* 0x0000000e5352d211 */ /* 0x001fc800078210ff */
[----:B------:R-:W-:Y:S02]  /*25b0*/  @!P5 LEA.HI.X R83, R83, R15, R84, 0x2, P1 ;  /* 0x0000000f5353d211 */ /* 0x000fe400008f1454 */
[----:B------:R-:W4:Y:S01]  /*25c0*/  @!P2 LDC R15, c[0x0][0x288] ;  /* 0x0000a200ff0fab82 */ /* 0x000f220000000800 */
[----:B------:R-:W3:Y:S01]  /*25d0*/  @!P4 LDG.E R84, desc[UR36][R50.64] ;  /* 0x000000243254c981 */ /* 0x000ee2000c1e1900 */
[----:B------:R-:W-:-:S04]  /*25e0*/  ISETP.GE.AND P1, PT, R79, UR40, PT ;  /* 0x000000284f007c0c */ /* 0x000fc8000bf26270 */
[----:B------:R-:W-:-:S06]  /*25f0*/  FSEL R19, R19, RZ, P1 ;  /* 0x000000ff13137208 */ /* 0x000fcc0000800000 */
[----:B------:R0:W3:Y:S01]  /*2600*/  @!P5 LDG.E R19, desc[UR36][R82.64] ;  /* 0x000000245213d981 */ /* 0x0000e2000c1e1900 */
[----:B----4-:R-:W-:Y:S02]  /*2610*/  @!P2 IMAD R88, R88, R15, RZ ;  /* 0x0000000f5858a224 */ /* 0x010fe400078e02ff */
[----:B------:R-:W4:Y:S02]  /*2620*/  @!P2 LDC.64 R14, c[0x0][0x248] ;  /* 0x00009200ff0eab82 */ /* 0x000f240000000a00 */
[----:B------:R-:W-:-:S04]  /*2630*/  @!P2 IMAD R88, R88, 0x70, RZ ;  /* 0x000000705858a824 */ /* 0x000fc800078e02ff */
[----:B------:R-:W-:-:S05]  /*2640*/  @!P2 IMAD R91, R88, UR13, R91 ;  /* 0x0000000d585bac24 */ /* 0x000fca000f8e025b */
[----:B------:R-:W-:Y:S01]  /*2650*/  @!P2 IADD3 R88, P5, R10, R91, RZ ;  /* 0x0000005b0a58a210 */ /* 0x000fe20007fbe0ff */
[----:B0-----:R-:W-:-:S03]  /*2660*/  IMAD.SHL.U32 R83, R90, 0x4, RZ ;  /* 0x000000045a537824 */ /* 0x001fc600078e00ff */
[----:B------:R-:W-:Y:S02]  /*2670*/  @!P2 LEA.HI.X.SX32 R91, R91, R11, 0x1, P5 ;  /* 0x0000000b5b5ba211 */ /* 0x000fe400028f0eff */
[C---:B----4-:R-:W-:Y:S02]  /*2680*/  @!P2 LEA R92, P5, R88.reuse, R14, 0x2 ;  /* 0x0000000e585ca211 */ /* 0x050fe400078a10ff */
[----:B------:R-:W5:Y:S02]  /*2690*/  @!P3 LDC R14, c[0x0][0x288] ;  /* 0x0000a200ff0ebb82 */ /* 0x000f640000000800 */
[----:B------:R-:W-:Y:S02]  /*26a0*/  @!P2 LEA.HI.X R93, R88, R15, R91, 0x2, P5 ;  /* 0x0000000f585da211 */ /* 0x000fe400028f145b */
[----:B------:R-:W-:-:S13]  /*26b0*/  ISETP.GE.OR P5, PT, R83, R16, P0 ;  /* 0x000000105300720c */ /* 0x000fda00007a6670 */
[----:B------:R-:W4:Y:S01]  /*26c0*/  @!P5 LDG.E R82, desc[UR36][R50.64] ;  /* 0x000000243252d981 */ /* 0x000f22000c1e1900 */
[----:B-----5:R-:W-:-:S04]  /*26d0*/  @!P3 IMAD R14, R87, R14, RZ ;  /* 0x0000000e570eb224 */ /* 0x020fc800078e02ff */
[----:B------:R-:W-:-:S04]  /*26e0*/  @!P3 IMAD R14, R14, 0x70, RZ ;  /* 0x000000700e0eb824 */ /* 0x000fc800078e02ff */
[----:B------:R-:W-:Y:S02]  /*26f0*/  @!P3 IMAD R13, R14, UR13, R13 ;  /* 0x0000000d0e0dbc24 */ /* 0x000fe4000f8e020d */
[----:B------:R-:W0:Y:S01]  /*2700*/  @!P3 LDC.64 R14, c[0x0][0x248] ;  /* 0x00009200ff0ebb82 */ /* 0x000e220000000a00 */
[----:B------:R-:W-:-:S06]  /*2710*/  FSEL R20, R20, RZ, P1 ;  /* 0x000000ff14147208 */ /* 0x000fcc0000800000 */
[----:B------:R5:W4:Y:S01]  /*2720*/  @!P2 LDG.E R20, desc[UR36][R92.64] ;  /* 0x000000245c14a981 */ /* 0x000b22000c1e1900 */
[----:B------:R-:W-:-:S04]  /*2730*/  @!P3 IADD3 R87, P2, R10, R13, RZ ;  /* 0x0000000d0a57b210 */ /* 0x000fc80007f5e0ff */
[----:B------:R-:W-:Y:S01]  /*2740*/  @!P3 LEA.HI.X.SX32 R88, R13, R11, 0x1, P2 ;  /* 0x0000000b0d58b211 */ /* 0x000fe200010f0eff */
[----:B------:R-:W-:Y:S01]  /*2750*/  IMAD.U32 R13, RZ, RZ, UR13 ;  /* 0x0000000dff0d7e24 */ /* 0x000fe2000f8e00ff */
[----:B0-----:R-:W-:-:S04]  /*2760*/  @!P3 LEA R90, P2, R87, R14, 0x2 ;  /* 0x0000000e575ab211 */ /* 0x001fc800078410ff */
[----:B------:R-:W-:Y:S01]  /*2770*/  @!P3 LEA.HI.X R91, R87, R15, R88, 0x2, P2 ;  /* 0x0000000f575bb211 */ /* 0x000fe200010f1458 */
[----:B------:R-:W-:Y:S01]  /*2780*/  IMAD R88, R13, 0x7, R12 ;  /* 0x000000070d587824 */ /* 0x000fe200078e020c */
[----:B------:R-:W2:Y:S04]  /*2790*/  @!P6 LDC R15, c[0x0][0x288] ;  /* 0x0000a200ff0feb82 */ /* 0x000ea80000000800 */
[----:B------:R-:W-:-:S04]  /*27a0*/  SHF.L.U32 R13, R88, 0x2, RZ ;  /* 0x00000002580d7819 */ /* 0x000fc800000006ff */
[----:B------:R-:W-:-:S13]  /*27b0*/  ISETP.GE.OR P2, PT, R13, R16, P0 ;  /* 0x000000100d00720c */ /* 0x000fda0000746670 */
[----:B------:R-:W4:Y:S01]  /*27c0*/  @!P2 LDG.E R87, desc[UR36][R50.64] ;  /* 0x000000243257a981 */ /* 0x000f22000c1e1900 */
[----:B--2---:R-:W-:Y:S02]  /*27d0*/  @!P6 IMAD R86, R86, R15, RZ ;  /* 0x0000000f5656e224 */ /* 0x004fe400078e02ff */
[----:B------:R-:W5:Y:S02]  /*27e0*/  @!P6 LDC.64 R14, c[0x0][0x248] ;  /* 0x00009200ff0eeb82 */ /* 0x000f640000000a00 */
[----:B------:R-:W-:Y:S01]  /*27f0*/  @!P6 IMAD R86, R86, 0x70, RZ ;  /* 0x000000705656e824 */ /* 0x000fe200078e02ff */
[----:B------:R-:W-:-:S03]  /*2800*/  FSEL R21, R21, RZ, P1 ;  /* 0x000000ff15157208 */ /* 0x000fc60000800000 */
[----:B------:R-:W-:-:S03]  /*2810*/  @!P6 IMAD R89, R86, UR13, R89 ;  /* 0x0000000d5659ec24 */ /* 0x000fc6000f8e0259 */
[----:B------:R-:W2:Y:S02]  /*2820*/  @!P3 LDG.E R21, desc[UR36][R90.64] ;  /* 0x000000245a15b981 */ /* 0x000ea4000c1e1900 */
[----:B------:R-:W-:-:S04]  /*2830*/  @!P6 IADD3 R86, P3, R10, R89, RZ ;  /* 0x000000590a56e210 */ /* 0x000fc80007f7e0ff */
[----:B------:R-:W-:Y:S01]  /*2840*/  @!P6 LEA.HI.X.SX32 R89, R89, R11, 0x1, P3 ;  /* 0x0000000b5959e211 */ /* 0x000fe200018f0eff */
[----:B------:R-:W-:Y:S01]  /*2850*/  VIADD R88, R88, UR13 ;  /* 0x0000000d58587c36 */ /* 0x000fe20008000000 */
[----:B-----5:R-:W-:-:S04]  /*2860*/  @!P6 LEA R92, P3, R86, R14, 0x2 ;  /* 0x0000000e565ce211 */ /* 0x020fc800078610ff */
[----:B------:R-:W-:Y:S02]  /*2870*/  @!P6 LEA.HI.X R93, R86, R15, R89, 0x2, P3 ;  /* 0x0000000f565de211 */ /* 0x000fe400018f1459 */
[----:B------:R-:W3:Y:S01]  /*2880*/  @!P4 LDC R15, c[0x0][0x288] ;  /* 0x0000a200ff0fcb82 */ /* 0x000ee20000000800 */
[----:B------:R-:W-:-:S05]  /*2890*/  IMAD.SHL.U32 R89, R88, 0x4, RZ ;  /* 0x0000000458597824 */ /* 0x000fca00078e00ff */
[----:B------:R-:W-:-:S13]  /*28a0*/  ISETP.GE.OR P3, PT, R89, R16, P0 ;  /* 0x000000105900720c */ /* 0x000fda0000766670 */
[----:B------:R-:W5:Y:S01]  /*28b0*/  @!P3 LDG.E R86, desc[UR36][R50.64] ;  /* 0x000000243256b981 */ /* 0x000f62000c1e1900 */
[----:B------:R-:W-:-:S06]  /*28c0*/  FSEL R22, R22, RZ, P1 ;  /* 0x000000ff16167208 */ /* 0x000fcc0000800000 */
[----:B------:R0:W2:Y:S01]  /*28d0*/  @!P6 LDG.E R22, desc[UR36][R92.64] ;  /* 0x000000245c16e981 */ /* 0x0000a2000c1e1900 */
[----:B------:R-:W-:Y:S01]  /*28e0*/  FSEL R23, R23, RZ, P1 ;  /* 0x000000ff17177208 */ /* 0x000fe20000800000 */
[----:B0-----:R-:W0:Y:S01]  /*28f0*/  @!P2 LDC R92, c[0x0][0x288] ;  /* 0x0000a200ff5cab82 */ /* 0x001e220000000800 */
[----:B---3--:R-:W-:-:S07]  /*2900*/  @!P4 IMAD R84, R84, R15, RZ ;  /* 0x0000000f5454c224 */ /* 0x008fce00078e02ff */
[----:B------:R-:W3:Y:S01]  /*2910*/  @!P4 LDC.64 R14, c[0x0][0x248] ;  /* 0x00009200ff0ecb82 */ /* 0x000ee20000000a00 */
[----:B------:R-:W-:-:S04]  /*2920*/  @!P4 IMAD R84, R84, 0x70, RZ ;  /* 0x000000705454c824 */ /* 0x000fc800078e02ff */
[----:B------:R-:W-:-:S05]  /*2930*/  @!P4 IMAD R85, R84, UR13, R85 ;  /* 0x0000000d5455cc24 */ /* 0x000fca000f8e0255 */
[----:B------:R-:W-:-:S04]  /*2940*/  @!P4 IADD3 R84, P6, R10, R85, RZ ;  /* 0x000000550a54c210 */ /* 0x000fc80007fde0ff */
[----:B------:R-:W-:Y:S02]  /*2950*/  @!P4 LEA.HI.X.SX32 R85, R85, R11, 0x1, P6 ;  /* 0x0000000b5555c211 */ /* 0x000fe400030f0eff */
[----:B---3--:R-:W-:-:S04]  /*2960*/  @!P4 LEA R90, P6, R84, R14, 0x2 ;  /* 0x0000000e545ac211 */ /* 0x008fc800078c10ff */
[----:B------:R-:W-:Y:S02]  /*2970*/  @!P4 LEA.HI.X R91, R84, R15, R85, 0x2, P6 ;  /* 0x0000000f545bc211 */ /* 0x000fe400030f1455 */
[----:B------:R-:W4:Y:S01]  /*2980*/  @!P5 LDC R15, c[0x0][0x288] ;  /* 0x0000a200ff0fdb82 */ /* 0x000f220000000800 */
[----:B------:R-:W-:Y:S02]  /*2990*/  VIADD R85, R88, UR13 ;  /* 0x0000000d58557c36 */ /* 0x000fe40008000000 */
[----:B------:R-:W3:Y:S03]  /*29a0*/  @!P4 LDG.E R23, desc[UR36][R90.64] ;  /* 0x000000245a17c981 */ /* 0x000ee6000c1e1900 */
[----:B------:R-:W-:-:S04]  /*29b0*/  SHF.L.U32 R85, R85, 0x2, RZ ;  /* 0x0000000255557819 */ /* 0x000fc800000006ff */
[----:B------:R-:W-:-:S13]  /*29c0*/  ISETP.GE.OR P6, PT, R85, R16, P0 ;  /* 0x000000105500720c */ /* 0x000fda00007c6670 */
[----:B------:R-:W2:Y:S01]  /*29d0*/  @!P6 LDG.E R84, desc[UR36][R50.64] ;  /* 0x000000243254e981 */ /* 0x000ea2000c1e1900 */
[----:B----4-:R-:W-:-:S04]  /*29e0*/  @!P5 IMAD R15, R82, R15, RZ ;  /* 0x0000000f520fd224 */ /* 0x010fc800078e02ff */
[----:B------:R-:W-:-:S04]  /*29f0*/  @!P5 IMAD R14, R15, 0x70, RZ ;  /* 0x000000700f0ed824 */ /* 0x000fc800078e02ff */
[----:B------:R-:W-:Y:S02]  /*2a00*/  @!P5 IMAD R83, R14, UR13, R83 ;  /* 0x0000000d0e53dc24 */ /* 0x000fe4000f8e0253 */
[----:B------:R-:W4:Y:S03]  /*2a10*/  @!P5 LDC.64 R14, c[0x0][0x248] ;  /* 0x00009200ff0edb82 */ /* 0x000f260000000a00 */
[----:B------:R-:W-:-:S04]  /*2a20*/  @!P5 IADD3 R82, P4, R10, R83, RZ ;  /* 0x000000530a52d210 */ /* 0x000fc80007f9e0ff */
[----:B------:R-:W-:Y:S02]  /*2a30*/  @!P5 LEA.HI.X.SX32 R83, R83, R11, 0x1, P4 ;  /* 0x0000000b5353d211 */ /* 0x000fe400020f0eff */
[----:B----4-:R-:W-:-:S04]  /*2a40*/  @!P5 LEA R14, P4, R82, R14, 0x2 ;  /* 0x0000000e520ed211 */ /* 0x010fc800078810ff */
[----:B------:R-:W-:Y:S01]  /*2a50*/  @!P5 LEA.HI.X R15, R82, R15, R83, 0x2, P4 ;  /* 0x0000000f520fd211 */ /* 0x000fe200020f1453 */
[----:B------:R-:W-:-:S04]  /*2a60*/  IMAD.U32 R83, RZ, RZ, UR13 ;  /* 0x0000000dff537e24 */ /* 0x000fc8000f8e00ff */
[----:B------:R-:W-:-:S04]  /*2a70*/  IMAD R88, R83, 0xa, R12 ;  /* 0x0000000a53587824 */ /* 0x000fc800078e020c */
[----:B------:R-:W-:-:S05]  /*2a80*/  IMAD.SHL.U32 R83, R88, 0x4, RZ ;  /* 0x0000000458537824 */ /* 0x000fca00078e00ff */
[----:B------:R-:W-:-:S13]  /*2a90*/  ISETP.GE.OR P4, PT, R83, R16, P0 ;  /* 0x000000105300720c */ /* 0x000fda0000786670 */
[----:B------:R-:W4:Y:S01]  /*2aa0*/  @!P4 LDG.E R82, desc[UR36][R50.64] ;  /* 0x000000243252c981 */ /* 0x000f22000c1e1900 */
[----:B-1----:R-:W-:-:S06]  /*2ab0*/  FSEL R24, R24, RZ, P1 ;  /* 0x000000ff18187208 */ /* 0x002fcc0000800000 */
[----:B------:R1:W3:Y:S01]  /*2ac0*/  @!P5 LDG.E R24, desc[UR36][R14.64] ;  /* 0x000000240e18d981 */ /* 0x0002e2000c1e1900 */
[----:B0-----:R-:W-:Y:S01]  /*2ad0*/  @!P2 IMAD R87, R87, R92, RZ ;  /* 0x0000005c5757a224 */ /* 0x001fe200078e02ff */
[----:B-1----:R-:W0:Y:S03]  /*2ae0*/  @!P2 LDC.64 R14, c[0x0][0x248] ;  /* 0x00009200ff0eab82 */ /* 0x002e260000000a00 */
[----:B------:R-:W-:-:S04]  /*2af0*/  @!P2 IMAD R90, R87, 0x70, RZ ;  /* 0x00000070575aa824 */ /* 0x000fc800078e02ff */
[----:B------:R-:W-:Y:S02]  /*2b00*/  @!P2 IMAD R13, R90, UR13, R13 ;  /* 0x0000000d5a0dac24 */ /* 0x000fe4000f8e020d */
[----:B------:R-:W-:-:S03]  /*2b10*/  VIADD R88, R88, UR13 ;  /* 0x0000000d58587c36 */ /* 0x000fc60008000000 */
[----:B------:R-:W-:-:S04]  /*2b20*/  @!P2 IADD3 R87, P5, R10, R13, RZ ;  /* 0x0000000d0a57a210 */ /* 0x000fc80007fbe0ff */
[----:B------:R-:W-:Y:S02]  /*2b30*/  @!P2 LEA.HI.X.SX32 R90, R13, R11, 0x1, P5 ;  /* 0x0000000b0d5aa211 */ /* 0x000fe400028f0eff */
[----:B------:R-:W-:Y:S02]  /*2b40*/  SHF.L.U32 R13, R88, 0x2, RZ ;  /* 0x00000002580d7819 */ /* 0x000fe400000006ff */
[----:B0-----:R-:W-:-:S04]  /*2b50*/  @!P2 LEA R92, P5, R87, R14, 0x2 ;  /* 0x0000000e575ca211 */ /* 0x001fc800078a10ff */
[----:B------:R-:W-:Y:S02]  /*2b60*/  @!P2 LEA.HI.X R93, R87, R15, R90, 0x2, P5 ;  /* 0x0000000f575da211 */ /* 0x000fe400028f145a */
[----:B------:R-:W-:Y:S01]  /*2b70*/  ISETP.GE.OR P5, PT, R13, R16, P0 ;  /* 0x000000100d00720c */ /* 0x000fe200007a6670 */
[----:B------:R-:W5:-:S12]  /*2b80*/  @!P3 LDC R15, c[0x0][0x288] ;  /* 0x0000a200ff0fbb82 */ /* 0x000f580000000800 */
[----:B------:R-:W3:Y:S01]  /*2b90*/  @!P5 LDG.E R87, desc[UR36][R50.64] ;  /* 0x000000243257d981 */ /* 0x000ee2000c1e1900 */
[----:B-----5:R-:W-:Y:S02]  /*2ba0*/  @!P3 IMAD R86, R86, R15, RZ ;  /* 0x0000000f5656b224 */ /* 0x020fe400078e02ff */
[----:B------:R-:W0:Y:S02]  /*2bb0*/  @!P3 LDC.64 R14, c[0x0][0x248] ;  /* 0x00009200ff0ebb82 */ /* 0x000e240000000a00 */
[----:B------:R-:W-:Y:S01]  /*2bc0*/  @!P3 IMAD R86, R86, 0x70, RZ ;  /* 0x000000705656b824 */ /* 0x000fe200078e02ff */
[----:B------:R-:W-:-:S03]  /*2bd0*/  FSEL R25, R25, RZ, P1 ;  /* 0x000000ff19197208 */ /* 0x000fc60000800000 */
[----:B------:R-:W-:-:S03]  /*2be0*/  @!P3 IMAD R89, R86, UR13, R89 ;  /* 0x0000000d5659bc24 */ /* 0x000fc6000f8e0259 */
[----:B------:R1:W5:Y:S02]  /*2bf0*/  @!P2 LDG.E R25, desc[UR36][R92.64] ;  /* 0x000000245c19a981 */ /* 0x000364000c1e1900 */
[----:B------:R-:W-:-:S04]  /*2c00*/  @!P3 IADD3 R86, P2, R10, R89, RZ ;  /* 0x000000590a56b210 */ /* 0x000fc80007f5e0ff */
[----:B------:R-:W-:Y:S02]  /*2c10*/  @!P3 LEA.HI.X.SX32 R89, R89, R11, 0x1, P2 ;  /* 0x0000000b5959b211 */ /* 0x000fe400010f0eff */
[----:B------:R-:W-:Y:S01]  /*2c20*/  FSEL R26, R26, RZ, P1 ;  /* 0x000000ff1a1a7208 */ /* 0x000fe20000800000 */
[----:B-1----:R-:W4:Y:S01]  /*2c30*/  @!P4 LDC R93, c[0x0][0x288] ;  /* 0x0000a200ff5dcb82 */ /* 0x002f220000000800 */
[----:B0-----:R-:W-:-:S04]  /*2c40*/  @!P3 LEA R90, P2, R86, R14, 0x2 ;  /* 0x0000000e565ab211 */ /* 0x001fc800078410ff */
[----:B------:R-:W-:Y:S01]  /*2c50*/  @!P3 LEA.HI.X R91, R86, R15, R89, 0x2, P2 ;  /* 0x0000000f565bb211 */ /* 0x000fe200010f1459 */
[----:B------:R-:W-:Y:S02]  /*2c60*/  VIADD R89, R88, UR13 ;  /* 0x0000000d58597c36 */ /* 0x000fe40008000000 */
[----:B------:R-:W2:Y:S02]  /*2c70*/  @!P6 LDC R15, c[0x0][0x288] ;  /* 0x0000a200ff0feb82 */ /* 0x000ea40000000800 */
[----:B------:R-:W-:Y:S01]  /*2c80*/  IMAD.SHL.U32 R89, R89, 0x4, RZ ;  /* 0x0000000459597824 */ /* 0x000fe200078e00ff */
[----:B------:R-:W5:Y:S04]  /*2c90*/  @!P3 LDG.E R26, desc[UR36][R90.64] ;  /* 0x000000245a1ab981 */ /* 0x000f68000c1e1900 */
[----:B------:R-:W-:-:S13]  /*2ca0*/  ISETP.GE.OR P2, PT, R89, R16, P0 ;  /* 0x000000105900720c */ /* 0x000fda0000746670 */
[----:B------:R-:W5:Y:S01]  /*2cb0*/  @!P2 LDG.E R86, desc[UR36][R50.64] ;  /* 0x000000243256a981 */ /* 0x000f62000c1e1900 */
[----:B------:R-:W-:Y:S01]  /*2cc0*/  FSEL R27, R27, RZ, P1 ;  /* 0x000000ff1b1b7208 */ /* 0x000fe20000800000 */
[----:B--2---:R-:W-:-:S04]  /*2cd0*/  @!P6 IMAD R15, R84, R15, RZ ;  /* 0x0000000f540fe224 */ /* 0x004fc800078e02ff */
[----:B------:R-:W-:-:S04]  /*2ce0*/  @!P6 IMAD R14, R15, 0x70, RZ ;  /* 0x000000700f0ee824 */ /* 0x000fc800078e02ff */
[----:B------:R-:W-:Y:S02]  /*2cf0*/  @!P6 IMAD R85, R14, UR13, R85 ;  /* 0x0000000d0e55ec24 */ /* 0x000fe4000f8e0255 */
[----:B------:R-:W0:Y:S03]  /*2d00*/  @!P6 LDC.64 R14, c[0x0][0x248] ;  /* 0x00009200ff0eeb82 */ /* 0x000e260000000a00 */
[----:B------:R-:W-:-:S04]  /*2d10*/  @!P6 IADD3 R84, P3, R10, R85, RZ ;  /* 0x000000550a54e210 */ /* 0x000fc80007f7e0ff */
[----:B------:R-:W-:Y:S02]  /*2d20*/  @!P6 LEA.HI.X.SX32 R85, R85, R11, 0x1, P3 ;  /* 0x0000000b5555e211 */ /* 0x000fe400018f0eff */
[----:B0-----:R-:W-:-:S04]  /*2d30*/  @!P6 LEA R14, P3, R84, R14, 0x2 ;  /* 0x0000000e540ee211 */ /* 0x001fc800078610ff */
[----:B------:R-:W-:Y:S01]  /*2d40*/  @!P6 LEA.HI.X R15, R84, R15, R85, 0x2, P3 ;  /* 0x0000000f540fe211 */ /* 0x000fe200018f1455 */
[----:B------:R-:W-:-:S04]  /*2d50*/  IMAD.U32 R85, RZ, RZ, UR13 ;  /* 0x0000000dff557e24 */ /* 0x000fc8000f8e00ff */
[----:B------:R-:W-:Y:S01]  /*2d60*/  IMAD R88, R85, 0xd, R12 ;  /* 0x0000000d55587824 */ /* 0x000fe200078e020c */
[----:B------:R0:W2:Y:S04]  /*2d70*/  @!P6 LDG.E R27, desc[UR36][R14.64] ;  /* 0x000000240e1be981 */ /* 0x0000a8000c1e1900 */
[----:B------:R-:W-:-:S04]  /*2d80*/  SHF.L.U32 R85, R88, 0x2, RZ ;  /* 0x0000000258557819 */ /* 0x000fc800000006ff */
[----:B------:R-:W-:Y:S01]  /*2d90*/  ISETP.GE.OR P3, PT, R85, R16, P0 ;  /* 0x000000105500720c */ /* 0x000fe20000766670 */
[----:B0-----:R-:W0:-:S12]  /*2da0*/  @!P4 LDC.64 R14, c[0x0][0x248] ;  /* 0x00009200ff0ecb82 */ /* 0x001e180000000a00 */
[----:B------:R-:W2:Y:S01]  /*2db0*/  @!P3 LDG.E R84, desc[UR36][R50.64] ;  /* 0x000000243254b981 */ /* 0x000ea2000c1e1900 */
[----:B----4-:R-:W-:-:S04]  /*2dc0*/  @!P4 IMAD R82, R82, R93, RZ ;  /* 0x0000005d5252c224 */ /* 0x010fc800078e02ff */
[----:B------:R-:W-:-:S04]  /*2dd0*/  @!P4 IMAD R82, R82, 0x70, RZ ;  /* 0x000000705252c824 */ /* 0x000fc800078e02ff */
[----:B------:R-:W-:-:S05]  /*2de0*/  @!P4 IMAD R83, R82, UR13, R83 ;  /* 0x0000000d5253cc24 */ /* 0x000fca000f8e0253 */
[----:B------:R-:W-:Y:S01]  /*2df0*/  @!P4 IADD3 R82, P6, R10, R83, RZ ;  /* 0x000000530a52c210 */ /* 0x000fe20007fde0ff */
[----:B------:R-:W-:-:S03]  /*2e00*/  VIADD R88, R88, UR13 ;  /* 0x0000000d58587c36 */ /* 0x000fc60008000000 */
[----:B------:R-:W-:Y:S02]  /*2e10*/  @!P4 LEA.HI.X.SX32 R83, R83, R11, 0x1, P6 ;  /* 0x0000000b5353c211 */ /* 0x000fe400030f0eff */
[C---:B0-----:R-:W-:Y:S02]  /*2e20*/  @!P4 LEA R92, P6, R82.reuse, R14, 0x2 ;  /* 0x0000000e525cc211 */ /* 0x041fe400078c10ff */
[----:B------:R-:W3:Y:S02]  /*2e30*/  @!P5 LDC R14, c[0x0][0x288] ;  /* 0x0000a200ff0edb82 */ /* 0x000ee40000000800 */
[----:B------:R-:W-:Y:S01]  /*2e40*/  @!P4 LEA.HI.X R93, R82, R15, R83, 0x2, P6 ;  /* 0x0000000f525dc211 */ /* 0x000fe200030f1453 */
[----:B------:R-:W-:-:S05]  /*2e50*/  IMAD.SHL.U32 R83, R88, 0x4, RZ ;  /* 0x0000000458537824 */ /* 0x000fca00078e00ff */
[----:B------:R-:W-:-:S13]  /*2e60*/  ISETP.GE.OR P6, PT, R83, R16, P0 ;  /* 0x000000105300720c */ /* 0x000fda00007c6670 */
[----:B------:R-:W4:Y:S01]  /*2e70*/  @!P6 LDG.E R82, desc[UR36][R50.64] ;  /* 0x000000243252e981 */ /* 0x000f22000c1e1900 */
[----:B------:R-:W-:-:S06]  /*2e80*/  FSEL R28, R28, RZ, P1 ;  /* 0x000000ff1c1c7208 */ /* 0x000fcc0000800000 */
[----:B------:R0:W4:Y:S01]  /*2e90*/  @!P4 LDG.E R28, desc[UR36][R92.64] ;  /* 0x000000245c1cc981 */ /* 0x000122000c1e1900 */
[----:B------:R-:W-:Y:S01]  /*2ea0*/  FSEL R29, R29, RZ, P1 ;  /* 0x000000ff1d1d7208 */ /* 0x000fe20000800000 */
[----:B0-----:R-:W2:Y:S01]  /*2eb0*/  @!P3 LDC R93, c[0x0][0x288] ;  /* 0x0000a200ff5dbb82 */ /* 0x001ea20000000800 */
[----:B---3--:R-:W-:-:S07]  /*2ec0*/  @!P5 IMAD R87, R87, R14, RZ ;  /* 0x0000000e5757d224 */ /* 0x008fce00078e02ff */
[----:B------:R-:W0:Y:S01]  /*2ed0*/  @!P5 LDC.64 R14, c[0x0][0x248] ;  /* 0x00009200ff0edb82 */ /* 0x000e220000000a00 */
[----:B------:R-:W-:-:S04]  /*2ee0*/  @!P5 IMAD R90, R87, 0x70, RZ ;  /* 0x00000070575ad824 */ /* 0x000fc800078e02ff */
[----:B------:R-:W-:-:S05]  /*2ef0*/  @!P5 IMAD R13, R90, UR13, R13 ;  /* 0x0000000d5a0ddc24 */ /* 0x000fca000f8e020d */
[----:B------:R-:W-:-:S04]  /*2f00*/  @!P5 IADD3 R87, P4, R10, R13, RZ ;  /* 0x0000000d0a57d210 */ /* 0x000fc80007f9e0ff */
[----:B------:R-:W-:Y:S02]  /*2f10*/  @!P5 LEA.HI.X.SX32 R13, R13, R11, 0x1, P4 ;  /* 0x0000000b0d0dd211 */ /* 0x000fe400020f0eff */
[----:B0-----:R-:W-:-:S04]  /*2f20*/  @!P5 LEA R90, P4, R87, R14, 0x2 ;  /* 0x0000000e575ad211 */ /* 0x001fc800078810ff */
[----:B------:R-:W-:Y:S01]  /*2f30*/  @!P5 LEA.HI.X R91, R87, R15, R13, 0x2, P4 ;  /* 0x0000000f575bd211 */ /* 0x000fe200020f140d */
[----:B------:R-:W-:Y:S01]  /*2f40*/  VIADD R87, R88, UR13 ;  /* 0x0000000d58577c36 */ /* 0x000fe20008000000 */
[----:B------:R-:W5:Y:S03]  /*2f50*/  @!P2 LDC R15, c[0x0][0x288] ;  /* 0x0000a200ff0fab82 */ /* 0x000f660000000800 */
[----:B------:R0:W3:Y:S01]  /*2f60*/  @!P5 LDG.E R29, desc[UR36][R90.64] ;  /* 0x000000245a1dd981 */ /* 0x0000e2000c1e1900 */
[----:B------:R-:W-:-:S04]  /*2f70*/  SHF.L.U32 R87, R87, 0x2, RZ ;  /* 0x0000000257577819 */ /* 0x000fc800000006ff */
[----:B------:R-:W-:Y:S02]  /*2f80*/  ISETP.GE.OR P4, PT, R87, R16, P0 ;  /* 0x000000105700720c */ /* 0x000fe40000786670 */
[----:B------:R-:W-:Y:S01]  /*2f90*/  FSEL R30, R30, RZ, P1 ;  /* 0x000000ff1e1e7208 */ /* 0x000fe20000800000 */
[----:B0-----:R-:W4:Y:S10]  /*2fa0*/  @!P6 LDC R91, c[0x0][0x288] ;  /* 0x0000a200ff5beb82 */ /* 0x001f340000000800 */
[----:B------:R-:W3:Y:S01]  /*2fb0*/  @!P4 LDG.E R13, desc[UR36][R50.64] ;  /* 0x00000024320dc981 */ /* 0x000ee2000c1e1900 */
[----:B-----5:R-:W-:-:S04]  /*2fc0*/  @!P2 IMAD R15, R86, R15, RZ ;  /* 0x0000000f560fa224 */ /* 0x020fc800078e02ff */
        /* <DEDUP_REMOVED lines=9> */
[----:B------:R0:W5:Y:S03]  /*3060*/  @!P2 LDG.E R30, desc[UR36][R14.64] ;  /* 0x000000240e1ea981 */ /* 0x000166000c1e1900 */
[----:B------:R-:W-:-:S05]  /*3070*/  IMAD.SHL.U32 R89, R88, 0x4, RZ ;  /* 0x0000000458597824 */ /* 0x000fca00078e00ff */
[----:B------:R-:W-:Y:S01]  /*3080*/  ISETP.GE.OR P5, PT, R89, R16, P0 ;  /* 0x000000105900720c */ /* 0x000fe200007a6670 */
[----:B0-----:R-:W0:-:S12]  /*3090*/  @!P3 LDC.64 R14, c[0x0][0x248] ;  /* 0x00009200ff0ebb82 */ /* 0x001e180000000a00 */
[----:B------:R-:W5:Y:S01]  /*30a0*/  @!P5 LDG.E R86, desc[UR36][R50.64] ;  /* 0x000000243256d981 */ /* 0x000f62000c1e1900 */
[----:B------:R-:W-:Y:S02]  /*30b0*/  IADD3 R88, R88, UR13, RZ ;  /* 0x0000000d58587c10 */ /* 0x000fe4000fffe0ff */
[----:B------:R-:W-:Y:S01]  /*30c0*/  FSEL R31, R31, RZ, P1 ;  /* 0x000000ff1f1f7208 */ /* 0x000fe20000800000 */
[----:B--2---:R-:W-:-:S04]  /*30d0*/  @!P3 IMAD R84, R84, R93, RZ ;  /* 0x0000005d5454b224 */ /* 0x004fc800078e02ff */
[----:B------:R-:W-:-:S04]  /*30e0*/  @!P3 IMAD R84, R84, 0x70, RZ ;  /* 0x000000705454b824 */ /* 0x000fc800078e02ff */
[----:B------:R-:W-:-:S05]  /*30f0*/  @!P3 IMAD R85, R84, UR13, R85 ;  /* 0x0000000d5455bc24 */ /* 0x000fca000f8e0255 */
[----:B------:R-:W-:-:S04]  /*3100*/  @!P3 IADD3 R84, P2, R10, R85, RZ ;  /* 0x000000550a54b210 */ /* 0x000fc80007f5e0ff */
[----:B------:R-:W-:Y:S02]  /*3110*/  @!P3 LEA.HI.X.SX32 R85, R85, R11, 0x1, P2 ;  /* 0x0000000b5555b211 */ /* 0x000fe400010f0eff */
[----:B0-----:R-:W-:-:S04]  /*3120*/  @!P3 LEA R92, P2, R84, R14, 0x2 ;  /* 0x0000000e545cb211 */ /* 0x001fc800078410ff */
[----:B------:R-:W-:Y:S01]  /*3130*/  @!P3 LEA.HI.X R93, R84, R15, R85, 0x2, P2 ;  /* 0x0000000f545db211 */ /* 0x000fe200010f1455 */
[----:B------:R-:W-:Y:S01]  /*3140*/  IMAD.SHL.U32 R85, R88, 0x4, RZ ;  /* 0x0000000458557824 */ /* 0x000fe200078e00ff */
[----:B------:R-:W0:Y:S03]  /*3150*/  @!P6 LDC.64 R14, c[0x0][0x248] ;  /* 0x00009200ff0eeb82 */ /* 0x000e260000000a00 */
[----:B------:R1:W2:Y:S01]  /*3160*/  @!P3 LDG.E R31, desc[UR36][R92.64] ;  /* 0x000000245c1fb981 */ /* 0x0002a2000c1e1900 */
[----:B------:R-:W-:Y:S01]  /*3170*/  ISETP.GE.OR P2, PT, R85, R16, P0 ;  /* 0x000000105500720c */ /* 0x000fe20000746670 */
[----:B----4-:R-:W-:-:S12]  /*3180*/  @!P6 IMAD R91, R82, R91, RZ ;  /* 0x0000005b525be224 */ /* 0x010fd800078e02ff */
[----:B------:R-:W4:Y:S01]  /*3190*/  @!P2 LDG.E R82, desc[UR36][R50.64] ;  /* 0x000000243252a981 */ /* 0x000f22000c1e1900 */
[----:B------:R-:W-:-:S04]  /*31a0*/  @!P6 IMAD R84, R91, 0x70, RZ ;  /* 0x000000705b54e824 */ /* 0x000fc800078e02ff */
[----:B------:R-:W-:-:S05]  /*31b0*/  @!P6 IMAD R83, R84, UR13, R83 ;  /* 0x0000000d5453ec24 */ /* 0x000fca000f8e0253 */
[----:B------:R-:W-:-:S04]  /*31c0*/  @!P6 IADD3 R84, P3, R10, R83, RZ ;  /* 0x000000530a54e210 */ /* 0x000fc80007f7e0ff */
[----:B------:R-:W-:Y:S02]  /*31d0*/  @!P6 LEA.HI.X.SX32 R83, R83, R11, 0x1, P3 ;  /* 0x0000000b5353e211 */ /* 0x000fe400018f0eff */
[C---:B0-----:R-:W-:Y:S02]  /*31e0*/  @!P6 LEA R90, P3, R84.reuse, R14, 0x2 ;  /* 0x0000000e545ae211 */ /* 0x041fe400078610ff */
[----:B------:R-:W3:Y:S02]  /*31f0*/  @!P4 LDC R14, c[0x0][0x288] ;  /* 0x0000a200ff0ecb82 */ /* 0x000ee40000000800 */
[----:B------:R-:W-:Y:S01]  /*3200*/  @!P6 LEA.HI.X R91, R84, R15, R83, 0x2, P3 ;  /* 0x0000000f545be211 */ /* 0x000fe200018f1453 */
[----:B------:R-:W-:-:S04]  /*3210*/  VIADD R83, R88, UR13 ;  /* 0x0000000d58537c36 */ /* 0x000fc80008000000 */
[----:B------:R-:W-:-:S05]  /*3220*/  IMAD.SHL.U32 R83, R83, 0x4, RZ ;  /* 0x0000000453537824 */ /* 0x000fca00078e00ff */
[----:B------:R-:W-:-:S13]  /*3230*/  ISETP.GE.OR P3, PT, R83, R16, P0 ;  /* 0x000000105300720c */ /* 0x000fda0000766670 */
[----:B------:R-:W2:Y:S01]  /*3240*/  @!P3 LDG.E R84, desc[UR36][R50.64] ;  /* 0x000000243254b981 */ /* 0x000ea2000c1e1900 */
[----:B------:R-:W-:-:S06]  /*3250*/  FSEL R32, R32, RZ, P1 ;  /* 0x000000ff20207208 */ /* 0x000fcc0000800000 */
[----:B------:R-:W2:Y:S01]  /*3260*/  @!P6 LDG.E R32, desc[UR36][R90.64] ;  /* 0x000000245a20e981 */ /* 0x000ea2000c1e1900 */
[----:B---3--:R-:W-:-:S04]  /*3270*/  @!P4 IMAD R13, R13, R14, RZ ;  /* 0x0000000e0d0dc224 */ /* 0x008fc800078e02ff */
[----:B------:R-:W-:-:S04]  /*3280*/  @!P4 IMAD R14, R13, 0x70, RZ ;  /* 0x000000700d0ec824 */ /* 0x000fc800078e02ff */
[----:B------:R-:W-:Y:S02]  /*3290*/  @!P4 IMAD R87, R14, UR13, R87 ;  /* 0x0000000d0e57cc24 */ /* 0x000fe4000f8e0257 */
[----:B------:R-:W1:Y:S03]  /*32a0*/  @!P4 LDC.64 R14, c[0x0][0x248] ;  /* 0x00009200ff0ecb82 */ /* 0x000e660000000a00 */
[----:B------:R-:W-:-:S04]  /*32b0*/  @!P4 IADD3 R13, P6, R10, R87, RZ ;  /* 0x000000570a0dc210 */ /* 0x000fc80007fde0ff */
[----:B------:R-:W-:Y:S02]  /*32c0*/  @!P4 LEA.HI.X.SX32 R88, R87, R11, 0x1, P6 ;  /* 0x0000000b5758c211 */ /* 0x000fe400030f0eff */
[----:B-1----:R-:W-:-:S04]  /*32d0*/  @!P4 LEA R92, P6, R13, R14, 0x2 ;  /* 0x0000000e0d5cc211 */ /* 0x002fc800078c10ff */
[----:B------:R-:W-:Y:S02]  /*32e0*/  @!P4 LEA.HI.X R93, R13, R15, R88, 0x2, P6 ;  /* 0x0000000f0d5dc211 */ /* 0x000fe400030f1458 */
[----:B------:R-:W-:Y:S01]  /*32f0*/  MOV R13, UR13 ;  /* 0x0000000d000d7c02 */ /* 0x000fe20008000f00 */
[----:B------:R-:W5:Y:S04]  /*3300*/  @!P5 LDC R15, c[0x0][0x288] ;  /* 0x0000a200ff0fdb82 */ /* 0x000f680000000800 */
[----:B------:R-:W-:-:S04]  /*3310*/  IMAD R88, R13, 0x13, R12 ;  /* 0x000000130d587824 */ /* 0x000fc800078e020c */
[----:B------:R-:W-:-:S05]  /*3320*/  IMAD.SHL.U32 R13, R88, 0x4, RZ ;  /* 0x00000004580d7824 */ /* 0x000fca00078e00ff */
[----:B------:R-:W-:-:S13]  /*3330*/  ISETP.GE.OR P6, PT, R13, R16, P0 ;  /* 0x000000100d00720c */ /* 0x000fda00007c6670 */
[----:B------:R-:W3:Y:S01]  /*3340*/  @!P6 LDG.E R87, desc[UR36][R50.64] ;  /* 0x000000243257e981 */ /* 0x000ee2000c1e1900 */
[----:B-----5:R-:W-:Y:S02]  /*3350*/  @!P5 IMAD R86, R86, R15, RZ ;  /* 0x0000000f5656d224 */ /* 0x020fe400078e02ff */
[----:B------:R-:W0:Y:S02]  /*3360*/  @!P5 LDC.64 R14, c[0x0][0x248] ;  /* 0x00009200ff0edb82 */ /* 0x000e240000000a00 */
[----:B------:R-:W-:Y:S01]  /*3370*/  @!P5 IMAD R86, R86, 0x70, RZ ;  /* 0x000000705656d824 */ /* 0x000fe200078e02ff */
[----:B------:R-:W-:-:S03]  /*3380*/  FSEL R33, R33, RZ, P1 ;  /* 0x000000ff21217208 */ /* 0x000fc60000800000 */
[----:B------:R-:W-:-:S03]  /*3390*/  @!P5 IMAD R89, R86, UR13, R89 ;  /* 0x0000000d5659dc24 */ /* 0x000fc6000f8e0259 */
[----:B------:R1:W5:Y:S02]  /*33a0*/  @!P4 LDG.E R33, desc[UR36][R92.64] ;  /* 0x000000245c21c981 */ /* 0x000364000c1e1900 */
[----:B------:R-:W-:Y:S01]  /*33b0*/  @!P5 IADD3 R86, P4, R10, R89, RZ ;  /* 0x000000590a56d210 */ /* 0x000fe20007f9e0ff */
[----:B------:R-:W-:-:S03]  /*33c0*/  VIADD R88, R88, UR13 ;  /* 0x0000000d58587c36 */ /* 0x000fc60008000000 */
[----:B------:R-:W-:Y:S01]  /*33d0*/  @!P5 LEA.HI.X.SX32 R89, R89, R11, 0x1, P4 ;  /* 0x0000000b5959d211 */ /* 0x000fe200020f0eff */
[----:B-1----:R-:W4:Y:S01]  /*33e0*/  @!P2 LDC R93, c[0x0][0x288] ;  /* 0x0000a200ff5dab82 */ /* 0x002f220000000800 */
[----:B0-----:R-:W-:Y:S02]  /*33f0*/  @!P5 LEA R90, P4, R86, R14, 0x2 ;  /* 0x0000000e565ad211 */ /* 0x001fe400078810ff */
[----:B------:R-:W-:-:S05]  /*3400*/  FSEL R34, R34, RZ, P1 ;  /* 0x000000ff22227208 */ /* 0x000fca0000800000 */
[----:B------:R-:W3:Y:S01]  /*3410*/  @!P6 LDC R92, c[0x0][0x288] ;  /* 0x0000a200ff5ceb82 */ /* 0x000ee20000000800 */
[----:B------:R-:W-:Y:S01]  /*3420*/  @!P5 LEA.HI.X R91, R86, R15, R89, 0x2, P4 ;  /* 0x0000000f565bd211 */ /* 0x000fe200020f1459 */
[----:B------:R-:W-:-:S04]  /*3430*/  IMAD.SHL.U32 R89, R88, 0x4, RZ ;  /* 0x0000000458597824 */ /* 0x000fc800078e00ff */
[----:B------:R0:W5:Y:S01]  /*3440*/  @!P5 LDG.E R34, desc[UR36][R90.64] ;  /* 0x000000245a22d981 */ /* 0x000162000c1e1900 */
[----:B------:R-:W-:Y:S01]  /*3450*/  ISETP.GE.OR P4, PT, R89, R16, P0 ;  /* 0x000000105900720c */ /* 0x000fe20000786670 */
[----:B------:R-:W0:Y:S01]  /*3460*/  @!P2 LDC.64 R14, c[0x0][0x248] ;  /* 0x00009200ff0eab82 */ /* 0x000e220000000a00 */
[----:B------:R-:W-:Y:S01]  /*3470*/  FSEL R35, R35, RZ, P1 ;  /* 0x000000ff23237208 */ /* 0x000fe20000800000 */
[----:B----4-:R-:W-:-:S10]  /*3480*/  @!P2 IMAD R93, R82, R93, RZ ;  /* 0x0000005d525da224 */ /* 0x010fd400078e02ff */
[----:B------:R-:W4:Y:S01]  /*3490*/  @!P4 LDG.E R82, desc[UR36][R50.64] ;  /* 0x000000243252c981 */ /* 0x000f22000c1e1900 */
[----:B------:R-:W-:-:S04]  /*34a0*/  @!P2 IMAD R86, R93, 0x70, RZ ;  /* 0x000000705d56a824 */ /* 0x000fc800078e02ff */
[----:B------:R-:W-:-:S05]  /*34b0*/  @!P2 IMAD R85, R86, UR13, R85 ;  /* 0x0000000d5655ac24 */ /* 0x000fca000f8e0255 */
[----:B------:R-:W-:-:S04]  /*34c0*/  @!P2 IADD3 R86, P5, R10, R85, RZ ;  /* 0x000000550a56a210 */ /* 0x000fc80007fbe0ff */
[----:B------:R-:W-:Y:S02]  /*34d0*/  @!P2 LEA.HI.X.SX32 R85, R85, R11, 0x1, P5 ;  /* 0x0000000b5555a211 */ /* 0x000fe400028f0eff */
[----:B0-----:R-:W-:-:S04]  /*34e0*/  @!P2 LEA R90, P5, R86, R14, 0x2 ;  /* 0x0000000e565aa211 */ /* 0x001fc800078a10ff */
[----:B------:R-:W-:Y:S02]  /*34f0*/  @!P2 LEA.HI.X R91, R86, R15, R85, 0x2, P5 ;  /* 0x0000000f565ba211 */ /* 0x000fe400028f1455 */
[----:B------:R-:W-:Y:S01]  /*3500*/  IADD3 R85, R88, UR13, RZ ;  /* 0x0000000d58557c10 */ /* 0x000fe2000fffe0ff */
[----:B------:R-:W2:Y:S02]  /*3510*/  @!P3 LDC R15, c[0x0][0x288] ;  /* 0x0000a200ff0fbb82 */ /* 0x000ea40000000800 */
[----:B------:R-:W5:Y:S02]  /*3520*/  @!P2 LDG.E R35, desc[UR36][R90.64] ;  /* 0x000000245a23a981 */ /* 0x000f64000c1e1900 */
[----:B------:R-:W-:-:S05]  /*3530*/  IMAD.SHL.U32 R85, R85, 0x4, RZ ;  /* 0x0000000455557824 */ /* 0x000fca00078e00ff */
[----:B------:R-:W-:-:S13]  /*3540*/  ISETP.GE.OR P5, PT, R85, R16, P0 ;  /* 0x000000105500720c */ /* 0x000fda00007a6670 */
[----:B------:R-:W5:Y:S01]  /*3550*/  @!P5 LDG.E R86, desc[UR36][R50.64] ;  /* 0x000000243256d981 */ /* 0x000f62000c1e1900 */
        /* <DEDUP_REMOVED lines=9> */
[----:B------:R-:W-:-:S04]  /*35f0*/  IMAD R88, R83, 0x16, R12 ;  /* 0x0000001653587824 */ /* 0x000fc800078e020c */
[----:B------:R-:W-:-:S05]  /*3600*/  IMAD.SHL.U32 R83, R88, 0x4, RZ ;  /* 0x0000000458537824 */ /* 0x000fca00078e00ff */
[----:B------:R-:W-:Y:S02]  /*3610*/  ISETP.GE.OR P2, PT, R83, R16, P0 ;  /* 0x000000105300720c */ /* 0x000fe40000746670 */
[----:B------:R-:W-:-:S06]  /*3620*/  FSEL R36, R36, RZ, P1 ;  /* 0x000000ff24247208 */ /* 0x000fcc0000800000 */
[----:B------:R0:W2:Y:S05]  /*3630*/  @!P3 LDG.E R36, desc[UR36][R14.64] ;  /* 0x000000240e24b981 */ /* 0x0000aa000c1e1900 */
[----:B------:R-:W2:Y:S01]  /*3640*/  @!P2 LDG.E R84, desc[UR36][R50.64] ;  /* 0x000000243254a981 */ /* 0x000ea2000c1e1900 */
[----:B0-----:R-:W0:Y:S01]  /*3650*/  @!P6 LDC.64 R14, c[0x0][0x248] ;  /* 0x00009200ff0eeb82 */ /* 0x001e220000000a00 */
[----:B------:R-:W-:Y:S01]  /*3660*/  IADD3 R88, R88, UR13, RZ ;  /* 0x0000000d58587c10 */ /* 0x000fe2000fffe0ff */
[----:B---3--:R-:W-:-:S04]  /*3670*/  @!P6 IMAD R87, R87, R92, RZ ;  /* 0x0000005c5757e224 */ /* 0x008fc800078e02ff */
[----:B------:R-:W-:-:S04]  /*3680*/  @!P6 IMAD R90, R87, 0x70, RZ ;  /* 0x00000070575ae824 */ /* 0x000fc800078e02ff */
[----:B------:R-:W-:-:S05]  /*3690*/  @!P6 IMAD R13, R90, UR13, R13 ;  /* 0x0000000d5a0dec24 */ /* 0x000fca000f8e020d */
[----:B------:R-:W-:-:S04]  /*36a0*/  @!P6 IADD3 R87, P3, R10, R13, RZ ;  /* 0x0000000d0a57e210 */ /* 0x000fc80007f7e0ff */
[----:B------:R-:W-:Y:S01]  /*36b0*/  @!P6 LEA.HI.X.SX32 R90, R13, R11, 0x1, P3 ;  /* 0x0000000b0d5ae211 */ /* 0x000fe200018f0eff */
[----:B------:R-:W-:Y:S01]  /*36c0*/  IMAD.SHL.U32 R13, R88, 0x4, RZ ;  /* 0x00000004580d7824 */ /* 0x000fe200078e00ff */
[----:B0-----:R-:W-:-:S04]  /*36d0*/  @!P6 LEA R92, P3, R87, R14, 0x2 ;  /* 0x0000000e575ce211 */ /* 0x001fc800078610ff */
[----:B------:R-:W-:Y:S02]  /*36e0*/  @!P6 LEA.HI.X R93, R87, R15, R90, 0x2, P3 ;  /* 0x0000000f575de211 */ /* 0x000fe400018f145a */
[----:B------:R-:W-:Y:S01]  /*36f0*/  ISETP.GE.OR P3, PT, R13, R16, P0 ;  /* 0x000000100d00720c */ /* 0x000fe20000766670 */
[----:B------:R-:W4:-:S12]  /*3700*/  @!P4 LDC R15, c[0x0][0x288] ;  /* 0x0000a200ff0fcb82 */ /* 0x000f180000000800 */
[----:B------:R-:W3:Y:S01]  /*3710*/  @!P3 LDG.E R87, desc[UR36][R50.64] ;  /* 0x000000243257b981 */ /* 0x000ee2000c1e1900 */
[----:B------:R-:W-:-:S06]  /*3720*/  FSEL R37, R37, RZ, P1 ;  /* 0x000000ff25257208 */ /* 0x000fcc0000800000 */
[----:B------:R0:W3:Y:S01]  /*3730*/  @!P6 LDG.E R37, desc[UR36][R92.64] ;  /* 0x000000245c25e981 */ /* 0x0000e2000c1e1900 */
[----:B------:R-:W-:Y:S01]  /*3740*/  FSEL R41, R41, RZ, P1 ;  /* 0x000000ff29297208 */ /* 0x000fe20000800000 */
[----:B0-----:R-:W2:Y:S01]  /*3750*/  @!P2 LDC R93, c[0x0][0x288] ;  /* 0x0000a200ff5dab82 */ /* 0x001ea20000000800 */
[----:B----4-:R-:W-:-:S07]  /*3760*/  @!P4 IMAD R82, R82, R15, RZ ;  /* 0x0000000f5252c224 */ /* 0x010fce00078e02ff */
[----:B------:R-:W0:Y:S01]  /*3770*/  @!P4 LDC.64 R14, c[0x0][0x248] ;  /* 0x00009200ff0ecb82 */ /* 0x000e220000000a00 */
[----:B------:R-:W-:-:S04]  /*3780*/  @!P4 IMAD R82, R82, 0x70, RZ ;  /* 0x000000705252c824 */ /* 0x000fc800078e02ff */
[----:B------:R-:W-:-:S05]  /*3790*/  @!P4 IMAD R89, R82, UR13, R89 ;  /* 0x0000000d5259cc24 */ /* 0x000fca000f8e0259 */
[----:B------:R-:W-:-:S04]  /*37a0*/  @!P4 IADD3 R82, P6, R10, R89, RZ ;  /* 0x000000590a52c210 */ /* 0x000fc80007fde0ff */
[----:B------:R-:W-:Y:S02]  /*37b0*/  @!P4 LEA.HI.X.SX32 R89, R89, R11, 0x1, P6 ;  /* 0x0000000b5959c211 */ /* 0x000fe400030f0eff */
[----:B0-----:R-:W-:-:S04]  /*37c0*/  @!P4 LEA R90, P6, R82, R14, 0x2 ;  /* 0x0000000e525ac211 */ /* 0x001fc800078c10ff */
[----:B------:R-:W-:Y:S02]  /*37d0*/  @!P4 LEA.HI.X R91, R82, R15, R89, 0x2, P6 ;  /* 0x0000000f525bc211 */ /* 0x000fe400030f1459 */
[----:B------:R-:W5:Y:S01]  /*37e0*/  @!P5 LDC R15, c[0x0][0x288] ;  /* 0x0000a200ff0fdb82 */ /* 0x000f620000000800 */
[----:B------:R-:W-:Y:S02]  /*37f0*/  VIADD R89, R88, UR13 ;  /* 0x0000000d58597c36 */ /* 0x000fe40008000000 */
[----:B------:R-:W4:Y:S02]  /*3800*/  @!P4 LDG.E R41, desc[UR36][R90.64] ;  /* 0x000000245a29c981 */ /* 0x000f24000c1e1900 */
[----:B------:R-:W-:-:S05]  /*3810*/  IMAD.SHL.U32 R89, R89, 0x4, RZ ;  /* 0x0000000459597824 */ /* 0x000fca00078e00ff */
[----:B------:R-:W-:-:S13]  /*3820*/  ISETP.GE.OR P6, PT, R89, R16, P0 ;  /* 0x000000105900720c */ /* 0x000fda00007c6670 */
[----:B------:R-:W4:Y:S01]  /*3830*/  @!P6 LDG.E R82, desc[UR36][R50.64] ;  /* 0x000000243252e981 */ /* 0x000f22000c1e1900 */
[----:B-----5:R-:W-:Y:S02]  /*3840*/  @!P5 IMAD R86, R86, R15, RZ ;  /* 0x0000000f5656d224 */ /* 0x020fe400078e02ff */
[----:B------:R-:W0:Y:S02]  /*3850*/  @!P5 LDC.64 R14, c[0x0][0x248] ;  /* 0x00009200ff0edb82 */ /* 0x000e240000000a00 */
[----:B------:R-:W-:-:S04]  /*3860*/  @!P5 IMAD R86, R86, 0x70, RZ ;  /* 0x000000705656d824 */ /* 0x000fc800078e02ff */
[----:B------:R-:W-:-:S05]  /*3870*/  @!P5 IMAD R85, R86, UR13, R85 ;  /* 0x0000000d5655dc24 */ /* 0x000fca000f8e0255 */
[----:B------:R-:W-:-:S04]  /*3880*/  @!P5 IADD3 R86, P4, R10, R85, RZ ;  /* 0x000000550a56d210 */ /* 0x000fc80007f9e0ff */
[----:B------:R-:W-:Y:S02]  /*3890*/  @!P5 LEA.HI.X.SX32 R85, R85, R11, 0x1, P4 ;  /* 0x0000000b5555d211 */ /* 0x000fe400020f0eff */
[----:B0-----:R-:W-:-:S04]  /*38a0*/  @!P5 LEA R14, P4, R86, R14, 0x2 ;  /* 0x0000000e560ed211 */ /* 0x001fc800078810ff */
[----:B------:R-:W-:Y:S02]  /*38b0*/  @!P5 LEA.HI.X R15, R86, R15, R85, 0x2, P4 ;  /* 0x0000000f560fd211 */ /* 0x000fe400020f1455 */
[----:B------:R-:W-:-:S05]  /*38c0*/  MOV R85, UR13 ;  /* 0x0000000d00557c02 */ /* 0x000fca0008000f00 */
[----:B------:R-:W-:-:S04]  /*38d0*/  IMAD R88, R85, 0x19, R12 ;  /* 0x0000001955587824 */ /* 0x000fc800078e020c */
[----:B------:R-:W-:-:S05]  /*38e0*/  IMAD.SHL.U32 R85, R88, 0x4, RZ ;  /* 0x0000000458557824 */ /* 0x000fca00078e00ff */
[----:B------:R-:W-:Y:S02]  /*38f0*/  ISETP.GE.OR P4, PT, R85, R16, P0 ;  /* 0x000000105500720c */ /* 0x000fe40000786670 */
[----:B------:R-:W-:-:S06]  /*3900*/  FSEL R39, R39, RZ, P1 ;  /* 0x000000ff27277208 */ /* 0x000fcc0000800000 */
[----:B------:R0:W5:Y:S05]  /*3910*/  @!P5 LDG.E R39, desc[UR36][R14.64] ;  /* 0x000000240e27d981 */ /* 0x00016a000c1e1900 */
[----:B------:R-:W5:Y:S01]  /*3920*/  @!P4 LDG.E R86, desc[UR36][R50.64] ;  /* 0x000000243256c981 */ /* 0x000f62000c1e1900 */
[----:B0-----:R-:W0:Y:S01]  /*3930*/  @!P2 LDC.64 R14, c[0x0][0x248] ;  /* 0x00009200ff0eab82 */ /* 0x001e220000000a00 */
[----:B--2---:R-:W-:-:S04]  /*3940*/  @!P2 IMAD R84, R84, R93, RZ ;  /* 0x0000005d5454a224 */ /* 0x004fc800078e02ff */
        /* <DEDUP_REMOVED lines=10> */
[----:B------:R-:W2:Y:S01]  /*39f0*/  @!P5 LDG.E R84, desc[UR36][R50.64] ;  /* 0x000000243254d981 */ /* 0x000ea2000c1e1900 */
[----:B---3--:R-:W-:Y:S02]  /*3a00*/  @!P3 IMAD R87, R87, R14, RZ ;  /* 0x0000000e5757b224 */ /* 0x008fe400078e02ff */
[----:B------:R-:W0:Y:S02]  /*3a10*/  @!P3 LDC.64 R14, c[0x0][0x248] ;  /* 0x00009200ff0ebb82 */ /* 0x000e240000000a00 */
[----:B------:R-:W-:Y:S01]  /*3a20*/  @!P3 IMAD R90, R87, 0x70, RZ ;  /* 0x00000070575ab824 */ /* 0x000fe200078e02ff */
[----:B------:R-:W-:-:S03]  /*3a30*/  FSEL R42, R42, RZ, P1 ;  /* 0x000000ff2a2a7208 */ /* 0x000fc60000800000 */
[----:B------:R-:W-:-:S03]  /*3a40*/  @!P3 IMAD R13, R90, UR13, R13 ;  /* 0x0000000d5a0dbc24 */ /* 0x000fc6000f8e020d */
[----:B------:R1:W3:Y:S02]  /*3a50*/  @!P2 LDG.E R42, desc[UR36][R92.64] ;  /* 0x000000245c2aa981 */ /* 0x0002e4000c1e1900 */
[----:B------:R-:W-:-:S04]  /*3a60*/  @!P3 IADD3 R87, P2, R10, R13, RZ ;  /* 0x0000000d0a57b210 */ /* 0x000fc80007f5e0ff */
[----:B------:R-:W-:Y:S01]  /*3a70*/  @!P3 LEA.HI.X.SX32 R13, R13, R11, 0x1, P2 ;  /* 0x0000000b0d0db211 */ /* 0x000fe200010f0eff */
[----:B-1----:R-:W5:Y:S01]  /*3a80*/  @!P4 LDC R93, c[0x0][0x288] ;  /* 0x0000a200ff5dcb82 */ /* 0x002f620000000800 */
[----:B0-----:R-:W-:-:S04]  /*3a90*/  @!P3 LEA R90, P2, R87, R14, 0x2 ;  /* 0x0000000e575ab211 */ /* 0x001fc800078410ff */
[----:B------:R-:W-:Y:S02]  /*3aa0*/  @!P3 LEA.HI.X R91, R87, R15, R13, 0x2, P2 ;  /* 0x0000000f575bb211 */ /* 0x000fe400010f140d */
[----:B------:R-:W-:Y:S01]  /*3ab0*/  IADD3 R13, R88, UR13, RZ ;  /* 0x0000000d580d7c10 */ /* 0x000fe2000fffe0ff */
[----:B------:R-:W4:Y:S04]  /*3ac0*/  @!P6 LDC R15, c[0x0][0x288] ;  /* 0x0000a200ff0feb82 */ /* 0x000f280000000800 */
[----:B------:R-:W-:-:S05]  /*3ad0*/  IMAD.SHL.U32 R13, R13, 0x4, RZ ;  /* 0x000000040d0d7824 */ /* 0x000fca00078e00ff */
[----:B------:R-:W-:-:S13]  /*3ae0*/  ISETP.GE.OR P2, PT, R13, R16, P0 ;  /* 0x000000100d00720c */ /* 0x000fda0000746670 */
[----:B------:R-:W3:Y:S01]  /*3af0*/  @!P2 LDG.E R87, desc[UR36][R50.64] ;  /* 0x000000243257a981 */ /* 0x000ee2000c1e1900 */
[----:B------:R-:W-:-:S06]  /*3b00*/  FSEL R43, R43, RZ, P1 ;  /* 0x000000ff2b2b7208 */ /* 0x000fcc0000800000 */
[----:B------:R0:W3:Y:S01]  /*3b10*/  @!P3 LDG.E R43, desc[UR36][R90.64] ;  /* 0x000000245a2bb981 */ /* 0x0000e2000c1e1900 */
[----:B------:R-:W-:Y:S01]  /*3b20*/  FSEL R38, R38, RZ, P1 ;  /* 0x000000ff26267208 */ /* 0x000fe20000800000 */
[----:B0-----:R-:W-:Y:S01]  /*3b30*/  IMAD.U32 R91, RZ, RZ, UR13 ;  /* 0x0000000dff5b7e24 */ /* 0x001fe2000f8e00ff */
[----:B------:R-:W-:Y:S01]  /*3b40*/  FSEL R52, R52, RZ, P1 ;  /* 0x000000ff34347208 */ /* 0x000fe20000800000 */
[----:B----4-:R-:W-:Y:S02]  /*3b50*/  @!P6 IMAD R82, R82, R15, RZ ;  /* 0x0000000f5252e224 */ /* 0x010fe400078e02ff */
[----:B------:R-:W0:Y:S02]  /*3b60*/  @!P6 LDC.64 R14, c[0x0][0x248] ;  /* 0x00009200ff0eeb82 */ /* 0x000e240000000a00 */
[----:B------:R-:W-:-:S04]  /*3b70*/  @!P6 IMAD R82, R82, 0x70, RZ ;  /* 0x000000705252e824 */ /* 0x000fc800078e02ff */
[----:B------:R-:W-:-:S05]  /*3b80*/  @!P6 IMAD R89, R82, UR13, R89 ;  /* 0x0000000d5259ec24 */ /* 0x000fca000f8e0259 */
[----:B------:R-:W-:-:S04]  /*3b90*/  @!P6 IADD3 R82, P3, R10, R89, RZ ;  /* 0x000000590a52e210 */ /* 0x000fc80007f7e0ff */
[----:B------:R-:W-:Y:S02]  /*3ba0*/  @!P6 LEA.HI.X.SX32 R89, R89, R11, 0x1, P3 ;  /* 0x0000000b5959e211 */ /* 0x000fe400018f0eff */
[----:B0-----:R-:W-:-:S04]  /*3bb0*/  @!P6 LEA R88, P3, R82, R14, 0x2 ;  /* 0x0000000e5258e211 */ /* 0x001fc800078610ff */
[----:B------:R-:W-:Y:S02]  /*3bc0*/  @!P6 LEA.HI.X R89, R82, R15, R89, 0x2, P3 ;  /* 0x0000000f5259e211 */ /* 0x000fe400018f1459 */
[----:B------:R-:W0:Y:S01]  /*3bd0*/  @!P4 LDC.64 R14, c[0x0][0x248] ;  /* 0x00009200ff0ecb82 */ /* 0x000e220000000a00 */
[----:B------:R-:W-:Y:S02]  /*3be0*/  IMAD R82, R91, 0x1c, R12 ;  /* 0x0000001c5b527824 */ /* 0x000fe400078e020c */
[----:B------:R0:W4:Y:S01]  /*3bf0*/  @!P6 LDG.E R38, desc[UR36][R88.64] ;  /* 0x000000245826e981 */ /* 0x000122000c1e1900 */
        /* <DEDUP_REMOVED lines=9> */
[----:B------:R-:W2:Y:S01]  /*3c90*/  @!P5 LDC R15, c[0x0][0x288] ;  /* 0x0000a200ff0fdb82 */ /* 0x000ea20000000800 */
[----:B------:R-:W5:Y:S04]  /*3ca0*/  @!P3 LDG.E R86, desc[UR36][R50.64] ;  /* 0x000000243256b981 */ /* 0x000f68000c1e1900 */
[----:B------:R0:W4:Y:S01]  /*3cb0*/  @!P4 LDG.E R52, desc[UR36][R88.64] ;  /* 0x000000245834c981 */ /* 0x000122000c1e1900 */
[----:B--2---:R-:W-:Y:S02]  /*3cc0*/  @!P5 IMAD R84, R84, R15, RZ ;  /* 0x0000000f5454d224 */ /* 0x004fe400078e02ff */
[----:B------:R-:W1:Y:S02]  /*3cd0*/  @!P5 LDC.64 R14, c[0x0][0x248] ;  /* 0x00009200ff0edb82 */ /* 0x000e640000000a00 */
[----:B------:R-:W-:-:S04]  /*3ce0*/  @!P5 IMAD R84, R84, 0x70, RZ ;  /* 0x000000705454d824 */ /* 0x000fc800078e02ff */
[----:B------:R-:W-:Y:S01]  /*3cf0*/  @!P5 IMAD R84, R84, UR13, R83 ;  /* 0x0000000d5454dc24 */ /* 0x000fe2000f8e0253 */
[----:B------:R-:W-:-:S04]  /*3d00*/  SHF.L.U32 R83, R12, 0x2, RZ ;  /* 0x000000020c537819 */ /* 0x000fc800000006ff */
[----:B------:R-:W-:Y:S02]  /*3d10*/  ISETP.GE.OR P4, PT, R83, R16, P0 ;  /* 0x000000105300720c */ /* 0x000fe40000786670 */
[----:B------:R-:W-:-:S04]  /*3d20*/  @!P5 IADD3 R90, P6, R10, R84, RZ ;  /* 0x000000540a5ad210 */ /* 0x000fc80007fde0ff */
[----:B------:R-:W-:Y:S02]  /*3d30*/  @!P5 LEA.HI.X.SX32 R84, R84, R11, 0x1, P6 ;  /* 0x0000000b5454d211 */ /* 0x000fe400030f0eff */
[C---:B-1----:R-:W-:Y:S02]  /*3d40*/  @!P5 LEA R92, P6, R90.reuse, R14, 0x2 ;  /* 0x0000000e5a5cd211 */ /* 0x042fe400078c10ff */
[----:B------:R-:W3:Y:S02]  /*3d50*/  @!P2 LDC R14, c[0x0][0x288] ;  /* 0x0000a200ff0eab82 */ /* 0x000ee40000000800 */
[----:B------:R-:W-:Y:S02]  /*3d60*/  @!P5 LEA.HI.X R93, R90, R15, R84, 0x2, P6 ;  /* 0x0000000f5a5dd211 */ /* 0x000fe400030f1454 */
[----:B------:R-:W2:Y:S01]  /*3d70*/  @!P4 LDG.E R84, desc[UR36][R50.64] ;  /* 0x000000243254c981 */ /* 0x000ea2000c1e1900 */
[----:B------:R-:W-:Y:S01]  /*3d80*/  FSEL R40, R40, RZ, P1 ;  /* 0x000000ff28287208 */ /* 0x000fe20000800000 */
[----:B------:R-:W-:-:S05]  /*3d90*/  VIADD R82, R82, UR13 ;  /* 0x0000000d52527c36 */ /* 0x000fca0008000000 */
[----:B------:R1:W4:Y:S01]  /*3da0*/  @!P5 LDG.E R40, desc[UR36][R92.64] ;  /* 0x000000245c28d981 */ /* 0x000322000c1e1900 */
[----:B---3--:R-:W-:Y:S02]  /*3db0*/  @!P2 IMAD R87, R87, R14, RZ ;  /* 0x0000000e5757a224 */ /* 0x008fe400078e02ff */
[----:B------:R-:W3:Y:S02]  /*3dc0*/  @!P2 LDC.64 R14, c[0x0][0x248] ;  /* 0x00009200ff0eab82 */ /* 0x000ee40000000a00 */
[----:B0-----:R-:W-:-:S04]  /*3dd0*/  @!P2 IMAD R88, R87, 0x70, RZ ;  /* 0x000000705758a824 */ /* 0x001fc800078e02ff */
[----:B------:R-:W-:-:S05]  /*3de0*/  @!P2 IMAD R13, R88, UR13, R13 ;  /* 0x0000000d580dac24 */ /* 0x000fca000f8e020d */
[----:B------:R-:W-:-:S04]  /*3df0*/  @!P2 IADD3 R87, P5, R10, R13, RZ ;  /* 0x0000000d0a57a210 */ /* 0x000fc80007fbe0ff */
[----:B------:R-:W-:Y:S01]  /*3e00*/  @!P2 LEA.HI.X.SX32 R88, R13, R11, 0x1, P5 ;  /* 0x0000000b0d58a211 */ /* 0x000fe200028f0eff */
[----:B------:R-:W-:Y:S01]  /*3e10*/  IMAD.SHL.U32 R89, R82, 0x4, RZ ;  /* 0x0000000452597824 */ /* 0x000fe200078e00ff */
[----:B---3--:R-:W-:-:S04]  /*3e20*/  @!P2 LEA R90, P5, R87, R14, 0x2 ;  /* 0x0000000e575aa211 */ /* 0x008fc800078a10ff */
[----:B------:R-:W-:Y:S01]  /*3e30*/  @!P2 LEA.HI.X R91, R87, R15, R88, 0x2, P5 ;  /* 0x0000000f575ba211 */ /* 0x000fe200028f1458 */
[----:B------:R-:W-:Y:S01]  /*3e40*/  VIADD R87, R82, UR13 ;  /* 0x0000000d52577c36 */ /* 0x000fe20008000000 */
[----:B------:R-:W-:Y:S01]  /*3e50*/  ISETP.GE.OR P5, PT, R89, R16, P0 ;  /* 0x000000105900720c */ /* 0x000fe200007a6670 */
[----:B------:R-:W-:Y:S01]  /*3e60*/  IMAD.U32 R13, RZ, RZ, UR13 ;  /* 0x0000000dff0d7e24 */ /* 0x000fe2000f8e00ff */
[----:B------:R-:W5:Y:S02]  /*3e70*/  @!P3 LDC R15, c[0x0][0x288] ;  /* 0x0000a200ff0fbb82 */ /* 0x000f640000000800 */
[----:B------:R-:W-:-:S04]  /*3e80*/  SHF.L.U32 R87, R87, 0x2, RZ ;  /* 0x0000000257577819 */ /* 0x000fc800000006ff */
[----:B------:R-:W-:-:S05]  /*3e90*/  ISETP.GE.OR P6, PT, R87, R16, P0 ;  /* 0x000000105700720c */ /* 0x000fca00007c6670 */
[----:B------:R-:W3:Y:S08]  /*3ea0*/  @!P5 LDG.E R88, desc[UR36][R50.64] ;  /* 0x000000243258d981 */ /* 0x000ef0000c1e1900 */
[----:B------:R-:W4:Y:S01]  /*3eb0*/  @!P6 LDG.E R82, desc[UR36][R50.64] ;  /* 0x000000243252e981 */ /* 0x000f22000c1e1900 */
[----:B------:R-:W-:-:S04]  /*3ec0*/  IMAD R13, R13, 0x1f, R12 ;  /* 0x0000001f0d0d7824 */ /* 0x000fc800078e020c */
[----:B------:R-:W-:-:S05]  /*3ed0*/  IMAD.SHL.U32 R13, R13, 0x4, RZ ;  /* 0x000000040d0d7824 */ /* 0x000fca00078e00ff */
[----:B------:R-:W-:-:S13]  /*3ee0*/  ISETP.GE.OR P0, PT, R13, R16, P0 ;  /* 0x000000100d00720c */ /* 0x000fda0000706670 */
[----:B------:R0:W4:Y:S01]  /*3ef0*/  @!P0 LDG.E R12, desc[UR36][R50.64] ;  /* 0x00000024320c8981 */ /* 0x000122000c1e1900 */
[----:B------:R-:W-:-:S06]  /*3f00*/  FSEL R48, R48, RZ, P1 ;  /* 0x000000ff30307208 */ /* 0x000fcc0000800000 */
[----:B------:R-:W4:Y:S01]  /*3f10*/  @!P2 LDG.E R48, desc[UR36][R90.64] ;  /* 0x000000245a30a981 */ /* 0x000f22000c1e1900 */
[----:B------:R-:W-:Y:S01]  /*3f20*/  FSEL R49, R49, RZ, P1 ;  /* 0x000000ff31317208 */ /* 0x000fe20000800000 */
[----:B-----5:R-:W-:Y:S02]  /*3f30*/  @!P3 IMAD R86, R86, R15, RZ ;  /* 0x0000000f5656b224 */ /* 0x020fe400078e02ff */
        /* <DEDUP_REMOVED lines=10> */
[----:B------:R-:W-:-:S04]  /*3fe0*/  @!P4 IMAD R84, R84, 0x70, RZ ;  /* 0x000000705454c824 */ /* 0x000fc800078e02ff */
[----:B------:R-:W-:-:S05]  /*3ff0*/  @!P4 IMAD R84, R84, UR13, R83 ;  /* 0x0000000d5454cc24 */ /* 0x000fca000f8e0253 */
[----:B0-----:R-:W-:-:S04]  /*4000*/  @!P4 IADD3 R50, P2, R10, R84, RZ ;  /* 0x000000540a32c210 */ /* 0x001fc80007f5e0ff */
[----:B------:R-:W-:Y:S02]  /*4010*/  @!P4 LEA.HI.X.SX32 R51, R84, R11, 0x1, P2 ;  /* 0x0000000b5433c211 */ /* 0x000fe400010f0eff */
[----:B-1----:R-:W-:-:S04]  /*4020*/  @!P4 LEA R84, P2, R50, R14, 0x2 ;  /* 0x0000000e3254c211 */ /* 0x002fc800078410ff */
[----:B------:R-:W-:Y:S02]  /*4030*/  @!P4 LEA.HI.X R85, R50, R15, R51, 0x2, P2 ;  /* 0x0000000f3255c211 */ /* 0x000fe400010f1433 */
[----:B------:R-:W3:Y:S03]  /*4040*/  @!P5 LDC R15, c[0x0][0x288] ;  /* 0x0000a200ff0fdb82 */ /* 0x000ee60000000800 */
[----:B------:R0:W2:Y:S05]  /*4050*/  @!P4 LDG.E R49, desc[UR36][R84.64] ;  /* 0x000000245431c981 */ /* 0x0000aa000c1e1900 */
[----:B------:R-:W4:Y:S01]  /*4060*/  @!P6 LDC R51, c[0x0][0x288] ;  /* 0x0000a200ff33eb82 */ /* 0x000f220000000800 */
[----:B------:R-:W-:-:S06]  /*4070*/  FSEL R46, R46, RZ, P1 ;  /* 0x000000ff2e2e7208 */ /* 0x000fcc0000800000 */
[----:B------:R-:W5:Y:S01]  /*4080*/  @!P3 LDG.E R46, desc[UR36][R92.64] ;  /* 0x000000245c2eb981 */ /* 0x000f62000c1e1900 */
[----:B0-----:R-:W0:Y:S01]  /*4090*/  @!P0 LDC R85, c[0x0][0x288] ;  /* 0x0000a200ff558b82 */ /* 0x001e220000000800 */
[----:B---3--:R-:W-:-:S07]  /*40a0*/  @!P5 IMAD R88, R88, R15, RZ ;  /* 0x0000000f5858d224 */ /* 0x008fce00078e02ff */
[----:B------:R-:W1:Y:S01]  /*40b0*/  @!P5 LDC.64 R14, c[0x0][0x248] ;  /* 0x00009200ff0edb82 */ /* 0x000e620000000a00 */
[----:B----4-:R-:W-:-:S07]  /*40c0*/  @!P6 IMAD R82, R82, R51, RZ ;  /* 0x000000335252e224 */ /* 0x010fce00078e02ff */
[----:B------:R-:W3:Y:S01]  /*40d0*/  @!P6 LDC.64 R50, c[0x0][0x248] ;  /* 0x00009200ff32eb82 */ /* 0x000ee20000000a00 */
[----:B------:R-:W-:Y:S02]  /*40e0*/  @!P5 IMAD R88, R88, 0x70, RZ ;  /* 0x000000705858d824 */ /* 0x000fe400078e02ff */
[----:B------:R-:W-:Y:S02]  /*40f0*/  @!P6 IMAD R82, R82, 0x70, RZ ;  /* 0x000000705252e824 */ /* 0x000fe400078e02ff */
[----:B------:R-:W-:Y:S02]  /*4100*/  @!P5 IMAD R89, R88, UR13, R89 ;  /* 0x0000000d5859dc24 */ /* 0x000fe4000f8e0259 */
[----:B------:R-:W-:-:S03]  /*4110*/  @!P6 IMAD R87, R82, UR13, R87 ;  /* 0x0000000d5257ec24 */ /* 0x000fc6000f8e0257 */
[----:B------:R-:W-:-:S04]  /*4120*/  @!P5 IADD3 R83, P2, R10, R89, RZ ;  /* 0x000000590a53d210 */ /* 0x000fc80007f5e0ff */
[----:B------:R-:W-:Y:S02]  /*4130*/  @!P5 LEA.HI.X.SX32 R84, R89, R11, 0x1, P2 ;  /* 0x0000000b5954d211 */ /* 0x000fe400010f0eff */
[C---:B-1----:R-:W-:Y:S02]  /*4140*/  @!P5 LEA R82, P2, R83.reuse, R14, 0x2 ;  /* 0x0000000e5352d211 */ /* 0x042fe400078410ff */
[----:B------:R-:W-:Y:S02]  /*4150*/  @!P6 IADD3 R14, P3, R10, R87, RZ ;  /* 0x000000570a0ee210 */ /* 0x000fe40007f7e0ff */
[----:B------:R-:W-:Y:S02]  /*4160*/  @!P5 LEA.HI.X R83, R83, R15, R84, 0x2, P2 ;  /* 0x0000000f5353d211 */ /* 0x000fe400010f1454 */
[----:B------:R-:W-:Y:S02]  /*4170*/  @!P6 LEA.HI.X.SX32 R87, R87, R11, 0x1, P3 ;  /* 0x0000000b5757e211 */ /* 0x000fe400018f0eff */
[----:B---3--:R-:W-:-:S02]  /*4180*/  @!P6 LEA R50, P3, R14, R50, 0x2 ;  /* 0x000000320e32e211 */ /* 0x008fc400078610ff */
[----:B------:R-:W-:Y:S02]  /*4190*/  ISETP.NE.U32.AND P2, PT, RZ, UR6, PT ;  /* 0x00000006ff007c0c */ /* 0x000fe4000bf45070 */
[----:B------:R-:W-:Y:S02]  /*41a0*/  @!P6 LEA.HI.X R51, R14, R51, R87, 0x2, P3 ;  /* 0x000000330e33e211 */ /* 0x000fe400018f1457 */
[----:B------:R-:W1:Y:S01]  /*41b0*/  @!P0 LDC.64 R14, c[0x0][0x248] ;  /* 0x00009200ff0e8b82 */ /* 0x000e620000000a00 */
[----:B------:R-:W-:Y:S01]  /*41c0*/  ISETP.NE.AND.EX P2, PT, RZ, UR7, PT, P2 ;  /* 0x00000007ff007c0c */ /* 0x000fe2000bf45320 */
[----:B0-----:R-:W-:Y:S02]  /*41d0*/  @!P0 IMAD R85, R12, R85, RZ ;  /* 0x000000550c558224 */ /* 0x001fe400078e02ff */
[----:B------:R-:W-:Y:S02]  /*41e0*/  IMAD.U32 R84, RZ, RZ, UR6 ;  /* 0x00000006ff547e24 */ /* 0x000fe4000f8e00ff */
[----:B------:R-:W-:Y:S01]  /*41f0*/  @!P0 IMAD R86, R85, 0x70, RZ ;  /* 0x0000007055568824 */ /* 0x000fe200078e02ff */
[----:B------:R-:W-:-:S03]  /*4200*/  MOV R87, UR7 ;  /* 0x0000000700577c02 */ /* 0x000fc60008000f00 */
[----:B------:R-:W-:-:S04]  /*4210*/  @!P0 IMAD R13, R86, UR13, R13 ;  /* 0x0000000d560d8c24 */ /* 0x000fc8000f8e020d */
[----:B------:R-:W-:Y:S02]  /*4220*/  @P2 IADD3 R84, P3, P4, R79, UR44, R84 ;  /* 0x0000002c4f542c10 */ /* 0x000fe4000fc7e054 */
[----:B------:R-:W-:Y:S02]  /*4230*/  @P2 SHF.R.S32.HI R12, RZ, 0x1f, R79 ;  /* 0x0000001fff0c2819 */ /* 0x000fe4000001144f */
[----:B------:R-:W-:Y:S02]  /*4240*/  FSEL R47, R47, RZ, P1 ;  /* 0x000000ff2f2f7208 */ /* 0x000fe40000800000 */
[----:B------:R-:W-:Y:S02]  /*4250*/  @P2 IADD3.X R85, R12, UR4, R87, P3, P4 ;  /* 0x000000040c552c10 */ /* 0x000fe40009fe8457 */
[----:B------:R-:W-:Y:S02]  /*4260*/  @!P0 IADD3 R12, P3, R10, R13, RZ ;  /* 0x0000000d0a0c8210 */ /* 0x000fe40007f7e0ff */
[----:B------:R-:W-:Y:S01]  /*4270*/  FSEL R44, R44, RZ, P1 ;  /* 0x000000ff2c2c7208 */ /* 0x000fe20000800000 */
[----:B------:R-:W3:Y:S01]  /*4280*/  @!P5 LDG.E R47, desc[UR36][R82.64] ;  /* 0x00000024522fd981 */ /* 0x000ee2000c1e1900 */
[----:B------:R-:W-:-:S02]  /*4290*/  @!P0 LEA.HI.X.SX32 R11, R13, R11, 0x1, P3 ;  /* 0x0000000b0d0b8211 */ /* 0x000fc400018f0eff */
[C---:B-1----:R-:W-:Y:S01]  /*42a0*/  @!P0 LEA R14, P3, R12.reuse, R14, 0x2 ;  /* 0x0000000e0c0e8211 */ /* 0x042fe200078610ff */
[----:B------:R-:W4:Y:S01]  /*42b0*/  @P2 LDG.E.U8 R84, desc[UR36][R84.64] ;  /* 0x0000002454542981 */ /* 0x000f22000c1e1100 */
[----:B------:R-:W-:Y:S02]  /*42c0*/  FSEL R45, R45, RZ, P1 ;  /* 0x000000ff2d2d7208 */ /* 0x000fe40000800000 */
[----:B------:R-:W-:Y:S01]  /*42d0*/  @!P0 LEA.HI.X R15, R12, R15, R11, 0x2, P3 ;  /* 0x0000000f0c0f8211 */ /* 0x000fe200018f140b */
[----:B------:R0:W4:Y:S04]  /*42e0*/  @!P6 LDG.E R44, desc[UR36][R50.64] ;  /* 0x00000024322ce981 */ /* 0x000128000c1e1900 */
[----:B------:R-:W4:Y:S01]  /*42f0*/  @!P0 LDG.E R45, desc[UR36][R14.64] ;  /* 0x000000240e2d8981 */ /* 0x000f22000c1e1900 */
[----:B------:R-:W-:Y:S01]  /*4300*/  FMUL.FTZ R11, R78, R19 ;  /* 0x000000134e0b7220 */ /* 0x000fe20000410000 */
[----:B0-----:R-:W0:Y:S01]  /*4310*/  S2R R50, SR_TID.X ;  /* 0x0000000000327919 */ /* 0x001e220000002100 */
[----:B------:R-:W-:-:S02]  /*4320*/  UMOV UR4, 0xffffffff ;  /* 0xffffffff00047882 */ /* 0x000fc40000000000 */
[----:B--2---:R-:W-:-:S04]  /*4330*/  FFMA.FTZ R12, R80, R49, R11 ;  /* 0x00000031500c7223 */ /* 0x004fc8000001000b */
        /* <DEDUP_REMOVED lines=26> */
[----:B-----5:R-:W-:-:S04]  /*44e0*/  FFMA.FTZ R11, R5, R46, R12 ;  /* 0x0000002e050b7223 */ /* 0x020fc8000001000c */
[----:B---3--:R-:W-:-:S04]  /*44f0*/  FFMA.FTZ R12, R6, R47, R11 ;  /* 0x0000002f060c7223 */ /* 0x008fc8000001000b */
[----:B----4-:R-:W-:Y:S01]  /*4500*/  FFMA.FTZ R13, R7, R44, R12 ;  /* 0x0000002c070d7223 */ /* 0x010fe2000001000c */
[----:B------:R-:W-:-:S03]  /*4510*/  ISETP.NE.AND P0, PT, R84, RZ, P2 ;  /* 0x000000ff5400720c */ /* 0x000fc60001705270 */
[----:B------:R-:W-:Y:S01]  /*4520*/  FFMA.FTZ R13, R8, R45, R13 ;  /* 0x0000002d080d7223 */ /* 0x000fe2000001000d */
[----:B0-----:R-:W-:Y:S09]  /*4530*/  BRA.DIV UR4, `(.L_x_2963) ;  /* 0x0000002e04d07947 */ /* 0x001ff2000b800000 */
[----:B------:R-:W0:Y:S02]  /*4540*/  SHFL.BFLY PT, R14, R13, 0x2, 0x1f ;  /* 0x0c401f000d0e7f89 */ /* 0x000e2400000e0000 */
[----:B0-----:R-:W-:-:S05]  /*4550*/  FADD.FTZ R13, R13, R14 ;  /* 0x0000000e0d0d7221 */ /* 0x001fca0000010000 */
[----:B------:R0:W1:Y:S02]  /*4560*/  SHFL.BFLY PT, R14, R13, 0x1, 0x1f ;  /* 0x0c201f000d0e7f89 */ /* 0x00006400000e0000 */
.L_x_3013:
[----:B------:R-:W-:Y:S01]  /*4570*/  LOP3.LUT P1, RZ, R50, 0x3, RZ, 0xc0, !PT ;  /* 0x0000000332ff7812 */ /* 0x000fe2000782c0ff */
[----:B-1----:R-:W-:Y:S01]  /*4580*/  FADD.FTZ R14, R13, R14 ;  /* 0x0000000e0d0e7221 */ /* 0x002fe20000010000 */
[----:B------:R-:W-:Y:S02]  /*4590*/  BSSY B1, `(.L_x_2964) ;  /* 0x000001b000017945 */ /* 0x000fe40003800000 */
[----:B------:R-:W-:Y:S01]  /*45a0*/  ISETP.GE.OR P1, PT, R79, UR40, P1 ;  /* 0x000000284f007c0c */ /* 0x000fe20008f26670 */
[----:B------:R-:W-:-:S12]  /*45b0*/  FMUL.FTZ R11, R14, UR12 ;  /* 0x0000000c0e0b7c20 */ /* 0x000fd80008410000 */
[----:B------:R-:W-:Y:S05]  /*45c0*/  @P1 BRA `(.L_x_2965) ;  /* 0x00000000005c1947 */ /* 0x000fea0003800000 */
[----:B------:R-:W-:Y:S01]  /*45d0*/  ISETP.NE.U32.AND P1, PT, RZ, UR14, PT ;  /* 0x0000000eff007c0c */ /* 0x000fe2000bf25070 */
[----:B------:R-:W-:-:S03]  /*45e0*/  UIMAD.WIDE UR4, UR45, 0x4, UR16 ;  /* 0x000000042d0478a5 */ /* 0x000fc6000f8e0210 */
[----:B------:R-:W-:Y:S02]  /*45f0*/  ISETP.NE.AND.EX P2, PT, RZ, UR15, PT, P1 ;  /* 0x0000000fff007c0c */ /* 0x000fe4000bf45310 */
[----:B------:R-:W-:-:S04]  /*4600*/  ISETP.NE.U32.AND P1, PT, RZ, UR10, PT ;  /* 0x0000000aff007c0c */ /* 0x000fc8000bf25070 */
[----:B------:R-:W-:-:S07]  /*4610*/  ISETP.NE.AND.EX P1, PT, RZ, UR11, PT, P1 ;  /* 0x0000000bff007c0c */ /* 0x000fce000bf25310 */
[----:B------:R-:W0:Y:S08]  /*4620*/  @P2 LDC R12, c[0x0][0x2d0] ;  /* 0x0000b400ff0c2b82 */ /* 0x000e300000000800 */
[----:B------:R-:W1:Y:S01]  /*4630*/  @P2 LDC.64 R14, c[0x0][0x2c8] ;  /* 0x0000b200ff0e2b82 */ /* 0x000e620000000a00 */
[----:B0-----:R-:W-:Y:S02]  /*4640*/  @P2 IMAD R13, R9, R12, R79 ;  /* 0x0000000c090d2224 */ /* 0x001fe400078e024f */
[----:B------:R-:W-:-:S02]  /*4650*/  IMAD.U32 R12, RZ, RZ, UR4 ;  /* 0x00000004ff0c7e24 */ /* 0x000fc4000f8e00ff */
[----:B-1----:R-:W-:-:S04]  /*4660*/  @P2 IMAD.WIDE R14, R13, 0x4, R14 ;  /* 0x000000040d0e2825 */ /* 0x002fc800078e020e */
[----:B------:R-:W-:Y:S02]  /*4670*/  IMAD.U32 R13, RZ, RZ, UR5 ;  /* 0x00000005ff0d7e24 */ /* 0x000fe4000f8e00ff */
[----:B------:R-:W2:Y:S04]  /*4680*/  @P2 LDG.E R14, desc[UR36][R14.64] ;  /* 0x000000240e0e2981 */ /* 0x000ea8000c1e1900 */
[----:B------:R-:W3:Y:S01]  /*4690*/  @P1 LDG.E R12, desc[UR36][R12.64] ;  /* 0x000000240c0c1981 */ /* 0x000ee2000c1e1900 */
[C---:B------:R-:W-:Y:S01]  /*46a0*/  @P1 ISETP.GE.AND P3, PT, R79.reuse, R18, PT ;  /* 0x000000124f00120c */ /* 0x040fe20003f66270 */
[----:B------:R-:W-:-:S03]  /*46b0*/  VIADD R51, R79, -UR43 ;  /* 0x8000002b4f337c36 */ /* 0x000fc60008000000 */
[----:B------:R-:W-:Y:S02]  /*46c0*/  @P1 SEL R50, RZ, UR39, P3 ;  /* 0x00000027ff321c07 */ /* 0x000fe40009800000 */
[----:B------:R-:W-:Y:S02]  /*46d0*/  LEA R82, R51, R0, 0x2 ;  /* 0x0000000033527211 */ /* 0x000fe400078e10ff */
[----:B------:R-:W-:-:S04]  /*46e0*/  @P1 IADD3 R50, R50, -UR40, R79 ;  /* 0x8000002832321c10 */ /* 0x000fc8000fffe04f */
[----:B------:R-:W-:Y:S01]  /*46f0*/  @P1 I2FP.F32.S32 R50, R50 ;  /* 0x0000003200321245 */ /* 0x000fe20000201400 */
[----:B--2---:R-:W-:-:S04]  /*4700*/  @P2 FADD.FTZ R11, R11, R14 ;  /* 0x0000000e0b0b2221 */ /* 0x004fc80000010000 */
[----:B---3--:R-:W-:-:S05]  /*4710*/  @P1 FFMA.FTZ R11, R50, R12, R11 ;  /* 0x0000000c320b1223 */ /* 0x008fca000001000b */
[----:B------:R1:W-:Y:S01]  /*4720*/  STS [R82], R11 ;  /* 0x0000000b52007388 */ /* 0x0003e20000000800 */
[----:B------:R-:W-:-:S07]  /*4730*/  @!P0 FMNMX.FTZ R81, R81, R11, !PT ;  /* 0x0000000b51518209 */ /* 0x000fce0007810000 */
.L_x_2965:
[----:B------:R-:W-:Y:S05]  /*4740*/  BSYNC B1 ;  /* 0x0000000000017941 */ /* 0x000fea0003800000 */
.L_x_2964:
[----:B------:R-:W-:Y:S01]  /*4750*/  UIADD3 UR4, -UR43, UR40, URZ ;  /* 0x000000282b047290 */ /* 0x000fe2000fffe13f */
[----:B------:R-:W-:-:S03]  /*4760*/  VIADD R79, R79, 0x10 ;  /* 0x000000104f4f7836 */ /* 0x000fc60000000000 */
[----:B------:R-:W-:-:S04]  /*4770*/  UIADD3 UR4, UR4, 0x7, URZ ;  /* 0x0000000704047890 */ /* 0x000fc8000fffe03f */
[----:B------:R-:W-:-:S04]  /*4780*/  USHF.R.S32.HI UR5, URZ, 0x1f, UR4 ;  /* 0x0000001f3f057899 */ /* 0x000fc80008011404 */
[----:B------:R-:W-:-:S04]  /*4790*/  ULEA.HI UR5, UR5, UR4, URZ, 0x3 ;  /* 0x0000000405057291 */ /* 0x000fc8000f8f183f */
[----:B------:R-:W-:-:S04]  /*47a0*/  ULOP3.LUT UR5, UR5, 0xfffffff8, URZ, 0xc0, !UPT ;  /* 0xfffffff805057892 */ /* 0x000fc8000f8ec03f */
[----:B------:R-:W-:-:S06]  /*47b0*/  UIADD3 UR5, UR43, UR5, URZ ;  /* 0x000000052b057290 */ /* 0x000fcc000fffe03f */
[----:B------:R-:W-:-:S13]  /*47c0*/  ISETP.GE.AND P0, PT, R79, UR5, PT ;  /* 0x000000054f007c0c */ /* 0x000fda000bf06270 */
[----:B------:R-:W-:Y:S05]  /*47d0*/  @!P0 BRA `(.L_x_2966) ;  /* 0xffffffd800888947 */ /* 0x000fea000383ffff */
.L_x_2962:
[----:B------:R-:W-:Y:S05]  /*47e0*/  BSYNC B0 ;  /* 0x0000000000007941 */ /* 0x000fea0003800000 */
.L_x_2961:
[----:B------:R-:W3:Y:S01]  /*47f0*/  S2R R16, SR_TID.X ;  /* 0x0000000000107919 */ /* 0x000ee20000002100 */
[----:B------:R-:W-:Y:S01]  /*4800*/  IMAD.U32 R6, RZ, RZ, UR44 ;  /* 0x0000002cff067e24 */ /* 0x000fe2000f8e00ff */
[----:B------:R-:W-:-:S04]  /*4810*/  UMOV UR4, 0xffffffff ;  /* 0xffffffff00047882 */ /* 0x000fc80000000000 */
[----:B------:R-:W-:Y:S02]  /*4820*/  SHF.R.S32.HI R6, RZ, 0x1f, R6 ;  /* 0x0000001fff067819 */ /* 0x000fe40000011406 */
[----:B---3--:R-:W-:Y:S01]  /*4830*/  SHF.R.S32.HI R5, RZ, 0x1f, R16 ;  /* 0x0000001fff057819 */ /* 0x008fe20000011410 */
[----:B------:R-:W-:Y:S06]  /*4840*/  BRA.DIV UR4, `(.L_x_2967) ;  /* 0x0000002e044c7947 */ /* 0x000fec000b800000 */
[----:B0-----:R-:W0:Y:S02]  /*4850*/  SHFL.BFLY PT, R14, R81, 0x10, 0x1f ;  /* 0x0e001f00510e7f89 */ /* 0x001e2400000e0000 */
[----:B0-----:R-:W-:-:S05]  /*4860*/  FMNMX.FTZ R13, R14, R81, !PT ;  /* 0x000000510e0d7209 */ /* 0x001fca0007810000 */
[----:B------:R-:W0:Y:S02]  /*4870*/  SHFL.BFLY PT, R14, R13, 0x8, 0x1f ;  /* 0x0d001f000d0e7f89 */ /* 0x000e2400000e0000 */
[----:B0-----:R-:W-:-:S05]  /*4880*/  FMNMX.FTZ R3, R13, R14, !PT ;  /* 0x0000000e0d037209 */ /* 0x001fca0007810000 */
[----:B------:R0:W3:Y:S02]  /*4890*/  SHFL.BFLY PT, R14, R3, 0x4, 0x1f ;  /* 0x0c801f00030e7f89 */ /* 0x0000e400000e0000 */
.L_x_3018:
[----:B------:R-:W-:Y:S01]  /*48a0*/  LEA.HI R5, R5, R16, RZ, 0x5 ;  /* 0x0000001005057211 */ /* 0x000fe200078f28ff */
[----:B------:R-:W-:Y:S05]  /*48b0*/  WARPSYNC.ALL ;  /* 0x0000000000007948 */ /* 0x000fea0003800000 */
[----:B------:R-:W-:Y:S02]  /*48c0*/  LOP3.LUT R7, R5, 0xffffffe0, RZ, 0xc0, !PT ;  /* 0xffffffe005077812 */ /* 0x000fe400078ec0ff */
[----:B0--3--:R-:W-:-:S03]  /*48d0*/  FMNMX.FTZ R3, R3, R14, !PT ;  /* 0x0000000e03037209 */ /* 0x009fc60007810000 */
[----:B------:R-:W-:-:S05]  /*48e0*/  IMAD.IADD R7, R16, 0x1, -R7 ;  /* 0x0000000110077824 */ /* 0x000fca00078e0a07 */
[----:B------:R-:W-:-:S13]  /*48f0*/  ISETP.NE.AND P0, PT, R7, RZ, PT ;  /* 0x000000ff0700720c */ /* 0x000fda0003f05270 */
[----:B------:R-:W0:Y:S01]  /*4900*/  @!P0 S2R R10, SR_CgaCtaId ;  /* 0x00000000000a8919 */ /* 0x000e220000008800 */
[----:B------:R-:W-:Y:S02]  /*4910*/  @!P0 MOV R9, 0x400 ;  /* 0x0000040000098802 */ /* 0x000fe40000000f00 */
[----:B------:R-:W-:Y:S02]  /*4920*/  @!P0 SHF.R.S32.HI R8, RZ, 0x5, R5 ;  /* 0x00000005ff088819 */ /* 0x000fe40000011405 */
[----:B0-----:R-:W-:-:S04]  /*4930*/  @!P0 LEA R9, R10, R9, 0x18 ;  /* 0x000000090a098211 */ /* 0x001fc800078ec0ff */
[----:B------:R-:W-:-:S05]  /*4940*/  @!P0 LEA R8, R8, R9, 0x2 ;  /* 0x0000000908088211 */ /* 0x000fca00078e10ff */
[----:B------:R0:W-:Y:S01]  /*4950*/  @!P0 STS [R8], R3 ;  /* 0x0000000308008388 */ /* 0x0001e20000000800 */
[----:B------:R-:W-:Y:S01]  /*4960*/  BAR.SYNC.DEFER_BLOCKING 0x0 ;  /* 0x0000000000007b1d */ /* 0x000fe20000010000 */
[----:B------:R-:W-:Y:S01]  /*4970*/  ISETP.GT.AND P0, PT, R7, 0x1, PT ;  /* 0x000000010700780c */ /* 0x000fe20003f04270 */
[----:B-1----:R-:W-:Y:S01]  /*4980*/  VIADD R11, R16, UR43 ;  /* 0x0000002b100b7c36 */ /* 0x002fe20008000000 */
[----:B------:R-:W-:-:S03]  /*4990*/  HFMA2.MMA R12, -RZ, RZ, 0, 0 ;  /* 0x00000000ff0c7435 */ /* 0x000fc600000001ff */
[----:B------:R-:W-:Y:S01]  /*49a0*/  ULDC.64 UR6, c[0x0][0x2b0] ;  /* 0x0000ac0000067ab9 */ /* 0x000fe20000000a00 */
[----:B------:R-:W-:Y:S01]  /*49b0*/  ISETP.GT.AND P1, PT, R11, UR40, PT ;  /* 0x000000280b007c0c */ /* 0x000fe2000bf24270 */
[----:B------:R-:W-:Y:S06]  /*49c0*/  BSSY B0, `(.L_x_2968) ;  /* 0x0000026000007945 */ /* 0x000fec0003800000 */
        /* <DEDUP_REMOVED lines=15> */
.L_x_2973:
[----:B------:R-:W-:Y:S01]  /*4ac0*/  VIADD R9, R3, -UR43 ;  /* 0x8000002b03097c36 */ /* 0x000fe20008000000 */
[----:B------:R-:W-:Y:S04]  /*4ad0*/  BSSY B1, `(.L_x_2970) ;  /* 0x000000f000017945 */ /* 0x000fe80003800000 */
[----:B0-----:R-:W-:Y:S01]  /*4ae0*/  LEA R10, R9, R0, 0x2 ;  /* 0x00000000090a7211 */ /* 0x001fe200078e10ff */
[----:B------:R-:W-:Y:S06]  /*4af0*/  @!P0 BRA `(.L_x_2971) ;  /* 0x0000000000208947 */ /* 0x000fec0003800000 */
[----:B------:R-:W-:Y:S01]  /*4b00*/  IMAD.U32 R8, RZ, RZ, UR6 ;  /* 0x00000006ff087e24 */ /* 0x000fe2000f8e00ff */
[----:B------:R-:W-:-:S04]  /*4b10*/  SHF.R.S32.HI R9, RZ, 0x1f, R3 ;  /* 0x0000001fff097819 */ /* 0x000fc80000011403 */
[----:B------:R-:W-:-:S04]  /*4b20*/  IADD3 R8, P2, P3, R3, UR44, R8 ;  /* 0x0000002c03087c10 */ /* 0x000fc8000fb5e008 */
[----:B------:R-:W-:-:S05]  /*4b30*/  IADD3.X R9, R9, UR7, R6, P2, P3 ;  /* 0x0000000709097c10 */ /* 0x000fca00097e6406 */
[----:B------:R-:W3:Y:S02]  /*4b40*/  LDG.E.U8 R8, desc[UR36][R8.64] ;  /* 0x0000002408087981 */ /* 0x000ee4000c1e1100 */
[----:B---3--:R-:W-:-:S13]  /*4b50*/  ISETP.NE.AND P2, PT, R8, RZ, PT ;  /* 0x000000ff0800720c */ /* 0x008fda0003f45270 */
[----:B------:R-:W-:Y:S01]  /*4b60*/  @P2 IMAD.MOV.U32 R13, RZ, RZ, RZ ;  /* 0x000000ffff0d2224 */ /* 0x000fe200078e00ff */
[----:B------:R-:W-:Y:S06]  /*4b70*/  @P2 BRA `(.L_x_2972) ;  /* 0x0000000000102947 */ /* 0x000fec0003800000 */
.L_x_2971:
[----:B------:R-:W1:Y:S02]  /*4b80*/  LDS R8, [R10] ;  /* 0x000000000a087984 */ /* 0x000e640000000800 */
[----:B-1----:R-:W-:-:S04]  /*4b90*/  FADD.FTZ R8, -R15, R8 ;  /* 0x000000080f087221 */ /* 0x002fc80000010100 */
[----:B------:R-:W-:-:S04]  /*4ba0*/  FMUL.FTZ R8, R8, 1.4426950216293334961 ;  /* 0x3fb8aa3b08087820 */ /* 0x000fc80000410000 */
[----:B------:R0:W3:Y:S03]  /*4bb0*/  MUFU.EX2 R13, R8 ;  /* 0x00000008000d7308 */ /* 0x0000e60000000800 */
.L_x_2972:
[----:B------:R-:W-:Y:S05]  /*4bc0*/  BSYNC B1 ;  /* 0x0000000000017941 */ /* 0x000fea0003800000 */
.L_x_2970:
[----:B---3--:R3:W-:Y:S01]  /*4bd0*/  STS [R10], R13 ;  /* 0x0000000d0a007388 */ /* 0x0087e20000000800 */
[----:B------:R-:W-:Y:S02]  /*4be0*/  VIADD R3, R3, 0x40 ;  /* 0x0000004003037836 */ /* 0x000fe40000000000 */
[----:B------:R-:W-:-:S03]  /*4bf0*/  FADD.FTZ R12, R13, R12 ;  /* 0x0000000c0d0c7221 */ /* 0x000fc60000010000 */
[----:B------:R-:W-:-:S13]  /*4c00*/  ISETP.GT.AND P2, PT, R3, UR40, PT ;  /* 0x0000002803007c0c */ /* 0x000fda000bf44270 */
[----:B---3--:R-:W-:Y:S05]  /*4c10*/  @!P2 BRA `(.L_x_2973) ;  /* 0xfffffffc00a8a947 */ /* 0x008fea000383ffff */
.L_x_2969:
[----:B------:R-:W-:Y:S05]  /*4c20*/  BSYNC B0 ;  /* 0x0000000000007941 */ /* 0x000fea0003800000 */
.L_x_2968:
[----:B------:R-:W3:Y:S01]  /*4c30*/  SHFL.BFLY PT, R3, R12, 0x10, 0x1f ;  /* 0x0e001f000c037f89 */ /* 0x000ee200000e0000 */
[----:B------:R-:W-:Y:S01]  /*4c40*/  ULDC.U8 UR4, c[0x0][0x31c] ;  /* 0x0000c70000047ab9 */ /* 0x000fe20000000000 */
[----:B------:R-:W-:Y:S01]  /*4c50*/  UMOV UR5, URZ ;  /* 0x0000003f00057c82 */ /* 0x000fe20008000000 */
[----:B------:R-:W4:Y:S01]  /*4c60*/  S2R R14, SR_TID.X ;  /* 0x00000000000e7919 */ /* 0x000f220000002100 */
[----:B---3--:R-:W-:-:S05]  /*4c70*/  FADD.FTZ R3, R3, R12 ;  /* 0x0000000c03037221 */ /* 0x008fca0000010000 */
[----:B0-----:R-:W0:Y:S01]  /*4c80*/  SHFL.BFLY PT, R8, R3, 0x8, 0x1f ;  /* 0x0d001f0003087f89 */ /* 0x001e2200000e0000 */
[----:B----4-:R-:W-:-:S04]  /*4c90*/  LOP3.LUT P0, R13, R14, 0x1f, RZ, 0xc0, !PT ;  /* 0x0000001f0e0d7812 */ /* 0x010fc8000780c0ff */
[----:B------:R-:W-:-:S09]  /*4ca0*/  ISETP.GT.U32.AND P2, PT, R13, 0x1, PT ;  /* 0x000000010d00780c */ /* 0x000fd20003f44070 */
[----:B------:R-:W3:Y:S01]  /*4cb0*/  @!P0 S2R R16, SR_CgaCtaId ;  /* 0x0000000000108919 */ /* 0x000ee20000008800 */
[----:B-1----:R-:W-:Y:S02]  /*4cc0*/  @!P0 MOV R15, 0x400 ;  /* 0x00000400000f8802 */ /* 0x002fe40000000f00 */
[----:B------:R-:W-:Y:S01]  /*4cd0*/  @!P0 SHF.R.U32.HI R12, RZ, 0x3, R14 ;  /* 0x00000003ff0c8819 */ /* 0x000fe2000001160e */
[----:B0-----:R-:W-:Y:S01]  /*4ce0*/  FADD.FTZ R8, R3, R8 ;  /* 0x0000000803087221 */ /* 0x001fe20000010000 */
[----:B------:R-:W0:Y:S02]  /*4cf0*/  @!P2 S2R R17, SR_CgaCtaId ;  /* 0x000000000011a919 */ /* 0x000e240000008800 */
[----:B------:R-:W-:Y:S02]  /*4d00*/  @!P0 LOP3.LUT R12, R12, 0x1ffffffc, RZ, 0xc0, !PT ;  /* 0x1ffffffc0c0c8812 */ /* 0x000fe400078ec0ff */
[----:B------:R-:W1:Y:S01]  /*4d10*/  SHFL.BFLY PT, R9, R8, 0x4, 0x1f ;  /* 0x0c801f0008097f89 */ /* 0x000e6200000e0000 */
[----:B---3--:R-:W-:Y:S01]  /*4d20*/  @!P0 LEA R15, R16, R15, 0x18 ;  /* 0x0000000f100f8211 */ /* 0x008fe200078ec0ff */
[----:B-1----:R-:W-:Y:S01]  /*4d30*/  FADD.FTZ R9, R8, R9 ;  /* 0x0000000908097221 */ /* 0x002fe20000010000 */
[----:B------:R-:W-:-:S02]  /*4d40*/  @!P2 MOV R8, 0x400 ;  /* 0x000004000008a802 */ /* 0x000fc40000000f00 */
[----:B------:R-:W-:Y:S02]  /*4d50*/  @!P0 IADD3 R12, R15, R12, RZ ;  /* 0x0000000c0f0c8210 */ /* 0x000fe40007ffe0ff */
        /* <DEDUP_REMOVED lines=19> */
[----:B------:R-:W-:Y:S01]  /*4e90*/  ULDC UR4, c[0x0][0x318] ;  /* 0x0000c60000047ab9 */ /* 0x000fe20000000800 */
[----:B------:R-:W-:Y:S02]  /*4ea0*/  ULDC UR6, c[0x0][0x29c] ;  /* 0x0000a70000067ab9 */ /* 0x000fe40000000800 */
[----:B------:R-:W-:-:S03]  /*4eb0*/  UIMAD UR4, UR5, UR4, UR6 ;  /* 0x00000004050472a4 */ /* 0x000fc6000f8e0206 */
[----:B------:R-:W-:Y:S02]  /*4ec0*/  ULDC UR5, c[0x0][0x284] ;  /* 0x0000a10000057ab9 */ /* 0x000fe40000000800 */
[----:B------:R-:W-:-:S04]  /*4ed0*/  UIMAD UR4, UR4, UR5, URZ ;  /* 0x00000005040472a4 */ /* 0x000fc8000f8e023f */
[----:B------:R-:W-:-:S12]  /*4ee0*/  USHF.R.S32.HI UR5, URZ, 0x1f, UR4 ;  /* 0x0000001f3f057899 */ /* 0x000fd80008011404 */
.L_x_2974:
[----:B------:R-:W-:Y:S01]  /*4ef0*/  ULDC.64 UR6, c[0x0][0x310] ;  /* 0x0000c40000067ab9 */ /* 0x000fe20000000a00 */
[----:B------:R-:W-:Y:S04]  /*4f00*/  BSSY B0, `(.L_x_2975) ;  /* 0x0000012000007945 */ /* 0x000fe80003800000 */
[----:B------:R-:W-:Y:S05]  /*4f10*/  @P1 BRA `(.L_x_2976) ;  /* 0x0000000000401947 */ /* 0x000fea0003800000 */
[----:B0-----:R-:W-:-:S04]  /*4f20*/  FADD.FTZ R3, R8, 9.9999999747524270788e-07 ;  /* 0x358637bd08037421 */ /* 0x001fc80000010000 */
[----:B------:R0:W1:Y:S03]  /*4f30*/  MUFU.RCP R12, R3 ;  /* 0x00000003000c7308 */ /* 0x0000660000001000 */
.L_x_2978:
[----:B0-----:R-:W-:-:S04]  /*4f40*/  VIADD R3, R11, -UR43 ;  /* 0x8000002b0b037c36 */ /* 0x001fc80008000000 */
[----:B-1----:R-:W-:-:S05]  /*4f50*/  IMAD R8, R3, 0x4, R0 ;  /* 0x0000000403087824 */ /* 0x002fca00078e0200 */
[----:B------:R-:W1:Y:S02]  /*4f60*/  LDS R3, [R8] ;  /* 0x0000000008037984 */ /* 0x000e640000000800 */
[----:B-1----:R-:W-:-:S05]  /*4f70*/  FMUL.FTZ R13, R3, R12 ;  /* 0x0000000c030d7220 */ /* 0x002fca0000410000 */
[----:B------:R0:W-:Y:S01]  /*4f80*/  STS [R8], R13 ;  /* 0x0000000d08007388 */ /* 0x0001e20000000800 */
[----:B------:R-:W-:Y:S05]  /*4f90*/  @!P0 BRA `(.L_x_2977) ;  /* 0x0000000000148947 */ /* 0x000fea0003800000 */
[----:B------:R-:W-:-:S04]  /*4fa0*/  IADD3 R3, P1, R11, UR4, RZ ;  /* 0x000000040b037c10 */ /* 0x000fc8000ff3e0ff */
[----:B------:R-:W-:Y:S02]  /*4fb0*/  LEA.HI.X.SX32 R10, R11, UR5, 0x1, P1 ;  /* 0x000000050b0a7c11 */ /* 0x000fe400088f0eff */
[----:B0-----:R-:W-:-:S04]  /*4fc0*/  LEA R8, P1, R3, UR6, 0x2 ;  /* 0x0000000603087c11 */ /* 0x001fc8000f8210ff */
[----:B------:R-:W-:-:S05]  /*4fd0*/  LEA.HI.X R9, R3, UR7, R10, 0x2, P1 ;  /* 0x0000000703097c11 */ /* 0x000fca00088f140a */
[----:B------:R1:W-:Y:S04]  /*4fe0*/  STG.E desc[UR36][R8.64], R13 ;  /* 0x0000000d08007986 */ /* 0x0003e8000c101924 */
.L_x_2977:
[----:B------:R-:W-:-:S04]  /*4ff0*/  IADD3 R11, R11, 0x40, RZ ;  /* 0x000000400b0b7810 */ /* 0x000fc80007ffe0ff */
[----:B------:R-:W-:-:S13]  /*5000*/  ISETP.GT.AND P1, PT, R11, UR40, PT ;  /* 0x000000280b007c0c */ /* 0x000fda000bf24270 */
[----:B------:R-:W-:Y:S05]  /*5010*/  @!P1 BRA `(.L_x_2978) ;  /* 0xfffffffc00c89947 */ /* 0x000fea000383ffff */
.L_x_2976:
[----:B------:R-:W-:Y:S05]  /*5020*/  BSYNC B0 ;  /* 0x0000000000007941 */ /* 0x000fea0003800000 */
.L_x_2975:
[----:B------:R-:W-:Y:S01]  /*5030*/  ULEA.HI UR4, UR40, UR40, URZ, 0x1 ;  /* 0x0000002828047291 */ /* 0x000fe2000f8f083f */
[----:B------:R-:W-:Y:S01]  /*5040*/  SHF.R.S32.HI R5, RZ, 0x5, R5 ;  /* 0x00000005ff057819 */ /* 0x000fe20000011405 */
[----:B------:R-:W-:Y:S01]  /*5050*/  ULDC.64 UR6, c[0x0][0x240] ;  /* 0x0000900000067ab9 */ /* 0x000fe20000000a00 */
[C---:B------:R-:W-:Y:S01]  /*5060*/  ISETP.GT.AND P1, PT, R7.reuse, 0x1b, PT ;  /* 0x0000001b0700780c */ /* 0x040fe20003f24270 */
[----:B------:R-:W-:Y:S01]  /*5070*/  ULOP3.LUT UR4, UR4, 0xfffffffe, URZ, 0xc0, !UPT ;  /* 0xfffffffe04047892 */ /* 0x000fe2000f8ec03f */
[----:B------:R-:W-:Y:S01]  /*5080*/  ISETP.EQ.U32.AND P0, PT, RZ, UR6, PT ;  /* 0x00000006ff007c0c */ /* 0x000fe2000bf02070 */
[----:B------:R-:W-:Y:S01]  /*5090*/  IMAD.SHL.U32 R3, R7, 0x4, RZ ;  /* 0x0000000407037824 */ /* 0x000fe200078e00ff */
[----:B------:R-:W-:Y:S01]  /*50a0*/  CS2R R14, SRZ ;  /* 0x00000000000e7805 */ /* 0x000fe2000001ff00 */
[----:B------:R-:W-:Y:S01]  /*50b0*/  UIADD3 UR4, -UR4, UR40, URZ ;  /* 0x0000002804047290 */ /* 0x000fe2000fffe13f */
[----:B01----:R-:W-:Y:S01]  /*50c0*/  CS2R R12, SRZ ;  /* 0x00000000000c7805 */ /* 0x003fe2000001ff00 */
[----:B------:R-:W-:Y:S01]  /*50d0*/  ULDC UR9, c[0x0][0x284] ;  /* 0x0000a10000097ab9 */ /* 0x000fe20000000800 */
[----:B------:R-:W-:Y:S01]  /*50e0*/  ULDC UR8, c[0x0][0x288] ;  /* 0x0000a20000087ab9 */ /* 0x000fe20000000800 */
[----:B------:R-:W-:Y:S01]  /*50f0*/  ULDC UR16, c[0x0][0x288] ;  /* 0x0000a20000107ab9 */ /* 0x000fe20000000800 */
[----:B------:R-:W-:Y:S01]  /*5100*/  ULDC.64 UR14, c[0x0][0x258] ;  /* 0x00009600000e7ab9 */ /* 0x000fe20000000a00 */
[----:B------:R-:W-:Y:S01]  /*5110*/  ISETP.NE.OR P2, PT, R5, UR4, P1 ;  /* 0x0000000405007c0c */ /* 0x000fe20008f45670 */
[----:B------:R-:W-:Y:S01]  /*5120*/  ULDC.64 UR4, c[0x0][0x250] ;  /* 0x0000940000047ab9 */ /* 0x000fe20000000a00 */
[----:B------:R-:W-:Y:S01]  /*5130*/  ULDC.64 UR12, c[0x0][0x250] ;  /* 0x00009400000c7ab9 */ /* 0x000fe20000000a00 */
[----:B------:R-:W-:Y:S01]  /*5140*/  ULDC.64 UR18, c[0x0][0x250] ;  /* 0x0000940000127ab9 */ /* 0x000fe20000000a00 */
[----:B------:R-:W-:Y:S01]  /*5150*/  ISETP.EQ.OR.EX P0, PT, RZ, UR7, P2, P0 ;  /* 0x00000007ff007c0c */ /* 0x000fe20009702700 */
[----:B------:R-:W-:-:S12]  /*5160*/  ULDC.64 UR6, c[0x0][0x258] ;  /* 0x0000960000067ab9 */ /* 0x000fd80000000a00 */
[----:B------:R-:W0:Y:S01]  /*5170*/  @!P0 S2R R8, SR_CTAID.X ;  /* 0x0000000000088919 */ /* 0x000e220000002500 */
[----:B------:R-:W1:Y:S01]  /*5180*/  @!P0 LDC.64 R16, c[0x0][0x240] ;  /* 0x00009000ff108b82 */ /* 0x000e620000000a00 */
[----:B------:R-:W-:Y:S01]  /*5190*/  BSSY B0, `(.L_x_2979) ;  /* 0x0000194000007945 */ /* 0x000fe20003800000 */
[----:B------:R-:W-:Y:S01]  /*51a0*/  CS2R R10, SRZ ;  /* 0x00000000000a7805 */ /* 0x000fe2000001ff00 */
[----:B0-----:R-:W-:-:S04]  /*51b0*/  @!P0 IMAD R7, R8, 0x70, R3 ;  /* 0x0000007008078824 */ /* 0x001fc800078e0203 */
[----:B-1----:R-:W-:Y:S01]  /*51c0*/  @!P0 IMAD.WIDE R16, R7, 0x4, R16 ;  /* 0x0000000407108825 */ /* 0x002fe200078e0210 */
[----:B------:R-:W-:-:S04]  /*51d0*/  CS2R R8, SRZ ;  /* 0x0000000000087805 */ /* 0x000fc8000001ff00 */
[----:B------:R0:W5:Y:S02]  /*51e0*/  @!P0 LDG.E.128 R12, desc[UR36][R16.64] ;  /* 0x00000024100c8981 */ /* 0x000164000c1e1d00 */
[----:B0-----:R-:W-:Y:S01]  /*51f0*/  IMAD.U32 R16, RZ, RZ, UR9 ;  /* 0x00000009ff107e24 */ /* 0x001fe2000f8e00ff */
[----:B------:R-:W-:Y:S06]  /*5200*/  BAR.SYNC.DEFER_BLOCKING 0x0 ;  /* 0x0000000000007b1d */ /* 0x000fec0000010000 */
[----:B------:R-:W-:Y:S05]  /*5210*/  @P1 BRA `(.L_x_2980) ;  /* 0x00000018002c1947 */ /* 0x000fea0003800000 */
[----:B------:R-:W-:Y:S01]  /*5220*/  VIADD R7, R5, UR43 ;  /* 0x0000002b05077c36 */ /* 0x000fe20008000000 */
[----:B------:R-:W-:Y:S01]  /*5230*/  VIMNMX R18, R16, UR40, PT ;  /* 0x0000002810127c48 */ /* 0x000fe2000bfe0100 */
[----:B------:R-:W-:Y:S01]  /*5240*/  IMAD R4, R4, R16, R3 ;  /* 0x0000001004047224 */ /* 0x000fe200078e0203 */
[----:B------:R-:W-:Y:S01]  /*5250*/  BSSY B1, `(.L_x_2981) ;  /* 0x0000077000017945 */ /* 0x000fe20003800000 */
[----:B------:R-:W-:Y:S02]  /*5260*/  CS2R R10, SRZ ;  /* 0x00000000000a7805 */ /* 0x000fe4000001ff00 */
[----:B------:R-:W-:Y:S02]  /*5270*/  ISETP.GE.AND P0, PT, R7, R18, PT ;  /* 0x000000120700720c */ /* 0x000fe40003f06270 */
[----:B------:R-:W-:Y:S02]  /*5280*/  CS2R R8, SRZ ;  /* 0x0000000000087805 */ /* 0x000fe4000001ff00 */
[----:B------:R-:W-:-:S09]  /*5290*/  SHF.R.S32.HI R17, RZ, 0x1f, R4 ;  /* 0x0000001fff117819 */ /* 0x000fd20000011404 */
[----:B------:R-:W-:Y:S05]  /*52a0*/  @P0 BRA `(.L_x_2982) ;  /* 0x0000000400c40947 */ /* 0x000fea0003800000 */
[----:B------:R-:W-:Y:S01]  /*52b0*/  MOV R8, UR43 ;  /* 0x0000002b00087c02 */ /* 0x000fe20008000f00 */
[----:B------:R-:W-:Y:S01]  /*52c0*/  BSSY B2, `(.L_x_2983) ;  /* 0x0000026000027945 */ /* 0x000fe20003800000 */
[----:B------:R-:W-:Y:S01]  /*52d0*/  LOP3.LUT R9, RZ, R18, RZ, 0x33, !PT ;  /* 0x00000012ff097212 */ /* 0x000fe200078e33ff */
[----:B------:R-:W-:Y:S01]  /*52e0*/  IMAD.MOV.U32 R19, RZ, RZ, R7 ;  /* 0x000000ffff137224 */ /* 0x000fe200078e0007 */
[----:B------:R-:W-:Y:S02]  /*52f0*/  IADD3 R8, -R8, -0x2, -R5 ;  /* 0xfffffffe08087810 */ /* 0x000fe40007ffe905 */
[----:B------:R-:W-:-:S03]  /*5300*/  CS2R R10, SRZ ;  /* 0x00000000000a7805 */ /* 0x000fc6000001ff00 */
[----:B------:R-:W-:-:S05]  /*5310*/  IMAD.IADD R9, R8, 0x1, -R9 ;  /* 0x0000000108097824 */ /* 0x000fca00078e0a09 */
[C---:B------:R-:W-:Y:S02]  /*5320*/  LEA.HI R8, R9.reuse, 0x1, RZ, 0x1f ;  /* 0x0000000109087811 */ /* 0x040fe400078ff8ff */
[----:B------:R-:W-:Y:S02]  /*5330*/  ISETP.GE.U32.AND P0, PT, R9, 0x6, PT ;  /* 0x000000060900780c */ /* 0x000fe40003f06070 */
[----:B------:R-:W-:Y:S02]  /*5340*/  LOP3.LUT P3, R20, R8, 0x3, RZ, 0xc0, !PT ;  /* 0x0000000308147812 */ /* 0x000fe4000786c0ff */
[----:B------:R-:W-:-:S11]  /*5350*/  CS2R R8, SRZ ;  /* 0x0000000000087805 */ /* 0x000fd6000001ff00 */
[----:B------:R-:W-:Y:S05]  /*5360*/  @!P3 BRA `(.L_x_2984) ;  /* 0x00000000006cb947 */ /* 0x000fea0003800000 */
[----:B------:R-:W-:Y:S01]  /*5370*/  IMAD.MOV.U32 R24, RZ, RZ, R20 ;  /* 0x000000ffff187224 */ /* 0x000fe200078e0014 */
[----:B------:R-:W-:Y:S01]  /*5380*/  MOV R19, R7 ;  /* 0x0000000700137202 */ /* 0x000fe20000000f00 */
[----:B------:R-:W-:-:S07]  /*5390*/  IMAD.MOV.U32 R8, RZ, RZ, RZ ;  /* 0x000000ffff087224 */ /* 0x000fce00078e00ff */
.L_x_2985:
[----:B------:R-:W-:-:S04]  /*53a0*/  IADD3 R21, P3, R19, UR44, RZ ;  /* 0x0000002c13157c10 */ /* 0x000fc8000ff7e0ff */
[----:B------:R-:W-:Y:S02]  /*53b0*/  LEA.HI.X.SX32 R22, R19, R6, 0x1, P3 ;  /* 0x0000000613167211 */ /* 0x000fe400018f0eff */
[----:B------:R-:W-:-:S04]  /*53c0*/  LEA R20, P3, R21, UR6, 0x2 ;  /* 0x0000000615147c11 */ /* 0x000fc8000f8610ff */
[----:B------:R-:W-:-:S05]  /*53d0*/  LEA.HI.X R21, R21, UR7, R22, 0x2, P3 ;  /* 0x0000000715157c11 */ /* 0x000fca00098f1416 */
[----:B------:R-:W3:Y:S01]  /*53e0*/  LDG.E R20, desc[UR36][R20.64] ;  /* 0x0000002414147981 */ /* 0x000ee2000c1e1900 */
[----:B------:R-:W-:-:S04]  /*53f0*/  VIADD R25, R19, -UR43 ;  /* 0x8000002b13197c36 */ /* 0x000fc80008000000 */
[----:B------:R-:W-:-:S06]  /*5400*/  IMAD R25, R25, 0x4, R0 ;  /* 0x0000000419197824 */ /* 0x000fcc00078e0200 */
[----:B------:R-:W0:Y:S01]  /*5410*/  LDS R25, [R25] ;  /* 0x0000000019197984 */ /* 0x000e220000000800 */
[----:B---3--:R-:W-:-:S04]  /*5420*/  IMAD R22, R20, UR8, RZ ;  /* 0x0000000814167c24 */ /* 0x008fc8000f8e02ff */
[----:B------:R-:W-:-:S04]  /*5430*/  IMAD R22, R22, R16, R19 ;  /* 0x0000001016167224 */ /* 0x000fc800078e0213 */
[----:B------:R-:W-:-:S05]  /*5440*/  IMAD R22, R22, 0x70, RZ ;  /* 0x0000007016167824 */ /* 0x000fca00078e02ff */
[----:B------:R-:W-:-:S04]  /*5450*/  IADD3 R23, P3, R4, R22, RZ ;  /* 0x0000001604177210 */ /* 0x000fc80007f7e0ff */
[----:B------:R-:W-:Y:S02]  /*5460*/  LEA.HI.X.SX32 R26, R22, R17, 0x1, P3 ;  /* 0x00000011161a7211 */ /* 0x000fe400018f0eff */
[----:B------:R-:W-:-:S04]  /*5470*/  LEA R22, P3, R23, UR4, 0x2 ;  /* 0x0000000417167c11 */ /* 0x000fc8000f8610ff */
[----:B------:R-:W-:-:S05]  /*5480*/  LEA.HI.X R23, R23, UR5, R26, 0x2, P3 ;  /* 0x0000000517177c11 */ /* 0x000fca00098f141a */
[----:B--2---:R-:W0:Y:S01]  /*5490*/  LDG.E.128 R28, desc[UR36][R22.64] ;  /* 0x00000024161c7981 */ /* 0x004e22000c1e1d00 */
[----:B------:R-:W-:Y:S01]  /*54a0*/  IADD3 R24, R24, -0x1, RZ ;  /* 0xffffffff18187810 */ /* 0x000fe20007ffe0ff */
[----:B------:R-:W-:-:S03]  /*54b0*/  VIADD R19, R19, 0x2 ;  /* 0x0000000213137836 */ /* 0x000fc60000000000 */
[----:B------:R-:W-:Y:S01]  /*54c0*/  ISETP.NE.AND P3, PT, R24, RZ, PT ;  /* 0x000000ff1800720c */ /* 0x000fe20003f65270 */
[-C--:B0-----:R-:W-:Y:S01]  /*54d0*/  FFMA.FTZ R8, R28, R25.reuse, R8 ;  /* 0x000000191c087223 */ /* 0x081fe20000010008 */
[-C--:B------:R-:W-:Y:S01]  /*54e0*/  FFMA.FTZ R9, R29, R25.reuse, R9 ;  /* 0x000000191d097223 */ /* 0x080fe20000010009 */
[-C--:B------:R-:W-:Y:S01]  /*54f0*/  FFMA.FTZ R10, R30, R25.reuse, R10 ;  /* 0x000000191e0a7223 */ /* 0x080fe2000001000a */
[----:B------:R-:W-:-:S09]  /*5500*/  FFMA.FTZ R11, R31, R25, R11 ;  /* 0x000000191f0b7223 */ /* 0x000fd2000001000b */
[----:B------:R-:W-:Y:S05]  /*5510*/  @P3 BRA `(.L_x_2985) ;  /* 0xfffffffc00a03947 */ /* 0x000fea000383ffff */
.L_x_2984:
[----:B------:R-:W-:Y:S05]  /*5520*/  BSYNC B2 ;  /* 0x0000000000027941 */ /* 0x000fea0003800000 */
.L_x_2983:
[----:B------:R-:W-:Y:S05]  /*5530*/  @!P0 BRA `(.L_x_2982) ;  /* 0x0000000400208947 */ /* 0x000fea0003800000 */
[C---:B------:R-:W-:Y:S01]  /*5540*/  LEA R20, R19.reuse, 0x10, 0x2 ;  /* 0x0000001013147811 */ /* 0x040fe200078e10ff */
[----:B------:R-:W-:Y:S01]  /*5550*/  IMAD.U32 R21, RZ, RZ, UR43 ;  /* 0x0000002bff157e24 */ /* 0x000fe2000f8e00ff */
[----:B------:R-:W-:Y:S01]  /*5560*/  IADD3 R45, P0, R19, UR44, RZ ;  /* 0x0000002c132d7c10 */ /* 0x000fe2000ff1e0ff */
[----:B------:R-:W-:Y:S01]  /*5570*/  ULDC.64 UR10, c[0x0][0x258] ;  /* 0x00009600000a7ab9 */ /* 0x000fe20000000a00 */
[----:B------:R-:W-:Y:S01]  /*5580*/  ULDC UR9, c[0x0][0x288] ;  /* 0x0000a20000097ab9 */ /* 0x000fe20000000800 */
[----:B------:R-:W-:Y:S01]  /*5590*/  IMAD R21, R21, -0x4, R20 ;  /* 0xfffffffc15157824 */ /* 0x000fe200078e0214 */
[----:B------:R-:W-:Y:S01]  /*55a0*/  LEA.HI.X.SX32 R22, R19, R6, 0x1, P0 ;  /* 0x0000000613167211 */ /* 0x000fe200000f0eff */
[----:B------:R-:W-:Y:S01]  /*55b0*/  IMAD R20, R16, UR9, RZ ;  /* 0x0000000910147c24 */ /* 0x000fe2000f8e02ff */
[----:B------:R-:W-:Y:S01]  /*55c0*/  LEA R36, P0, R45, UR10, 0x2 ;  /* 0x0000000a2d247c11 */ /* 0x000fe2000f8010ff */
[----:B------:R-:W-:Y:S02]  /*55d0*/  IMAD R39, R19, 0x70, RZ ;  /* 0x0000007013277824 */ /* 0x000fe400078e02ff */
[----:B------:R-:W-:Y:S01]  /*55e0*/  IMAD.IADD R40, R0, 0x1, R21 ;  /* 0x0000000100287824 */ /* 0x000fe200078e0215 */
[----:B------:R-:W-:Y:S01]  /*55f0*/  LEA.HI.X R45, R45, UR11, R22, 0x2, P0 ;  /* 0x0000000b2d2d7c11 */ /* 0x000fe200080f1416 */
[----:B------:R-:W-:-:S08]  /*5600*/  IMAD R38, R20, 0x70, RZ ;  /* 0x0000007014267824 */ /* 0x000fd000078e02ff */
.L_x_2986:
[----:B------:R-:W-:Y:S01]  /*5610*/  MOV R37, R45 ;  /* 0x0000002d00257202 */ /* 0x000fe20000000f00 */
[----:B------:R-:W0:Y:S04]  /*5620*/  LDS R41, [R40+-0x10] ;  /* 0xfffff00028297984 */ /* 0x000e280000000800 */
[----:B------:R-:W3:Y:S04]  /*5630*/  LDG.E R20, desc[UR36][R36.64] ;  /* 0x0000002424147981 */ /* 0x000ee8000c1e1900 */
[----:B------:R-:W4:Y:S04]  /*5640*/  LDG.E R21, desc[UR36][R36.64+0x8] ;  /* 0x0000082424157981 */ /* 0x000f28000c1e1900 */
[----:B------:R-:W2:Y:S04]  /*5650*/  LDG.E R22, desc[UR36][R36.64+0x10] ;  /* 0x0000102424167981 */ /* 0x000ea8000c1e1900 */
[----:B------:R-:W2:Y:S04]  /*5660*/  LDG.E R24, desc[UR36][R36.64+0x18] ;  /* 0x0000182424187981 */ /* 0x000ea8000c1e1900 */
[----:B------:R-:W1:Y:S04]  /*5670*/  LDS R42, [R40+-0x8] ;  /* 0xfffff800282a7984 */ /* 0x000e680000000800 */
[----:B------:R-:W1:Y:S04]  /*5680*/  LDS R43, [R40] ;  /* 0x00000000282b7984 */ /* 0x000e680000000800 */
[----:B------:R0:W1:Y:S01]  /*5690*/  LDS R44, [R40+0x8] ;  /* 0x00000800282c7984 */ /* 0x0000620000000800 */
[----:B---3--:R-:W-:-:S02]  /*56a0*/  IMAD R20, R38, R20, R39 ;  /* 0x0000001426147224 */ /* 0x008fc400078e0227 */
[----:B----4-:R-:W-:-:S03]  /*56b0*/  IMAD R21, R38, R21, R39 ;  /* 0x0000001526157224 */ /* 0x010fc600078e0227 */
[----:B------:R-:W-:Y:S01]  /*56c0*/  IADD3 R26, P0, R4, R20, RZ ;  /* 0x00000014041a7210 */ /* 0x000fe20007f1e0ff */
[--C-:B--2---:R-:W-:Y:S02]  /*56d0*/  IMAD R23, R38, R22, R39.reuse ;  /* 0x0000001626177224 */ /* 0x104fe400078e0227 */
[----:B------:R-:W-:Y:S01]  /*56e0*/  VIADD R22, R21, 0xe0 ;  /* 0x000000e015167836 */ /* 0x000fe20000000000 */
[----:B------:R-:W-:Y:S01]  /*56f0*/  LEA.HI.X.SX32 R21, R20, R17, 0x1, P0 ;  /* 0x0000001114157211 */ /* 0x000fe200000f0eff */
[----:B------:R-:W-:Y:S01]  /*5700*/  VIADD R23, R23, 0x1c0 ;  /* 0x000001c017177836 */ /* 0x000fe20000000000 */
[----:B------:R-:W-:Y:S01]  /*5710*/  LEA R20, P0, R26, UR12, 0x2 ;  /* 0x0000000c1a147c11 */ /* 0x000fe2000f8010ff */
[----:B------:R-:W-:Y:S01]  /*5720*/  IMAD R24, R38, R24, R39 ;  /* 0x0000001826187224 */ /* 0x000fe200078e0227 */
[C---:B------:R-:W-:Y:S02]  /*5730*/  IADD3 R25, P3, R4.reuse, R22, RZ ;  /* 0x0000001604197210 */ /* 0x040fe40007f7e0ff */
[----:B------:R-:W-:-:S02]  /*5740*/  IADD3 R27, P4, R4, R23, RZ ;  /* 0x00000017041b7210 */ /* 0x000fc40007f9e0ff */
[----:B------:R-:W-:Y:S01]  /*5750*/  LEA.HI.X R21, R26, UR13, R21, 0x2, P0 ;  /* 0x0000000d1a157c11 */ /* 0x000fe200080f1415 */
[----:B------:R-:W-:Y:S01]  /*5760*/  VIADD R26, R24, 0x2a0 ;  /* 0x000002a0181a7836 */ /* 0x000fe20000000000 */
[-C--:B------:R-:W-:Y:S02]  /*5770*/  LEA.HI.X.SX32 R30, R22, R17.reuse, 0x1, P3 ;  /* 0x00000011161e7211 */ /* 0x080fe400018f0eff */
[----:B------:R-:W-:Y:S02]  /*5780*/  LEA R24, P0, R25, UR12, 0x2 ;  /* 0x0000000c19187c11 */ /* 0x000fe4000f8010ff */
[----:B------:R-:W-:Y:S02]  /*5790*/  LEA.HI.X.SX32 R22, R23, R17, 0x1, P4 ;  /* 0x0000001117167211 */ /* 0x000fe400020f0eff */
[----:B------:R-:W-:Y:S02]  /*57a0*/  LEA R28, P3, R27, UR12, 0x2 ;  /* 0x0000000c1b1c7c11 */ /* 0x000fe4000f8610ff */
[----:B------:R-:W-:-:S02]  /*57b0*/  LEA.HI.X R25, R25, UR13, R30, 0x2, P0 ;  /* 0x0000000d19197c11 */ /* 0x000fc400080f141e */
[----:B------:R-:W-:Y:S02]  /*57c0*/  IADD3 R30, P0, R4, R26, RZ ;  /* 0x0000001a041e7210 */ /* 0x000fe40007f1e0ff */
[----:B------:R-:W-:Y:S02]  /*57d0*/  LEA.HI.X R29, R27, UR13, R22, 0x2, P3 ;  /* 0x0000000d1b1d7c11 */ /* 0x000fe400098f1416 */
[----:B------:R-:W2:Y:S01]  /*57e0*/  LDG.E.128 R20, desc[UR36][R20.64] ;  /* 0x0000002414147981 */ /* 0x000ea2000c1e1d00 */
[----:B------:R-:W-:Y:S02]  /*57f0*/  LEA.HI.X.SX32 R31, R26, R17, 0x1, P0 ;  /* 0x000000111a1f7211 */ /* 0x000fe400000f0eff */
[C---:B------:R-:W-:Y:S01]  /*5800*/  LEA R32, P0, R30.reuse, UR12, 0x2 ;  /* 0x0000000c1e207c11 */ /* 0x040fe2000f8010ff */
[----:B------:R-:W1:Y:S03]  /*5810*/  LDG.E.128 R24, desc[UR36][R24.64] ;  /* 0x0000002418187981 */ /* 0x000e66000c1e1d00 */
[----:B------:R-:W-:-:S02]  /*5820*/  LEA.HI.X R33, R30, UR13, R31, 0x2, P0 ;  /* 0x0000000d1e217c11 */ /* 0x000fc400080f141f */
[----:B------:R-:W3:Y:S04]  /*5830*/  LDG.E.128 R28, desc[UR36][R28.64] ;  /* 0x000000241c1c7981 */ /* 0x000ee8000c1e1d00 */
[----:B------:R-:W4:Y:S01]  /*5840*/  LDG.E.128 R32, desc[UR36][R32.64] ;  /* 0x0000002420207981 */ /* 0x000f22000c1e1d00 */
[----:B------:R-:W-:Y:S01]  /*5850*/  IADD3 R36, P0, R36, 0x20, RZ ;  /* 0x0000002024247810 */ /* 0x000fe20007f1e0ff */
[----:B------:R-:W-:Y:S02]  /*5860*/  VIADD R19, R19, 0x8 ;  /* 0x0000000813137836 */ /* 0x000fe40000000000 */
[----:B0-----:R-:W-:Y:S01]  /*5870*/  VIADD R40, R40, 0x20 ;  /* 0x0000002028287836 */ /* 0x001fe20000000000 */
[----:B------:R-:W-:Y:S01]  /*5880*/  IADD3.X R45, RZ, R37, RZ, P0, !PT ;  /* 0x00000025ff2d7210 */ /* 0x000fe200007fe4ff */
[----:B------:R-:W-:Y:S01]  /*5890*/  VIADD R39, R39, 0x380 ;  /* 0x0000038027277836 */ /* 0x000fe20000000000 */
[----:B------:R-:W-:Y:S01]  /*58a0*/  ISETP.GE.AND P0, PT, R19, R18, PT ;  /* 0x000000121300720c */ /* 0x000fe20003f06270 */
        /* <DEDUP_REMOVED lines=8> */
[----:B---3--:R-:W-:-:S02]  /*5930*/  FFMA.FTZ R37, R28, R43, R37 ;  /* 0x0000002b1c257223 */ /* 0x008fc40000010025 */
        /* <DEDUP_REMOVED lines=8> */
.L_x_2982:
[----:B------:R-:W-:Y:S05]  /*59c0*/  BSYNC B1 ;  /* 0x0000000000017941 */ /* 0x000fea0003800000 */
.L_x_2981:
[----:B------:R-:W-:-:S13]  /*59d0*/  ISETP.GE.AND P0, PT, R7, UR40, PT ;  /* 0x0000002807007c0c */ /* 0x000fda000bf06270 */
[----:B------:R-:W-:Y:S05]  /*59e0*/  @P0 BRA `(.L_x_2980) ;  /* 0x0000001000380947 */ /* 0x000fea0003800000 */
[----:B------:R-:W-:Y:S01]  /*59f0*/  LOP3.LUT R18, RZ, R5, RZ, 0x33, !PT ;  /* 0x00000005ff127212 */ /* 0x000fe200078e33ff */
[----:B------:R-:W-:Y:S01]  /*5a00*/  BSSY B1, `(.L_x_2987) ;  /* 0x000003c000017945 */ /* 0x000fe20003800000 */
[----:B--2---:R-:W-:-:S04]  /*5a10*/  MOV R29, UR43 ;  /* 0x0000002b001d7c02 */ /* 0x004fc80008000f00 */
[----:B------:R-:W-:-:S04]  /*5a20*/  IADD3 R29, -R29, UR40, R18 ;  /* 0x000000281d1d7c10 */ /* 0x000fc8000fffe112 */
[----:B------:R-:W-:-:S04]  /*5a30*/  LEA.HI R18, R29, 0x1, RZ, 0x1f ;  /* 0x000000011d127811 */ /* 0x000fc800078ff8ff */
[----:B------:R-:W-:-:S13]  /*5a40*/  LOP3.LUT P0, R18, R18, 0x3, RZ, 0xc0, !PT ;  /* 0x0000000312127812 */ /* 0x000fda000780c0ff */
[----:B------:R-:W-:Y:S05]  /*5a50*/  @!P0 BRA `(.L_x_2988) ;  /* 0x0000000000d88947 */ /* 0x000fea0003800000 */
[----:B------:R-:W0:Y:S01]  /*5a60*/  LDC R16, c[0x0][0x284] ;  /* 0x0000a100ff107b82 */ /* 0x000e220000000800 */
[----:B------:R-:W-:Y:S02]  /*5a70*/  IMAD.MOV.U32 R22, RZ, RZ, R18 ;  /* 0x000000ffff167224 */ /* 0x000fe400078e0012 */
[----:B------:R-:W-:-:S07]  /*5a80*/  IMAD R23, R5, 0x4, R0 ;  /* 0x0000000405177824 */ /* 0x000fce00078e0200 */
.L_x_2991:
[----:B0-----:R-:W-:Y:S01]  /*5a90*/  ISETP.GE.AND P3, PT, R7, R16, PT ;  /* 0x000000100700720c */ /* 0x001fe20003f66270 */
[----:B------:R-:W-:Y:S01]  /*5aa0*/  VIADD R22, R22, 0xffffffff ;  /* 0xffffffff16167836 */ /* 0x000fe20000000000 */
[----:B------:R-:W-:Y:S04]  /*5ab0*/  BSSY B2, `(.L_x_2989) ;  /* 0x000002d000027945 */ /* 0x000fe80003800000 */
[----:B------:R-:W-:-:S07]  /*5ac0*/  ISETP.NE.AND P0, PT, R22, RZ, PT ;  /* 0x000000ff1600720c */ /* 0x000fce0003f05270 */
[----:B------:R-:W-:Y:S06]  /*5ad0*/  @!P3 BRA `(.L_x_2990) ;  /* 0x0000000000a8b947 */ /* 0x000fec0003800000 */
[----:B------:R-:W-:Y:S01]  /*5ae0*/  IABS R21, R16 ;  /* 0x0000001000157213 */ /* 0x000fe20000000000 */
[----:B------:R-:W0:Y:S01]  /*5af0*/  LDS R28, [R23] ;  /* 0x00000000171c7984 */ /* 0x000e220000000800 */
        /* <DEDUP_REMOVED lines=18> */
[----:B------:R-:W-:-:S04]  /*5c20*/  @!P3 IMAD.IADD R18, R18, 0x1, -R21 ;  /* 0x000000011212b824 */ /* 0x000fc800078e0a15 */
[----:B------:R-:W-:-:S05]  /*5c30*/  IMAD.MOV.U32 R21, RZ, RZ, R18 ;  /* 0x000000ffff157224 */ /* 0x000fca00078e0012 */
[----:B------:R-:W-:Y:S02]  /*5c40*/  @!P4 IADD3 R21, -R21, RZ, RZ ;  /* 0x000000ff1515c210 */ /* 0x000fe40007ffe1ff */
[----:B------:R-:W-:-:S04]  /*5c50*/  @!P5 LOP3.LUT R21, RZ, R16, RZ, 0x33, !PT ;  /* 0x00000010ff15d212 */ /* 0x000fc800078e33ff */
[----:B------:R-:W-:Y:S02]  /*5c60*/  SHF.R.S32.HI R19, RZ, 0x1f, R21 ;  /* 0x0000001fff137819 */ /* 0x000fe40000011415 */
[----:B------:R-:W-:-:S05]  /*5c70*/  IADD3 R20, P3, R21, UR44, RZ ;  /* 0x0000002c15147c10 */ /* 0x000fca000ff7e0ff */
[----:B------:R-:W-:Y:S01]  /*5c80*/  IMAD.X R19, R6, 0x1, R19, P3 ;  /* 0x0000000106137824 */ /* 0x000fe200018e0613 */
        /* <DEDUP_REMOVED lines=15> */
.L_x_2990:
[----:B------:R-:W-:Y:S05]  /*5d80*/  BSYNC B2 ;  /* 0x0000000000027941 */ /* 0x000fea0003800000 */
.L_x_2989:
[----:B------:R-:W-:Y:S02]  /*5d90*/  VIADD R7, R7, 0x2 ;  /* 0x0000000207077836 */ /* 0x000fe40000000000 */
[----:B------:R-:W-:Y:S01]  /*5da0*/  VIADD R23, R23, 0x8 ;  /* 0x0000000817177836 */ /* 0x000fe20000000000 */
[----:B------:R-:W-:Y:S06]  /*5db0*/  @P0 BRA `(.L_x_2991) ;  /* 0xfffffffc00340947 */ /* 0x000fec000383ffff */
.L_x_2988:
[----:B------:R-:W-:Y:S05]  /*5dc0*/  BSYNC B1 ;  /* 0x0000000000017941 */ /* 0x000fea0003800000 */
.L_x_2987:
[----:B------:R-:W-:-:S13]  /*5dd0*/  ISETP.GE.U32.AND P0, PT, R29, 0x6, PT ;  /* 0x000000061d00780c */ /* 0x000fda0003f06070 */
[----:B------:R-:W-:Y:S05]  /*5de0*/  @!P0 BRA `(.L_x_2980) ;  /* 0x0000000c00388947 */ /* 0x000fea0003800000 */
[----:B------:R-:W0:Y:S01]  /*5df0*/  LDC R16, c[0x0][0x284] ;  /* 0x0000a100ff107b82 */ /* 0x000e220000000800 */
[----:B------:R-:W-:Y:S02]  /*5e00*/  LEA R18, R7, 0x10, 0x2 ;  /* 0x0000001007127811 */ /* 0x000fe400078e10ff */
[----:B------:R-:W-:-:S05]  /*5e10*/  MOV R19, UR43 ;  /* 0x0000002b00137c02 */ /* 0x000fca0008000f00 */
[----:B------:R-:W-:-:S04]  /*5e20*/  IMAD R19, R19, -0x4, R18 ;  /* 0xfffffffc13137824 */ /* 0x000fc800078e0212 */
[----:B------:R-:W-:-:S07]  /*5e30*/  IMAD.IADD R18, R0, 0x1, R19 ;  /* 0x0000000100127824 */ /* 0x000fce00078e0213 */
.L_x_3000:
[CC--:B0-----:R-:W-:Y:S01]  /*5e40*/  ISETP.GE.AND P5, PT, R7.reuse, R16.reuse, PT ;  /* 0x000000100700720c */ /* 0x0c1fe20003fa6270 */
[C---:B------:R-:W-:Y:S01]  /*5e50*/  VIADD R29, R7.reuse, 0x2 ;  /* 0x00000002071d7836 */ /* 0x040fe20000000000 */
[C---:B------:R-:W-:Y:S01]  /*5e60*/  IADD3 R19, R7.reuse, 0x6, RZ ;  /* 0x0000000607137810 */ /* 0x040fe20007ffe0ff */
[----:B------:R-:W-:Y:S01]  /*5e70*/  VIADD R21, R7, 0x4 ;  /* 0x0000000407157836 */ /* 0x000fe20000000000 */
[----:B------:R-:W-:Y:S02]  /*5e80*/  BSSY B1, `(.L_x_2992) ;  /* 0x0000031000017945 */ /* 0x000fe40003800000 */
[-C--:B------:R-:W-:Y:S02]  /*5e90*/  ISETP.GE.AND P0, PT, R29, R16.reuse, PT ;  /* 0x000000101d00720c */ /* 0x080fe40003f06270 */
[-C--:B------:R-:W-:Y:S02]  /*5ea0*/  ISETP.GE.AND P3, PT, R21, R16.reuse, PT ;  /* 0x000000101500720c */ /* 0x080fe40003f66270 */
[----:B------:R-:W-:-:S03]  /*5eb0*/  ISETP.GE.AND P4, PT, R19, R16, PT ;  /* 0x000000101300720c */ /* 0x000fc60003f86270 */
[----:B------:R-:W-:Y:S10]  /*5ec0*/  @!P5 BRA `(.L_x_2993) ;  /* 0x0000000000b0d947 */ /* 0x000ff40003800000 */
[----:B------:R-:W-:Y:S01]  /*5ed0*/  IABS R25, R16 ;  /* 0x0000001000197213 */ /* 0x000fe20000000000 */
[----:B------:R-:W-:Y:S01]  /*5ee0*/  IMAD.MOV.U32 R22, RZ, RZ, RZ ;  /* 0x000000ffff167224 */ /* 0x000fe200078e00ff */
[----:B------:R-:W-:Y:S01]  /*5ef0*/  ULDC.64 UR10, c[0x0][0x258] ;  /* 0x00009600000a7ab9 */ /* 0x000fe20000000a00 */
[----:B------:R-:W-:Y:S01]  /*5f00*/  ULDC UR9, c[0x0][0x288] ;  /* 0x0000a20000097ab9 */ /* 0x000fe20000000800 */
[----:B------:R-:W0:Y:S08]  /*5f10*/  I2F.RP R24, R25 ;  /* 0x0000001900187306 */ /* 0x000e300000209400 */
[----:B0-----:R-:W0:Y:S02]  /*5f20*/  MUFU.RCP R24, R24 ;  /* 0x0000001800187308 */ /* 0x001e240000001000 */
[----:B0-----:R-:W-:-:S06]  /*5f30*/  VIADD R26, R24, 0xffffffe ;  /* 0x0ffffffe181a7836 */ /* 0x001fcc0000000000 */
[----:B------:R-:W0:Y:S02]  /*5f40*/  F2I.FTZ.U32.TRUNC.NTZ R23, R26 ;  /* 0x0000001a00177305 */ /* 0x000e24000021f000 */
[----:B0-----:R-:W-:-:S04]  /*5f50*/  IMAD.MOV R20, RZ, RZ, -R23 ;  /* 0x000000ffff147224 */ /* 0x001fc800078e0a17 */
        /* <DEDUP_REMOVED lines=12> */
[----:B------:R-:W-:-:S04]  /*6020*/  ISETP.NE.AND P6, PT, R16, RZ, PT ;  /* 0x000000ff1000720c */ /* 0x000fc80003fc5270 */
[----:B------:R-:W-:-:S09]  /*6030*/  @!P5 IADD3 R20, -R20, RZ, RZ ;  /* 0x000000ff1414d210 */ /* 0x000fd20007ffe1ff */
[----:B------:R-:W-:-:S04]  /*6040*/  @!P6 LOP3.LUT R20, RZ, R16, RZ, 0x33, !PT ;  /* 0x00000010ff14e212 */ /* 0x000fc800078e33ff */
[----:B------:R-:W-:Y:S02]  /*6050*/  SHF.R.S32.HI R23, RZ, 0x1f, R20 ;  /* 0x0000001fff177819 */ /* 0x000fe40000011414 */
[----:B------:R-:W-:-:S05]  /*6060*/  IADD3 R24, P5, R20, UR44, RZ ;  /* 0x0000002c14187c10 */ /* 0x000fca000ffbe0ff */
[----:B------:R-:W-:Y:S01]  /*6070*/  IMAD.X R23, R6, 0x1, R23, P5 ;  /* 0x0000000106177824 */ /* 0x000fe200028e0617 */
        /* <DEDUP_REMOVED lines=17> */
.L_x_2993:
[----:B------:R-:W-:Y:S05]  /*6190*/  BSYNC B1 ;  /* 0x0000000000017941 */ /* 0x000fea0003800000 */
.L_x_2992:
[----:B------:R-:W-:Y:S04]  /*61a0*/  BSSY B1, `(.L_x_2994) ;  /* 0x000002e000017945 */ /* 0x000fe80003800000 */
[----:B------:R-:W-:Y:S05]  /*61b0*/  @!P0 BRA `(.L_x_2995) ;  /* 0x0000000000b08947 */ /* 0x000fea0003800000 */
[----:B------:R-:W-:Y:S01]  /*61c0*/  IABS R25, R16 ;  /* 0x0000001000197213 */ /* 0x000fe20000000000 */
[----:B------:R-:W-:Y:S01]  /*61d0*/  HFMA2.MMA R22, -RZ, RZ, 0, 0 ;  /* 0x00000000ff167435 */ /* 0x000fe200000001ff */
[----:B------:R-:W-:Y:S01]  /*61e0*/  ISETP.GE.AND P5, PT, R29, RZ, PT ;  /* 0x000000ff1d00720c */ /* 0x000fe20003fa6270 */
[----:B------:R-:W-:Y:S01]  /*61f0*/  ULDC.64 UR10, c[0x0][0x258] ;  /* 0x00009600000a7ab9 */ /* 0x000fe20000000a00 */
[----:B------:R-:W0:Y:S01]  /*6200*/  I2F.RP R24, R25 ;  /* 0x0000001900187306 */ /* 0x000e220000209400 */
[----:B------:R-:W-:Y:S01]  /*6210*/  ISETP.NE.AND P6, PT, R16, RZ, PT ;  /* 0x000000ff1000720c */ /* 0x000fe20003fc5270 */
[----:B------:R-:W-:-:S06]  /*6220*/  ULDC UR9, c[0x0][0x288] ;  /* 0x0000a20000097ab9 */ /* 0x000fcc0000000800 */
        /* <DEDUP_REMOVED lines=37> */
.L_x_2995:
[----:B------:R-:W-:Y:S05]  /*6480*/  BSYNC B1 ;  /* 0x0000000000017941 */ /* 0x000fea0003800000 */
.L_x_2994:
[----:B------:R-:W-:Y:S04]  /*6490*/  BSSY B1, `(.L_x_2996) ;  /* 0x000002f000017945 */ /* 0x000fe80003800000 */
[----:B------:R-:W-:Y:S05]  /*64a0*/  @!P3 BRA `(.L_x_2997) ;  /* 0x0000000000b4b947 */ /* 0x000fea0003800000 */
[----:B------:R-:W-:Y:S01]  /*64b0*/  IABS R25, R16 ;  /* 0x0000001000197213 */ /* 0x000fe20000000000 */
[----:B------:R-:W-:Y:S01]  /*64c0*/  IMAD.MOV.U32 R22, RZ, RZ, RZ ;  /* 0x000000ffff167224 */ /* 0x000fe200078e00ff */
        /* <DEDUP_REMOVED lines=8> */
[----:B0-----:R-:W-:-:S05]  /*6550*/  IADD3 R20, RZ, -R23, RZ ;  /* 0x80000017ff147210 */ /* 0x001fca0007ffe0ff */
        /* <DEDUP_REMOVED lines=11> */
[----:B------:R-:W-:-:S04]  /*6610*/  IMAD.MOV.U32 R23, RZ, RZ, R20 ;  /* 0x000000ffff177224 */ /* 0x000fc800078e0014 */
[----:B------:R-:W-:Y:S01]  /*6620*/  @!P3 IMAD.MOV R23, RZ, RZ, -R23 ;  /* 0x000000ffff17b224 */ /* 0x000fe200078e0a17 */
[----:B------:R-:W-:-:S04]  /*6630*/  @!P5 LOP3.LUT R23, RZ, R16, RZ, 0x33, !PT ;  /* 0x00000010ff17d212 */ /* 0x000fc800078e33ff */
[----:B------:R-:W-:Y:S02]  /*6640*/  SHF.R.S32.HI R21, RZ, 0x1f, R23 ;  /* 0x0000001fff157819 */ /* 0x000fe40000011417 */
[----:B------:R-:W-:-:S04]  /*6650*/  IADD3 R22, P0, R23, UR44, RZ ;  /* 0x0000002c17167c10 */ /* 0x000fc8000ff1e0ff */
[----:B------:R-:W-:Y:S02]  /*6660*/  IADD3.X R21, R6, R21, RZ, P0, !PT ;  /* 0x0000001506157210 */ /* 0x000fe400007fe4ff */
        /* <DEDUP_REMOVED lines=17> */
.L_x_2997:
[----:B------:R-:W-:Y:S05]  /*6780*/  BSYNC B1 ;  /* 0x0000000000017941 */ /* 0x000fea0003800000 */
.L_x_2996:
        /* <DEDUP_REMOVED lines=23> */
[----:B------:R-:W-:-:S05]  /*6900*/  @!P0 IMAD.IADD R20, R20, 0x1, -R23 ;  /* 0x0000000114148824 */ /* 0x000fca00078e0a17 */
[----:B------:R-:W-:-:S05]  /*6910*/  MOV R19, R20 ;  /* 0x0000001400137202 */ /* 0x000fca0000000f00 */
        /* <DEDUP_REMOVED lines=22> */
.L_x_2999:
[----:B------:R-:W-:Y:S05]  /*6a80*/  BSYNC B1 ;  /* 0x0000000000017941 */ /* 0x000fea0003800000 */
.L_x_2998:
[----:B------:R-:W-:Y:S01]  /*6a90*/  VIADD R7, R7, 0x8 ;  /* 0x0000000807077836 */ /* 0x000fe20000000000 */
[----:B------:R-:W-:-:S04]  /*6aa0*/  IADD3 R18, R18, 0x20, RZ ;  /* 0x0000002012127810 */ /* 0x000fc80007ffe0ff */
[----:B------:R-:W-:-:S13]  /*6ab0*/  ISETP.GE.AND P0, PT, R7, UR40, PT ;  /* 0x0000002807007c0c */ /* 0x000fda000bf06270 */
[----:B------:R-:W-:Y:S05]  /*6ac0*/  @!P0 BRA `(.L_x_3000) ;  /* 0xfffffff000dc8947 */ /* 0x000fea000383ffff */
.L_x_2980:
[----:B------:R-:W-:Y:S05]  /*6ad0*/  BSYNC B0 ;  /* 0x0000000000007941 */ /* 0x000fea0003800000 */
.L_x_2979:
[----:B------:R-:W0:Y:S01]  /*6ae0*/  S2R R4, SR_TID.X ;  /* 0x0000000000047919 */ /* 0x000e220000002100 */
[----:B------:R-:W-:Y:S01]  /*6af0*/  BSSY B0, `(.L_x_3001) ;  /* 0x0000044000007945 */ /* 0x000fe20003800000 */
[----:B0-----:R-:W-:-:S05]  /*6b00*/  VIADD R4, R4, 0x1f ;  /* 0x0000001f04047836 */ /* 0x001fca0000000000 */
[----:B------:R-:W-:Y:S01]  /*6b10*/  ISETP.GT.U32.OR P3, PT, R4, 0x3e, P1 ;  /* 0x0000003e0400780c */ /* 0x000fe20000f64470 */
[----:B------:R-:W-:-:S12]  /*6b20*/  @P2 BRA `(.L_x_3002) ;  /* 0x0000000400002947 */ /* 0x000fd80003800000 */
[----:B------:R-:W0:Y:S01]  /*6b30*/  LDC R0, c[0x0][0x308] ;  /* 0x0000c200ff007b82 */ /* 0x000e220000000800 */
[----:B------:R-:W-:Y:S01]  /*6b40*/  ULDC.64 UR4, c[0x0][0x2f0] ;  /* 0x0000bc0000047ab9 */ /* 0x000fe20000000a00 */
[----:B------:R-:W-:Y:S01]  /*6b50*/  VIADD R17, R3, UR42 ;  /* 0x0000002a03117c36 */ /* 0x000fe20008000000 */
[----:B------:R-:W-:-:S04]  /*6b60*/  ISETP.NE.U32.AND P0, PT, RZ, UR4, PT ;  /* 0x00000004ff007c0c */ /* 0x000fc8000bf05070 */
[----:B------:R-:W-:-:S13]  /*6b70*/  ISETP.NE.AND.EX P0, PT, RZ, UR5, PT, P0 ;  /* 0x00000005ff007c0c */ /* 0x000fda000bf05300 */
[----:B------:R-:W1:Y:S01]  /*6b80*/  @P0 LDC R23, c[0x0][0x288] ;  /* 0x0000a200ff170b82 */ /* 0x000e620000000800 */
[----:B0-----:R-:W-:Y:S02]  /*6b90*/  ISETP.NE.AND P2, PT, R0, 0x2, PT ;  /* 0x000000020000780c */ /* 0x001fe40003f45270 */
[----:B------:R-:W1:Y:S05]  /*6ba0*/  @P0 S2R R0, SR_CTAID.X ;  /* 0x0000000000000919 */ /* 0x000e6a0000002500 */
[----:B------:R-:W0:Y:S08]  /*6bb0*/  @P0 LDC.64 R24, c[0x0][0x2e8] ;  /* 0x0000ba00ff180b82 */ /* 0x000e300000000a00 */
[----:B------:R-:W3:Y:S08]  /*6bc0*/  @!P2 LDC.64 R6, c[0x0][0x238] ;  /* 0x00008e00ff06ab82 */ /* 0x000ef00000000a00 */
[----:B------:R-:W4:Y:S01]  /*6bd0*/  @P2 LDC.64 R20, c[0x0][0x238] ;  /* 0x00008e00ff142b82 */ /* 0x000f220000000a00 */
[----:B---3--:R-:W-:-:S04]  /*6be0*/  @!P2 IADD3 R6, P4, R17, R6, RZ ;  /* 0x000000061106a210 */ /* 0x008fc80007f9e0ff */
[----:B------:R-:W-:-:S03]  /*6bf0*/  @!P2 LEA.HI.X.SX32 R7, R17, R7, 0x1, P4 ;  /* 0x000000071107a211 */ /* 0x000fc600020f0eff */
[----:B------:R-:W3:Y:S02]  /*6c00*/  @!P2 LDC.64 R18, c[0x0][0x2f8] ;  /* 0x0000be00ff12ab82 */ /* 0x000ee40000000a00 */
[----:B------:R-:W2:Y:S01]  /*6c10*/  @!P2 LDG.E R6, desc[UR36][R6.64] ;  /* 0x000000240606a981 */ /* 0x000ea2000c1e1900 */
[----:B----4-:R-:W-:-:S04]  /*6c20*/  @P2 IMAD.WIDE R20, R17, 0x4, R20 ;  /* 0x0000000411142825 */ /* 0x010fc800078e0214 */
[----:B-1----:R-:W-:Y:S02]  /*6c30*/  @P0 IMAD R0, R23, UR38, R0 ;  /* 0x0000002617000c24 */ /* 0x002fe4000f8e0200 */
[----:B------:R-:W4:Y:S02]  /*6c40*/  @P2 LDG.E.128 R20, desc[UR36][R20.64] ;  /* 0x0000002414142981 */ /* 0x000f24000c1e1d00 */
[----:B------:R-:W-:-:S04]  /*6c50*/  @P0 IMAD R17, R0, 0x70, R3 ;  /* 0x0000007000110824 */ /* 0x000fc800078e0203 */
[----:B0-----:R-:W-:-:S06]  /*6c60*/  @P0 IMAD.WIDE R24, R17, 0x4, R24 ;  /* 0x0000000411180825 */ /* 0x001fcc00078e0218 */
[----:B------:R-:W4:Y:S04]  /*6c70*/  @P0 LDG.E.128 R24, desc[UR36][R24.64] ;  /* 0x0000002418180981 */ /* 0x000f28000c1e1d00 */
[----:B---3--:R0:W3:Y:S01]  /*6c80*/  @!P2 LDG.E R19, desc[UR36][R18.64+0x8] ;  /* 0x000008241213a981 */ /* 0x0080e2000c1e1900 */
[----:B------:R-:W1:Y:S01]  /*6c90*/  S2UR UR5, SR_CgaCtaId ;  /* 0x00000000000579c3 */ /* 0x000e620000008800 */
[----:B------:R-:W-:Y:S02]  /*6ca0*/  UMOV UR4, 0x400 ;  /* 0x0000040000047882 */ /* 0x000fe40000000000 */
[----:B------:R-:W-:Y:S02]  /*6cb0*/  UIADD3 UR4, UR4, 0x210, URZ ;  /* 0x0000021004047890 */ /* 0x000fe4000fffe03f */
[----:B------:R-:W-:Y:S01]  /*6cc0*/  UIADD3 UR6, -UR43, UR40, URZ ;  /* 0x000000282b067290 */ /* 0x000fe2000fffe13f */
[----:B--2---:R-:W-:-:S05]  /*6cd0*/  IMAD R29, R16, UR41, R3 ;  /* 0x00000029101d7c24 */ /* 0x004fca000f8e0203 */
[----:B------:R-:W-:Y:S01]  /*6ce0*/  IMAD.U32 R31, RZ, RZ, UR6 ;  /* 0x00000006ff1f7e24 */ /* 0x000fe2000f8e00ff */
[----:B-1----:R-:W-:-:S06]  /*6cf0*/  ULEA UR4, UR5, UR4, 0x18 ;  /* 0x0000000405047291 */ /* 0x002fcc000f8ec03f */
[----:B------:R-:W-:Y:S01]  /*6d00*/  MOV R0, UR4 ;  /* 0x0000000400007c02 */ /* 0x000fe20008000f00 */
[----:B------:R-:W-:-:S04]  /*6d10*/  ULDC.64 UR4, c[0x0][0x250] ;  /* 0x0000940000047ab9 */ /* 0x000fc80000000a00 */
[----:B------:R-:W-:Y:S01]  /*6d20*/  IMAD R16, R31, 0x4, R0 ;  /* 0x000000041f107824 */ /* 0x000fe200078e0200 */
[----:B------:R-:W-:Y:S02]  /*6d30*/  SHF.R.S32.HI R31, RZ, 0x1f, R29 ;  /* 0x0000001fff1f7819 */ /* 0x000fe4000001141d */
[----:B------:R-:W-:Y:S01]  /*6d40*/  @!P2 PRMT R28, R6, 0x9910, RZ ;  /* 0x00009910061ca816 */ /* 0x000fe200000000ff */
[----:B------:R1:W3:Y:S01]  /*6d50*/  @!P2 I2F.S8 R17, R6 ;  /* 0x000000060011a306 */ /* 0x0002e20000001400 */
[--C-:B------:R-:W-:Y:S02]  /*6d60*/  @!P2 SHF.R.U32.HI R4, RZ, 0x10, R6.reuse ;  /* 0x00000010ff04a819 */ /* 0x100fe40000011606 */
[----:B------:R-:W-:Y:S01]  /*6d70*/  @!P2 SHF.R.U32.HI R7, RZ, 0x18, R6 ;  /* 0x00000018ff07a819 */ /* 0x000fe20000011606 */
[----:B-1----:R-:W-:Y:S01]  /*6d80*/  IMAD R6, R2, 0x70, RZ ;  /* 0x0000007002067824 */ /* 0x002fe200078e02ff */
[----:B------:R-:W-:-:S03]  /*6d90*/  @!P2 SHF.R.S32.HI R2, RZ, 0x8, R28 ;  /* 0x00000008ff02a819 */ /* 0x000fc6000001141c */
[----:B------:R-:W1:Y:S08]  /*6da0*/  @!P2 I2F.S8 R4, R4 ;  /* 0x000000040004a306 */ /* 0x000e700000001400 */
[----:B0-----:R-:W0:Y:S01]  /*6db0*/  @!P2 I2F.S8 R18, R7 ;  /* 0x000000070012a306 */ /* 0x001e220000001400 */
[----:B------:R-:W-:Y:S02]  /*6dc0*/  IADD3 R28, P4, R6, R29, RZ ;  /* 0x0000001d061c7210 */ /* 0x000fe40007f9e0ff */
[----:B------:R-:W2:Y:S05]  /*6dd0*/  LDS R29, [R16] ;  /* 0x00000000101d7984 */ /* 0x000eaa0000000800 */
[----:B------:R-:W4:Y:S01]  /*6de0*/  @!P2 I2F.S16 R2, R2 ;  /* 0x000000020002a306 */ /* 0x000f220000101400 */
[-C--:B---3--:R-:W-:Y:S01]  /*6df0*/  @!P2 FMUL.FTZ R20, R17, R19.reuse ;  /* 0x000000131114a220 */ /* 0x088fe20000410000 */
[----:B-1----:R-:W-:Y:S01]  /*6e00*/  @!P2 FMUL.FTZ R22, R4, R19 ;  /* 0x000000130416a220 */ /* 0x002fe20000410000 */
[----:B------:R-:W-:Y:S01]  /*6e10*/  LEA.HI.X.SX32 R31, R6, R31, 0x1, P4 ;  /* 0x0000001f061f7211 */ /* 0x000fe200020f0eff */
[-C--:B0-----:R-:W-:Y:S01]  /*6e20*/  @!P2 FMUL.FTZ R23, R18, R19.reuse ;  /* 0x000000131217a220 */ /* 0x081fe20000410000 */
[----:B------:R-:W-:Y:S01]  /*6e30*/  LEA R6, P4, R28, UR4, 0x2 ;  /* 0x000000041c067c11 */ /* 0x000fe2000f8810ff */
[----:B----45:R-:W-:Y:S01]  /*6e40*/  FADD.FTZ R12, R20, R12 ;  /* 0x0000000c140c7221 */ /* 0x030fe20000010000 */
[----:B------:R-:W-:Y:S01]  /*6e50*/  FADD.FTZ R14, R22, R14 ;  /* 0x0000000e160e7221 */ /* 0x000fe20000010000 */
[----:B------:R-:W-:Y:S01]  /*6e60*/  FADD.FTZ R15, R23, R15 ;  /* 0x0000000f170f7221 */ /* 0x000fe20000010000 */
[----:B------:R-:W-:-:S04]  /*6e70*/  @!P2 FMUL.FTZ R21, R2, R19 ;  /* 0x000000130215a220 */ /* 0x000fc80000410000 */
[----:B------:R-:W-:Y:S01]  /*6e80*/  FADD.FTZ R13, R21, R13 ;  /* 0x0000000d150d7221 */ /* 0x000fe20000010000 */
[----:B------:R-:W-:Y:S01]  /*6e90*/  LEA.HI.X R7, R28, UR5, R31, 0x2, P4 ;  /* 0x000000051c077c11 */ /* 0x000fe2000a0f141f */
[----:B------:R-:W-:Y:S01]  /*6ea0*/  @P0 FMUL.FTZ R12, R12, R24 ;  /* 0x000000180c0c0220 */ /* 0x000fe20000410000 */
[----:B------:R-:W-:Y:S01]  /*6eb0*/  @P0 FMUL.FTZ R14, R14, R26 ;  /* 0x0000001a0e0e0220 */ /* 0x000fe20000410000 */
[----:B------:R-:W-:Y:S01]  /*6ec0*/  @P0 FMUL.FTZ R15, R15, R27 ;  /* 0x0000001b0f0f0220 */ /* 0x000fe20000410000 */
[----:B------:R-:W-:-:S05]  /*6ed0*/  @P0 FMUL.FTZ R13, R13, R25 ;  /* 0x000000190d0d0220 */ /* 0x000fca0000410000 */
[----:B------:R0:W-:Y:S01]  /*6ee0*/  STG.E.128 desc[UR36][R6.64], R12 ;  /* 0x0000000c06007986 */ /* 0x0001e2000c101d24 */
[C---:B--2---:R-:W-:Y:S01]  /*6ef0*/  FFMA.FTZ R8, R29.reuse, R12, R8 ;  /* 0x0000000c1d087223 */ /* 0x044fe20000010008 */
[C---:B------:R-:W-:Y:S01]  /*6f00*/  FFMA.FTZ R10, R29.reuse, R14, R10 ;  /* 0x0000000e1d0a7223 */ /* 0x040fe2000001000a */
[C---:B------:R-:W-:Y:S01]  /*6f10*/  FFMA.FTZ R11, R29.reuse, R15, R11 ;  /* 0x0000000f1d0b7223 */ /* 0x040fe2000001000b */
[----:B------:R-:W-:-:S07]  /*6f20*/  FFMA.FTZ R9, R29, R13, R9 ;  /* 0x0000000d1d097223 */ /* 0x000fce0000010009 */
.L_x_3002:
[----:B------:R-:W-:Y:S05]  /*6f30*/  BSYNC B0 ;  /* 0x0000000000007941 */ /* 0x000fea0003800000 */
.L_x_3001:
[----:B------:R-:W-:Y:S06]  /*6f40*/  BAR.SYNC.DEFER_BLOCKING 0x0 ;  /* 0x0000000000007b1d */ /* 0x000fec0000010000 */
[----:B------:R-:W-:Y:S05]  /*6f50*/  @P1 BRA `(.L_x_3003) ;  /* 0x00000000003c1947 */ /* 0x000fea0003800000 */
[----:B------:R-:W1:Y:S01]  /*6f60*/  S2R R4, SR_TID.X ;  /* 0x0000000000047919 */ /* 0x000e620000002100 */
[----:B------:R-:W-:Y:S01]  /*6f70*/  IMAD R5, R5, 0x70, R3 ;  /* 0x0000007005057824 */ /* 0x000fe200078e0203 */
[----:B------:R-:W-:Y:S05]  /*6f80*/  WARPSYNC.ALL ;  /* 0x0000000000007948 */ /* 0x000fea0003800000 */
[----:B------:R-:W-:Y:S01]  /*6f90*/  IMAD R5, R5, 0x4, R0 ;  /* 0x0000000405057824 */ /* 0x000fe200078e0200 */
[C---:B-1----:R-:W-:Y:S02]  /*6fa0*/  LOP3.LUT R2, R4.reuse, 0xffffffe0, RZ, 0xc0, !PT ;  /* 0xffffffe004027812 */ /* 0x042fe400078ec0ff */
[----:B------:R-:W-:-:S02]  /*6fb0*/  ISETP.GT.AND P1, PT, R4, 0x1f, PT ;  /* 0x0000001f0400780c */ /* 0x000fc40003f24270 */
[----:B------:R-:W-:-:S13]  /*6fc0*/  ISETP.NE.AND P0, PT, R2, 0x20, PT ;  /* 0x000000200200780c */ /* 0x000fda0003f05270 */
[----:B------:R-:W-:Y:S01]  /*6fd0*/  @!P0 STS.128 [R5+-0x1c0], R8 ;  /* 0xfffe400805008388 */ /* 0x000fe20000000c00 */
[----:B------:R-:W-:Y:S06]  /*6fe0*/  BAR.SYNC.DEFER_BLOCKING 0x0 ;  /* 0x0000000000007b1d */ /* 0x000fec0000010000 */
[----:B0----5:R-:W0:Y:S02]  /*6ff0*/  @!P1 LDS.128 R12, [R5] ;  /* 0x00000000050c9984 */ /* 0x021e240000000c00 */
[----:B0-----:R-:W-:Y:S01]  /*7000*/  @!P1 FADD.FTZ R8, R8, R12 ;  /* 0x0000000c08089221 */ /* 0x001fe20000010000 */
[----:B------:R-:W-:Y:S01]  /*7010*/  @!P1 FADD.FTZ R9, R9, R13 ;  /* 0x0000000d09099221 */ /* 0x000fe20000010000 */
[----:B------:R-:W-:Y:S01]  /*7020*/  @!P1 FADD.FTZ R10, R10, R14 ;  /* 0x0000000e0a0a9221 */ /* 0x000fe20000010000 */
[----:B------:R-:W-:Y:S01]  /*7030*/  @!P1 FADD.FTZ R11, R11, R15 ;  /* 0x0000000f0b0b9221 */ /* 0x000fe20000010000 */
[----:B------:R-:W-:Y:S06]  /*7040*/  BAR.SYNC.DEFER_BLOCKING 0x0 ;  /* 0x0000000000007b1d */ /* 0x000fec0000010000 */
.L_x_3003:
[----:B------:R-:W-:Y:S05]  /*7050*/  @P3 EXIT ;  /* 0x000000000000394d */ /* 0x000fea0003800000 */
[----:B------:R-:W1:Y:S02]  /*7060*/  LDC R0, c[0x0][0x308] ;  /* 0x0000c200ff007b82 */ /* 0x000e640000000800 */
[----:B-1----:R-:W-:-:S13]  /*7070*/  ISETP.NE.AND P0, PT, R0, 0x2, PT ;  /* 0x000000020000780c */ /* 0x002fda0003f05270 */
[----:B------:R-:W1:Y:S01]  /*7080*/  @P0 LDC.64 R4, c[0x0][0x210] ;  /* 0x00008400ff040b82 */ /* 0x000e620000000a00 */
[----:B0-----:R-:W-:-:S04]  /*7090*/  @P0 VIADD R7, R3, UR41 ;  /* 0x0000002903070c36 */ /* 0x001fc80008000000 */
[----:B-1----:R-:W-:-:S05]  /*70a0*/  @P0 IMAD.WIDE R4, R7, 0x4, R4 ;  /* 0x0000000407040825 */ /* 0x002fca00078e0204 */
[----:B------:R0:W-:Y:S01]  /*70b0*/  @P0 STG.E.128 desc[UR36][R4.64], R8 ;  /* 0x0000000804000986 */ /* 0x0001e2000c101d24 */
[----:B------:R-:W-:Y:S05]  /*70c0*/  @P0 EXIT ;  /* 0x000000000000094d */ /* 0x000fea0003800000 */
[----:B0-----:R-:W0:Y:S01]  /*70d0*/  LDC.64 R4, c[0x0][0x300] ;  /* 0x0000c000ff047b82 */ /* 0x001e220000000a00 */
[----:B------:R-:W-:Y:S01]  /*70e0*/  IADD3 R3, R3, UR41, RZ ;  /* 0x0000002903037c10 */ /* 0x000fe2000fffe0ff */
        /* <DEDUP_REMOVED lines=26> */
.L_x_2958:
[----:B------:R-:W-:Y:S02]  /*7290*/  IMAD.MOV.U32 R12, RZ, RZ, 0x10 ;  /* 0x00000010ff0c7424 */ /* 0x000fe400078e00ff */
[----:B------:R-:W-:Y:S02]  /*72a0*/  IMAD.MOV.U32 R11, RZ, RZ, 0x1f ;  /* 0x0000001fff0b7424 */ /* 0x000fe400078e00ff */
[----:B------:R-:W-:-:S07]  /*72b0*/  IMAD.MOV.U32 R15, RZ, RZ, -0x1 ;  /* 0xffffffffff0f7424 */ /* 0x000fce00078e00ff */
[----:B-1----:R-:W-:Y:S05]  /*72c0*/  WARPSYNC.COLLECTIVE R15, `(.L_x_3004) ;  /* 0x000000000f087348 */ /* 0x002fea0003c00000 */
[----:B------:R0:W2:Y:S02]  /*72d0*/  SHFL.BFLY P6, R14, R13, R12, R11 ;  /* 0x0c00000c0d0e7389 */ /* 0x0000a400000c000b */
[----:B012---:R-:W-:Y:S01]  /*72e0*/  ENDCOLLECTIVE ;  /* 0x000000000000791b */ /* 0x007fe20003800000 */
.L_x_3004:
[----:B------:R-:W-:Y:S02]  /*72f0*/  IMAD.MOV.U32 R12, RZ, RZ, 0x8 ;  /* 0x00000008ff0c7424 */ /* 0x000fe400078e00ff */
[----:B------:R-:W-:-:S05]  /*7300*/  FADD.FTZ R0, R13, R14 ;  /* 0x0000000e0d007221 */ /* 0x000fca0000010000 */
[----:B------:R-:W-:-:S07]  /*7310*/  MOV R13, R0 ;  /* 0x00000000000d7202 */ /* 0x000fce0000000f00 */
[----:B------:R-:W-:Y:S05]  /*7320*/  WARPSYNC.COLLECTIVE R15, `(.L_x_3005) ;  /* 0x000000000f087348 */ /* 0x000fea0003c00000 */
[----:B------:R0:W1:Y:S02]  /*7330*/  SHFL.BFLY P6, R14, R13, R12, R11 ;  /* 0x0c00000c0d0e7389 */ /* 0x00006400000c000b */
[----:B01----:R-:W-:Y:S01]  /*7340*/  ENDCOLLECTIVE ;  /* 0x000000000000791b */ /* 0x003fe20003800000 */
.L_x_3005:
[----:B------:R-:W-:Y:S02]  /*7350*/  IMAD.MOV.U32 R12, RZ, RZ, 0x4 ;  /* 0x00000004ff0c7424 */ /* 0x000fe400078e00ff */
[----:B------:R-:W-:-:S04]  /*7360*/  FADD.FTZ R3, R0, R14 ;  /* 0x0000000e00037221 */ /* 0x000fc80000010000 */
[----:B------:R-:W-:-:S07]  /*7370*/  IMAD.MOV.U32 R13, RZ, RZ, R3 ;  /* 0x000000ffff0d7224 */ /* 0x000fce00078e0003 */
[----:B------:R-:W-:Y:S05]  /*7380*/  WARPSYNC.COLLECTIVE R15, `(.L_x_3006) ;  /* 0x000000000f087348 */ /* 0x000fea0003c00000 */
[----:B------:R0:W1:Y:S02]  /*7390*/  SHFL.BFLY P6, R14, R13, R12, R11 ;  /* 0x0c00000c0d0e7389 */ /* 0x00006400000c000b */
[----:B01----:R-:W-:Y:S01]  /*73a0*/  ENDCOLLECTIVE ;  /* 0x000000000000791b */ /* 0x003fe20003800000 */
.L_x_3006:
[----:B------:R-:W-:Y:S02]  /*73b0*/  IMAD.MOV.U32 R12, RZ, RZ, 0x2 ;  /* 0x00000002ff0c7424 */ /* 0x000fe400078e00ff */
[----:B------:R-:W-:-:S05]  /*73c0*/  FADD.FTZ R4, R3, R14 ;  /* 0x0000000e03047221 */ /* 0x000fca0000010000 */
[----:B------:R-:W-:-:S07]  /*73d0*/  MOV R13, R4 ;  /* 0x00000004000d7202 */ /* 0x000fce0000000f00 */
[----:B------:R-:W-:Y:S05]  /*73e0*/  WARPSYNC.COLLECTIVE R15, `(.L_x_3007) ;  /* 0x000000000f087348 */ /* 0x000fea0003c00000 */
[----:B------:R0:W1:Y:S02]  /*73f0*/  SHFL.BFLY P6, R14, R13, R12, R11 ;  /* 0x0c00000c0d0e7389 */ /* 0x00006400000c000b */
[----:B01----:R-:W-:Y:S01]  /*7400*/  ENDCOLLECTIVE ;  /* 0x000000000000791b */ /* 0x003fe20003800000 */
.L_x_3007:
[----:B------:R-:W-:Y:S02]  /*7410*/  IMAD.MOV.U32 R12, RZ, RZ, 0x1 ;  /* 0x00000001ff0c7424 */ /* 0x000fe400078e00ff */
[----:B------:R-:W-:-:S04]  /*7420*/  FADD.FTZ R5, R4, R14 ;  /* 0x0000000e04057221 */ /* 0x000fc80000010000 */
[----:B------:R-:W-:-:S07]  /*7430*/  IMAD.MOV.U32 R13, RZ, RZ, R5 ;  /* 0x000000ffff0d7224 */ /* 0x000fce00078e0005 */
[----:B------:R-:W-:Y:S05]  /*7440*/  WARPSYNC.COLLECTIVE R15, `(.L_x_3008) ;  /* 0x000000000f087348 */ /* 0x000fea0003c00000 */
[----:B------:R0:W1:Y:S02]  /*7450*/  SHFL.BFLY P6, R14, R13, R12, R11 ;  /* 0x0c00000c0d0e7389 */ /* 0x00006400000c000b */
[----:B01----:R-:W-:Y:S01]  /*7460*/  ENDCOLLECTIVE ;  /* 0x000000000000791b */ /* 0x003fe20003800000 */
.L_x_3008:
[----:B------:R-:W-:Y:S05]  /*7470*/  BRA `(.L_x_3009) ;  /* 0xffffffa400d47947 */ /* 0x000fea000383ffff */
.L_x_2963:
[----:B------:R-:W-:Y:S01]  /*7480*/  HFMA2.MMA R12, -RZ, RZ, 0, 1.1920928955078125e-07 ;  /* 0x00000002ff0c7435 */ /* 0x000fe200000001ff */
[----:B------:R-:W-:Y:S01]  /*7490*/  BSSY B1, `(.L_x_3010) ;  /* 0x0000006000017945 */ /* 0x000fe20003800000 */
[----:B------:R-:W-:Y:S02]  /*74a0*/  IMAD.MOV.U32 R11, RZ, RZ, 0x1f ;  /* 0x0000001fff0b7424 */ /* 0x000fe400078e00ff */
[----:B------:R-:W-:-:S07]  /*74b0*/  IMAD.MOV.U32 R15, RZ, RZ, -0x1 ;  /* 0xffffffffff0f7424 */ /* 0x000fce00078e00ff */
[----:B------:R-:W-:Y:S05]  /*74c0*/  WARPSYNC.COLLECTIVE R15, `(.L_x_3011) ;  /* 0x000000000f087348 */ /* 0x000fea0003c00000 */
[----:B------:R0:W1:Y:S02]  /*74d0*/  SHFL.BFLY P6, R14, R13, R12, R11 ;  /* 0x0c00000c0d0e7389 */ /* 0x00006400000c000b */
[----:B01----:R-:W-:Y:S01]  /*74e0*/  ENDCOLLECTIVE ;  /* 0x000000000000791b */ /* 0x003fe20003800000 */
.L_x_3011:
[----:B------:R-:W-:Y:S05]  /*74f0*/  BSYNC B1 ;  /* 0x0000000000017941 */ /* 0x000fea0003800000 */
.L_x_3010:
[----:B------:R-:W-:Y:S01]  /*7500*/  FADD.FTZ R13, R13, R14 ;  /* 0x0000000e0d0d7221 */ /* 0x000fe20000010000 */
[----:B------:R-:W-:Y:S01]  /*7510*/  IMAD.MOV.U32 R12, RZ, RZ, 0x1 ;  /* 0x00000001ff0c7424 */ /* 0x000fe200078e00ff */
[----:B------:R-:W-:Y:S01]  /*7520*/  MOV R11, 0x1f ;  /* 0x0000001f000b7802 */ /* 0x000fe20000000f00 */
[----:B------:R-:W-:-:S07]  /*7530*/  IMAD.MOV.U32 R15, RZ, RZ, -0x1 ;  /* 0xffffffffff0f7424 */ /* 0x000fce00078e00ff */
[----:B------:R-:W-:Y:S05]  /*7540*/  WARPSYNC.COLLECTIVE R15, `(.L_x_3012) ;  /* 0x000000000f087348 */ /* 0x000fea0003c00000 */
[----:B------:R0:W1:Y:S02]  /*7550*/  SHFL.BFLY P6, R14, R13, R12, R11 ;  /* 0x0c00000c0d0e7389 */ /* 0x00006400000c000b */
[----:B01----:R-:W-:Y:S01]  /*7560*/  ENDCOLLECTIVE ;  /* 0x000000000000791b */ /* 0x003fe20003800000 */
.L_x_3012:
[----:B------:R-:W-:Y:S05]  /*7570*/  BRA `(.L_x_3013) ;  /* 0xffffffcc00fc7947 */ /* 0x000fea000383ffff */
.L_x_2967:
[----:B-1----:R-:W-:Y:S01]  /*7580*/  HFMA2.MMA R11, -RZ, RZ, 0, 1.847743988037109375e-06 ;  /* 0x0000001fff0b7435 */ /* 0x002fe200000001ff */
[----:B------:R-:W-:Y:S01]  /*7590*/  BSSY B0, `(.L_x_3014) ;  /* 0x0000007000007945 */ /* 0x000fe20003800000 */
[----:B0-----:R-:W-:Y:S02]  /*75a0*/  IMAD.MOV.U32 R13, RZ, RZ, R81 ;  /* 0x000000ffff0d7224 */ /* 0x001fe400078e0051 */
[----:B------:R-:W-:Y:S02]  /*75b0*/  IMAD.MOV.U32 R12, RZ, RZ, 0x10 ;  /* 0x00000010ff0c7424 */ /* 0x000fe400078e00ff */
[----:B------:R-:W-:-:S07]  /*75c0*/  IMAD.MOV.U32 R15, RZ, RZ, -0x1 ;  /* 0xffffffffff0f7424 */ /* 0x000fce00078e00ff */
[----:B--2---:R-:W-:Y:S05]  /*75d0*/  WARPSYNC.COLLECTIVE R15, `(.L_x_3015) ;  /* 0x000000000f087348 */ /* 0x004fea0003c00000 */
[----:B------:R0:W1:Y:S02]  /*75e0*/  SHFL.BFLY P6, R14, R13, R12, R11 ;  /* 0x0c00000c0d0e7389 */ /* 0x00006400000c000b */
[----:B012---:R-:W-:Y:S01]  /*75f0*/  ENDCOLLECTIVE ;  /* 0x000000000000791b */ /* 0x007fe20003800000 */
.L_x_3015:
[----:B------:R-:W-:Y:S05]  /*7600*/  BSYNC B0 ;  /* 0x0000000000007941 */ /* 0x000fea0003800000 */
.L_x_3014:
[----:B------:R-:W-:Y:S01]  /*7610*/  FMNMX.FTZ R13, R14, R81, !PT ;  /* 0x000000510e0d7209 */ /* 0x000fe20007810000 */
[----:B------:R-:W-:Y:S01]  /*7620*/  IMAD.MOV.U32 R12, RZ, RZ, 0x8 ;  /* 0x00000008ff0c7424 */ /* 0x000fe200078e00ff */
[----:B------:R-:W-:Y:S01]  /*7630*/  MOV R15, 0xffffffff ;  /* 0xffffffff000f7802 */ /* 0x000fe20000000f00 */
[----:B------:R-:W-:-:S07]  /*7640*/  IMAD.MOV.U32 R11, RZ, RZ, 0x1f ;  /* 0x0000001fff0b7424 */ /* 0x000fce00078e00ff */
[----:B------:R-:W-:Y:S05]  /*7650*/  WARPSYNC.COLLECTIVE R15, `(.L_x_3016) ;  /* 0x000000000f087348 */ /* 0x000fea0003c00000 */
[----:B------:R0:W1:Y:S02]  /*7660*/  SHFL.BFLY P6, R14, R13, R12, R11 ;  /* 0x0c00000c0d0e7389 */ /* 0x00006400000c000b */
[----:B01----:R-:W-:Y:S01]  /*7670*/  ENDCOLLECTIVE ;  /* 0x000000000000791b */ /* 0x003fe20003800000 */
.L_x_3016:
[----:B------:R-:W-:Y:S01]  /*7680*/  IMAD.MOV.U32 R12, RZ, RZ, 0x4 ;  /* 0x00000004ff0c7424 */ /* 0x000fe200078e00ff */
[----:B------:R-:W-:-:S05]  /*7690*/  FMNMX.FTZ R3, R13, R14, !PT ;  /* 0x0000000e0d037209 */ /* 0x000fca0007810000 */
[----:B------:R-:W-:-:S07]  /*76a0*/  IMAD.MOV.U32 R13, RZ, RZ, R3 ;  /* 0x000000ffff0d7224 */ /* 0x000fce00078e0003 */
[----:B------:R-:W-:Y:S05]  /*76b0*/  WARPSYNC.COLLECTIVE R15, `(.L_x_3017) ;  /* 0x000000000f087348 */ /* 0x000fea0003c00000 */
[----:B------:R0:W1:Y:S02]  /*76c0*/  SHFL.BFLY P6, R14, R13, R12, R11 ;  /* 0x0c00000c0d0e7389 */ /* 0x00006400000c000b */
[----:B01----:R-:W-:Y:S01]  /*76d0*/  ENDCOLLECTIVE ;  /* 0x000000000000791b */ /* 0x003fe20003800000 */
.L_x_3017:
[----:B------:R-:W-:Y:S05]  /*76e0*/  BRA `(.L_x_3018) ;  /* 0xffffffd0006c7947 */ /* 0x000fea000383ffff */
.L_x_3019:
        /* <DEDUP_REMOVED lines=9> */
.L_x_3339:


//--------------------- .text._ZN4mmha33masked_multihead_attention_kernelIfLi112ELi128ELi1ELi32ELi256ELb0ELb0EEEv26Multihead_attention_paramsIT_XT5_EE --------------------------
	.section	.text._ZN4mmha33masked_multihead_attention_kernelIfLi112ELi128ELi1ELi32ELi256ELb0ELb0EEEv26Multihead_attention_paramsIT_XT5_EE,"ax",@progbits
	.align	128
        .global         _ZN4mmha33masked_multihead_attention_kernelIfLi112ELi128ELi1ELi32ELi256ELb0ELb0EEEv26Multihead_attention_paramsIT_XT5_EE
        .type           _ZN4mmha33masked_multihead_attention_kernelIfLi112ELi128ELi1ELi32ELi256ELb0ELb0EEEv26Multihead_attention_paramsIT_XT5_EE,@function
        .size           _ZN4mmha33masked_multihead_attention_kernelIfLi112ELi128ELi1ELi32ELi256ELb0ELb0EEEv26Multihead_attention_paramsIT_XT5_EE,(.L_x_3340 - _ZN4mmha33masked_multihead_attention_kernelIfLi112ELi128ELi1ELi32ELi256ELb0ELb0EEEv26Multihead_attention_paramsIT_XT5_EE)
        .other          _ZN4mmha33masked_multihead_attention_kernelIfLi112ELi128ELi1ELi32ELi256ELb0ELb0EEEv26Multihead_attention_paramsIT_XT5_EE,@"STO_CUDA_ENTRY STV_DEFAULT"
_ZN4mmha33masked_multihead_attention_kernelIfLi112ELi128ELi1ELi32ELi256ELb0ELb0EEEv26Multihead_attention_paramsIT_XT5_EE:
.text._ZN4mmha33masked_multihead_attention_kernelIfLi112ELi128ELi1ELi32ELi256ELb0ELb0EEEv26Multihead_attention_paramsIT_XT5_EE:
        /* <DEDUP_REMOVED lines=15> */
.L_x_3020:
        /* <DEDUP_REMOVED lines=126> */
.L_x_3022:
[----:B------:R-:W-:Y:S05]  /*08d0*/  BSYNC B0 ;  /* 0x0000000000007941 */ /* 0x000fea0003800000 */
.L_x_3021:
        /* <DEDUP_REMOVED lines=10> */
.L_x_3024:
        /* <DEDUP_REMOVED lines=18> */
.L_x_3025:
[----:B------:R-:W-:Y:S05]  /*0aa0*/  BSYNC B0 ;  /* 0x0000000000007941 */ /* 0x000fea0003800000 */
.L_x_3023:
        /* <DEDUP_REMOVED lines=108> */
.L_x_3028:
        /* <DEDUP_REMOVED lines=80> */
.L_x_3032:
[----:B------:R-:W-:Y:S05]  /*1670*/  BSYNC B1 ;  /* 0x0000000000017941 */ /* 0x000fea0003800000 */
.L_x_3031:
        /* <DEDUP_REMOVED lines=8> */
.L_x_3030:
[----:B------:R-:W-:Y:S05]  /*1700*/  BSYNC B0 ;  /* 0x0000000000007941 */ /* 0x000fea0003800000 */
.L_x_3029:
[----:B------:R-:W-:Y:S06]  /*1710*/  BAR.SYNC.DEFER_BLOCKING 0x0 ;  /* 0x0000000000007b1d */ /* 0x000fec0000010000 */
[----:B0-----:R0:W1:Y:S04]  /*1720*/  @P6 LDS.128 R16, [R13] ;  /* 0x000000000d106984 */ /* 0x0010680000000c00 */
[----:B------:R0:W2:Y:S01]  /*1730*/  @P6 LDS.128 R24, [R14] ;  /* 0x000000000e186984 */ /* 0x0000a20000000c00 */
[----:B------:R-:W-:Y:S06]  /*1740*/  BAR.SYNC.DEFER_BLOCKING 0x0 ;  /* 0x0000000000007b1d */ /* 0x000fec0000010000 */
[----:B------:R-:W-:Y:S05]  /*1750*/  BRA `(.L_x_3027) ;  /* 0x0000000000b07947 */ /* 0x000fea0003800000 */
.L_x_3026:
        /* <DEDUP_REMOVED lines=43> */
.L_x_3033:
[----:B------:R-:W-:Y:S05]  /*1a10*/  BSYNC B0 ;  /* 0x0000000000007941 */ /* 0x000fea0003800000 */
.L_x_3027:
        /* <DEDUP_REMOVED lines=34> */
.L_x_3153:
[----:B01----:R-:W-:-:S07]  /*1c40*/  FADD.FTZ R4, R4, R14 ;  /* 0x0000000e04047221 */ /* 0x003fce0000010000 */
.L_x_3035:
[----:B------:R-:W-:Y:S05]  /*1c50*/  BSYNC B0 ;  /* 0x0000000000007941 */ /* 0x000fea0003800000 */
.L_x_3034:
[----:B------:R-:W-:Y:S01]  /*1c60*/  ISETP.NE.AND P0, PT, R22, RZ, PT ;  /* 0x000000ff1600720c */ /* 0x000fe20003f05270 */
[----:B------:R-:W3:Y:S01]  /*1c70*/  S2R R6, SR_CgaCtaId ;  /* 0x0000000000067919 */ /* 0x000ee20000008800 */
[----:B------:R-:W-:Y:S02]  /*1c80*/  MOV R117, 0x400 ;  /* 0x0000040000757802 */ /* 0x000fe40000000f00 */
[----:B------:R-:W-:-:S03]  /*1c90*/  MOV R5, UR42 ;  /* 0x0000002a00057c02 */ /* 0x000fc60008000f00 */
[----:B------:R-:W-:Y:S01]  /*1ca0*/  VIADD R252, R117, 0x240 ;  /* 0x0000024075fc7836 */ /* 0x000fe20000000000 */
[----:B------:R-:W-:-:S05]  /*1cb0*/  IADD3 R5, -R5, UR40, RZ ;  /* 0x0000002805057c10 */ /* 0x000fca000fffe1ff */
[----:B------:R-:W-:-:S05]  /*1cc0*/  @P0 IMAD.MOV.U32 R0, RZ, RZ, -0x800001 ;  /* 0xff7fffffff000424 */ /* 0x000fca00078e00ff */
[----:B------:R4:W-:Y:S01]  /*1cd0*/  @P0 STL [R1+0x30], R0 ;  /* 0x0000300001000387 */ /* 0x0009e20000100800 */
        /* <DEDUP_REMOVED lines=8> */
[----:B------:R3:W-:Y:S09]  /*1d60*/  STL [R1+0x30], R2 ;  /* 0x0000300201007387 */ /* 0x0007f20000100800 */
        /* <DEDUP_REMOVED lines=12> */
[----:B------:R4:W-:Y:S02]  /*1e30*/  STL [R1+0x30], R4 ;  /* 0x0000300401007387 */ /* 0x0009e40000100800 */
.L_x_3038:
[----:B---3--:R-:W3:Y:S04]  /*1e40*/  LDL R2, [R1+0x30] ;  /* 0x0000300001027983 */ /* 0x008ee80000100800 */
[----:B---3--:R3:W-:Y:S02]  /*1e50*/  STS [R0], R2 ;  /* 0x0000000200007388 */ /* 0x0087e40000000800 */
.L_x_3037:
[----:B------:R-:W-:Y:S05]  /*1e60*/  WARPSYNC.ALL ;  /* 0x0000000000007948 */ /* 0x000fea0003800000 */
[----:B------:R-:W-:Y:S01]  /*1e70*/  R2UR UR4, R5 ;  /* 0x00000000050472ca */ /* 0x000fe200000e0000 */
[----:B------:R-:W-:Y:S01]  /*1e80*/  VIADD R116, R22, UR42 ;  /* 0x0000002a16747c36 */ /* 0x000fe20008000000 */
[----:B------:R-:W-:Y:S01]  /*1e90*/  ULDC.64 UR8, c[0x0][0x280] ;  /* 0x0000a00000087ab9 */ /* 0x000fe20000000a00 */
[----:B------:R-:W-:Y:S01]  /*1ea0*/  ULDC.64 UR12, c[0x0][0x248] ;  /* 0x00009200000c7ab9 */ /* 0x000fe20000000a00 */
[----:B------:R-:W-:Y:S01]  /*1eb0*/  UIMAD UR6, UR44, UR8, UR46 ;  /* 0x000000082c0672a4 */ /* 0x000fe2000f8e022e */
[----:B------:R-:W-:Y:S01]  /*1ec0*/  BSSY B0, `(.L_x_3039) ;  /* 0x0000301000007945 */ /* 0x000fe20003800000 */
[----:B------:R-:W-:Y:S01]  /*1ed0*/  ULDC.64 UR10, c[0x0][0x2b0] ;  /* 0x0000ac00000a7ab9 */ /* 0x000fe20000000a00 */
[----:B------:R-:W-:Y:S01]  /*1ee0*/  ULDC UR8, c[0x0][0x2a0] ;  /* 0x0000a80000087ab9 */ /* 0x000fe20000000800 */
        /* <DEDUP_REMOVED lines=11> */
[----:B------:R-:W-:Y:S01]  /*1fa0*/  LEA R117, R6, R117, 0x18 ;  /* 0x0000007506757211 */ /* 0x000fe200078ec0ff */
[----:B------:R-:W-:Y:S01]  /*1fb0*/  IMAD.U32 R120, RZ, RZ, UR9 ;  /* 0x00000009ff787e24 */ /* 0x000fe2000f8e00ff */
[----:B------:R-:W5:Y:S01]  /*1fc0*/  LDC R118, c[0x0][0x2c0] ;  /* 0x0000b000ff767b82 */ /* 0x000f620000000800 */
[----:B---3--:R-:W-:Y:S01]  /*1fd0*/  HFMA2.MMA R2, -RZ, RZ, 0, 0 ;  /* 0x00000000ff027435 */ /* 0x008fe200000001ff */
[----:B------:R-:W-:Y:S01]  /*1fe0*/  ULDC UR4, c[0x0][0x298] ;  /* 0x0000a60000047ab9 */ /* 0x000fe20000000800 */
[----:B0-----:R-:W0:Y:S01]  /*1ff0*/  LDS.128 R12, [R117+0x40] ;  /* 0x00004000750c7984 */ /* 0x001e220000000c00 */
[----:B------:R-:W-:-:S03]  /*2000*/  IABS R0, R120 ;  /* 0x0000007800007213 */ /* 0x000fc60000000000 */
[----:B------:R-:W3:Y:S01]  /*2010*/  LDS.128 R8, [R117+0x50] ;  /* 0x0000500075087984 */ /* 0x000ee20000000c00 */
[----:B------:R-:W-:-:S03]  /*2020*/  MOV R121, R0 ;  /* 0x0000000000797202 */ /* 0x000fc60000000f00 */
[----:B----4-:R-:W4:Y:S01]  /*2030*/  LDS.128 R4, [R117+0x60] ;  /* 0x0000600075047984 */ /* 0x010f220000000c00 */
[----:B------:R-:W1:Y:S03]  /*2040*/  I2F.RP R0, R121 ;  /* 0x0000007900007306 */ /* 0x000e660000209400 */
[----:B------:R-:W2:Y:S04]  /*2050*/  LDS.128 R248, [R117+0x70] ;  /* 0x0000700075f87984 */ /* 0x000ea80000000c00 */
[----:B------:R-:W2:Y:S04]  /*2060*/  LDS.128 R112, [R117+0x80] ;  /* 0x0000800075707984 */ /* 0x000ea80000000c00 */
[----:B------:R-:W2:Y:S01]  /*2070*/  LDS.128 R108, [R117+0x90] ;  /* 0x00009000756c7984 */ /* 0x000ea20000000c00 */
[----:B-1----:R-:W1:Y:S03]  /*2080*/  MUFU.RCP R0, R0 ;  /* 0x0000000000007308 */ /* 0x002e660000001000 */
[----:B------:R-:W2:Y:S04]  /*2090*/  LDS.128 R104, [R117+0xa0] ;  /* 0x0000a00075687984 */ /* 0x000ea80000000c00 */
[----:B------:R-:W2:Y:S04]  /*20a0*/  LDS.128 R100, [R117+0xb0] ;  /* 0x0000b00075647984 */ /* 0x000ea80000000c00 */
[----:B------:R-:W2:Y:S04]  /*20b0*/  LDS.128 R96, [R117+0xc0] ;  /* 0x0000c00075607984 */ /* 0x000ea80000000c00 */
[----:B------:R-:W2:Y:S04]  /*20c0*/  LDS.128 R92, [R117+0xd0] ;  /* 0x0000d000755c7984 */ /* 0x000ea80000000c00 */
[----:B0-----:R-:W-:Y:S01]  /*20d0*/  STL.64 [R1+0x20], R12 ;  /* 0x0000200c01007387 */ /* 0x001fe20000100a00 */
[----:B-1----:R-:W-:-:S02]  /*20e0*/  VIADD R3, R0, 0xffffffe ;  /* 0x0ffffffe00037836 */ /* 0x002fc40000000000 */
[----:B------:R-:W-:Y:S01]  /*20f0*/  IMAD R0, R120, UR6, RZ ;  /* 0x0000000678007c24 */ /* 0x000fe2000f8e02ff */
[----:B------:R-:W-:Y:S03]  /*2100*/  STL.64 [R1+0x28], R14 ;  /* 0x0000280e01007387 */ /* 0x000fe60000100a00 */
[----:B------:R-:W0:Y:S01]  /*2110*/  F2I.FTZ.U32.TRUNC.NTZ R3, R3 ;  /* 0x0000000300037305 */ /* 0x000e22000021f000 */
[----:B---3--:R-:W-:Y:S01]  /*2120*/  STL.64 [R1+0x10], R8 ;  /* 0x0000100801007387 */ /* 0x008fe20000100a00 */
[----:B------:R-:W-:-:S03]  /*2130*/  SHF.R.S32.HI R244, RZ, 0x1f, R0 ;  /* 0x0000001ffff47819 */ /* 0x000fc60000011400 */
[----:B------:R-:W-:Y:S04]  /*2140*/  STL.64 [R1+0x18], R10 ;  /* 0x0000180a01007387 */ /* 0x000fe80000100a00 */
[----:B----4-:R-:W-:Y:S04]  /*2150*/  STL.64 [R1], R4 ;  /* 0x0000000401007387 */ /* 0x010fe80000100a00 */
[----:B------:R-:W-:Y:S01]  /*2160*/  STL.64 [R1+0x8], R6 ;  /* 0x0000080601007387 */ /* 0x000fe20000100a00 */
[----:B0-----:R-:W-:-:S03]  /*2170*/  IMAD.MOV R119, RZ, RZ, -R3 ;  /* 0x000000ffff777224 */ /* 0x001fc600078e0a03 */
[----:B------:R-:W0:Y:S01]  /*2180*/  LDS.128 R88, [R117+0xe0] ;  /* 0x0000e00075587984 */ /* 0x000e220000000c00 */
[----:B------:R-:W-:-:S03]  /*2190*/  IMAD R119, R119, R121, RZ ;  /* 0x0000007977777224 */ /* 0x000fc600078e02ff */
[----:B------:R-:W1:Y:S01]  /*21a0*/  LDS.128 R84, [R117+0xf0] ;  /* 0x0000f00075547984 */ /* 0x000e620000000c00 */
[----:B------:R-:W-:-:S03]  /*21b0*/  IMAD.HI.U32 R2, R3, R119, R2 ;  /* 0x0000007703027227 */ /* 0x000fc600078e0002 */
[----:B------:R-:W3:Y:S01]  /*21c0*/  LDS.128 R80, [R117+0x100] ;  /* 0x0001000075507984 */ /* 0x000ee20000000c00 */
[----:B------:R-:W-:-:S03]  /*21d0*/  IMAD R3, R120, 0x70, RZ ;  /* 0x0000007078037824 */ /* 0x000fc600078e02ff */
[----:B------:R-:W4:Y:S04]  /*21e0*/  LDS.128 R76, [R117+0x110] ;  /* 0x00011000754c7984 */ /* 0x000f280000000c00 */
        /* <DEDUP_REMOVED lines=19> */
[----:B-----5:R-:W-:-:S02]  /*2320*/  IMAD.MOV.U32 R2, RZ, RZ, R116 ;  /* 0x000000ffff027224 */ /* 0x020fc400078e0074 */
[----:B-1-34-:R-:W-:-:S07]  /*2330*/  VIADD R116, R118, UR4 ;  /* 0x0000000476747c36 */ /* 0x01afce0008000000 */
.L_x_3107:
[----:B-1----:R-:W1:Y:S01]  /*2340*/  LDC R245, c[0x0][0x284] ;  /* 0x0000a100fff57b82 */ /* 0x002e620000000800 */
[----:B------:R-:W-:-:S04]  /*2350*/  ISETP.NE.U32.AND P0, PT, RZ, UR10, PT ;  /* 0x0000000aff007c0c */ /* 0x000fc8000bf05070 */
[----:B------:R-:W-:-:S13]  /*2360*/  ISETP.NE.AND.EX P0, PT, RZ, UR11, PT, P0 ;  /* 0x0000000bff007c0c */ /* 0x000fda000bf05300 */
[----:B------:R-:W-:Y:S01]  /*2370*/  @P0 SHF.R.S32.HI R247, RZ, 0x1f, R2 ;  /* 0x0000001ffff70819 */ /* 0x000fe20000011402 */
[----:B-1----:R-:W-:-:S05]  /*2380*/  @P0 IMAD R246, R245, UR45, RZ ;  /* 0x0000002df5f60c24 */ /* 0x002fca000f8e02ff */
[--C-:B------:R-:W-:Y:S02]  /*2390*/  @P0 SHF.R.S32.HI R245, RZ, 0x1f, R246.reuse ;  /* 0x0000001ffff50819 */ /* 0x100fe400000114f6 */
[----:B------:R-:W-:-:S04]  /*23a0*/  @P0 IADD3 R246, P1, P2, R2, UR10, R246 ;  /* 0x0000000a02f60c10 */ /* 0x000fc8000fa3e0f6 */
[----:B------:R-:W-:-:S05]  /*23b0*/  @P0 IADD3.X R247, R247, UR11, R245, P1, P2 ;  /* 0x0000000bf7f70c10 */ /* 0x000fca0008fe44f5 */
[----:B------:R1:W3:Y:S02]  /*23c0*/  @P0 LDG.E.U8 R246, desc[UR36][R246.64] ;  /* 0x00000024f6f60981 */ /* 0x0002e4000c1e1100 */
[----:B-1----:R-:W1:Y:S01]  /*23d0*/  LDC R247, c[0x0][0x284] ;  /* 0x0000a100fff77b82 */ /* 0x002e620000000800 */
[----:B---3--:R-:W-:Y:S02]  /*23e0*/  ISETP.NE.AND P0, PT, R246, RZ, P0 ;  /* 0x000000fff600720c */ /* 0x008fe40000705270 */
[----:B------:R-:W3:Y:S01]  /*23f0*/  LDL R246, [R1+0x34] ;  /* 0x0000340001f67983 */ /* 0x000ee20000100800 */
[----:B------:R-:W-:Y:S01]  /*2400*/  IABS R245, R2 ;  /* 0x0000000200f57213 */ /* 0x000fe20000000000 */
[----:B------:R-:W-:Y:S01]  /*2410*/  BSSY B1, `(.L_x_3041) ;  /* 0x000001c000017945 */ /* 0x000fe20003800000 */
[----:B-1----:R-:W-:Y:S02]  /*2420*/  IABS R247, R247 ;  /* 0x000000f700f77213 */ /* 0x002fe40000000000 */
[----:B------:R-:W-:Y:S01]  /*2430*/  ISETP.GE.AND P2, PT, R2, RZ, PT ;  /* 0x000000ff0200720c */ /* 0x000fe20003f46270 */
[----:B---3--:R-:W-:-:S05]  /*2440*/  IMAD.HI.U32 R246, R246, R245, RZ ;  /* 0x000000f5f6f67227 */ /* 0x008fca00078e00ff */
[----:B------:R-:W-:-:S05]  /*2450*/  IADD3 R246, -R246, RZ, RZ ;  /* 0x000000fff6f67210 */ /* 0x000fca0007ffe1ff */
[----:B------:R-:W-:Y:S02]  /*2460*/  IMAD R245, R247, R246, R245 ;  /* 0x000000f6f7f57224 */ /* 0x000fe400078e02f5 */
[----:B------:R-:W-:-:S05]  /*2470*/  IMAD.U32 R246, RZ, RZ, UR9 ;  /* 0x00000009fff67e24 */ /* 0x000fca000f8e00ff */
[----:B------:R-:W-:-:S04]  /*2480*/  IABS R246, R246 ;  /* 0x000000f600f67213 */ /* 0x000fc80000000000 */
[----:B------:R-:W-:-:S13]  /*2490*/  ISETP.GT.U32.AND P1, PT, R246, R245, PT ;  /* 0x000000f5f600720c */ /* 0x000fda0003f24070 */
[----:B------:R-:W-:-:S05]  /*24a0*/  @!P1 IMAD.IADD R245, R245, 0x1, -R247 ;  /* 0x00000001f5f59824 */ /* 0x000fca00078e0af7 */
[----:B------:R-:W-:-:S13]  /*24b0*/  ISETP.GT.U32.AND P1, PT, R246, R245, PT ;  /* 0x000000f5f600720c */ /* 0x000fda0003f24070 */
[----:B------:R-:W-:Y:S02]  /*24c0*/  @!P1 IADD3 R245, R245, -R247, RZ ;  /* 0x800000f7f5f59210 */ /* 0x000fe40007ffe0ff */
[----:B------:R-:W1:Y:S01]  /*24d0*/  LDC R247, c[0x0][0x284] ;  /* 0x0000a100fff77b82 */ /* 0x000e620000000800 */
[----:B------:R-:W-:Y:S02]  /*24e0*/  ISETP.GE.AND P1, PT, R2, UR40, PT ;  /* 0x0000002802007c0c */ /* 0x000fe4000bf26270 */
[----:B------:R-:W-:Y:S01]  /*24f0*/  @!P2 IMAD.MOV R245, RZ, RZ, -R245 ;  /* 0x000000fffff5a224 */ /* 0x000fe200078e0af5 */
[----:B-1----:R-:W-:-:S13]  /*2500*/  ISETP.NE.AND P3, PT, R247, RZ, PT ;  /* 0x000000fff700720c */ /* 0x002fda0003f65270 */
[----:B------:R-:W-:Y:S01]  /*2510*/  @!P3 LOP3.LUT R245, RZ, R247, RZ, 0x33, !PT ;  /* 0x000000f7fff5b212 */ /* 0x000fe200078e33ff */
[----:B-----5:R-:W-:Y:S06]  /*2520*/  @P1 BRA `(.L_x_3042) ;  /* 0x0000000000281947 */ /* 0x020fec0003800000 */
        /* <DEDUP_REMOVED lines=10> */
.L_x_3042:
[----:B------:R-:W-:Y:S05]  /*25d0*/  BSYNC B1 ;  /* 0x0000000000017941 */ /* 0x000fea0003800000 */
.L_x_3041:
        /* <DEDUP_REMOVED lines=13> */
.L_x_3044:
[----:B------:R-:W-:Y:S05]  /*26b0*/  BSYNC B1 ;  /* 0x0000000000017941 */ /* 0x000fea0003800000 */
.L_x_3043:
[----:B------:R-:W1:Y:S01]  /*26c0*/  LDC R247, c[0x0][0x284] ;  /* 0x0000a100fff77b82 */ /* 0x000e620000000800 */
[----:B------:R-:W-:Y:S01]  /*26d0*/  BSSY B1, `(.L_x_3045) ;  /* 0x000000d000017945 */ /* 0x000fe20003800000 */
[----:B-1----:R-:W-:-:S03]  /*26e0*/  IMAD.IADD R246, R246, 0x1, R247 ;  /* 0x00000001f6f67824 */ /* 0x002fc600078e02f7 */
        /* <DEDUP_REMOVED lines=11> */
.L_x_3046:
[----:B------:R-:W-:Y:S05]  /*27a0*/  BSYNC B1 ;  /* 0x0000000000017941 */ /* 0x000fea0003800000 */
.L_x_3045:
[----:B------:R-:W-:Y:S04]  /*27b0*/  BSSY B1, `(.L_x_3047) ;  /* 0x000000e000017945 */ /* 0x000fe80003800000 */
[----:B------:R-:W-:Y:S05]  /*27c0*/  @P1 BRA `(.L_x_3048) ;  /* 0x0000000000301947 */ /* 0x000fea0003800000 */
[----:B------:R-:W1:Y:S01]  /*27d0*/  LDC R247, c[0x0][0x284] ;  /* 0x0000a100fff77b82 */ /* 0x000e620000000800 */
[----:B------:R-:W-:Y:S01]  /*27e0*/  CS2R R130, SRZ ;  /* 0x0000000000827805 */ /* 0x000fe2000001ff00 */
[----:B-1----:R-:W-:-:S04]  /*27f0*/  IMAD.IADD R128, R246, 0x1, R247 ;  /* 0x00000001f6807824 */ /* 0x002fc800078e02f7 */
        /* <DEDUP_REMOVED lines=9> */
.L_x_3048:
[----:B------:R-:W-:Y:S05]  /*2890*/  BSYNC B1 ;  /* 0x0000000000017941 */ /* 0x000fea0003800000 */
.L_x_3047:
[----:B------:R-:W1:Y:S01]  /*28a0*/  LDC R246, c[0x0][0x284] ;  /* 0x0000a100fff67b82 */ /* 0x000e620000000800 */
[----:B------:R-:W-:Y:S01]  /*28b0*/  BSSY B1, `(.L_x_3049) ;  /* 0x000000d000017945 */ /* 0x000fe20003800000 */
[----:B-1----:R-:W-:-:S03]  /*28c0*/  LEA R246, R246, R245, 0x2 ;  /* 0x000000f5f6f67211 */ /* 0x002fc600078e10ff */
        /* <DEDUP_REMOVED lines=11> */
.L_x_3050:
[----:B------:R-:W-:Y:S05]  /*2980*/  BSYNC B1 ;  /* 0x0000000000017941 */ /* 0x000fea0003800000 */
.L_x_3049:
        /* <DEDUP_REMOVED lines=14> */
.L_x_3052:
[----:B------:R-:W-:Y:S05]  /*2a70*/  BSYNC B1 ;  /* 0x0000000000017941 */ /* 0x000fea0003800000 */
.L_x_3051:
        /* <DEDUP_REMOVED lines=14> */
.L_x_3054:
[----:B------:R-:W-:Y:S05]  /*2b60*/  BSYNC B1 ;  /* 0x0000000000017941 */ /* 0x000fea0003800000 */
.L_x_3053:
[----:B------:R-:W1:Y:S01]  /*2b70*/  LDC R246, c[0x0][0x284] ;  /* 0x0000a100fff67b82 */ /* 0x000e620000000800 */
[----:B------:R-:W-:Y:S01]  /*2b80*/  BSSY B1, `(.L_x_3055) ;  /* 0x000000d000017945 */ /* 0x000fe20003800000 */
[----:B-1----:R-:W-:-:S03]  /*2b90*/  IMAD R246, R246, 0x7, R245 ;  /* 0x00000007f6f67824 */ /* 0x002fc600078e02f5 */
        /* <DEDUP_REMOVED lines=11> */
.L_x_3056:
[----:B------:R-:W-:Y:S05]  /*2c50*/  BSYNC B1 ;  /* 0x0000000000017941 */ /* 0x000fea0003800000 */
.L_x_3055:
[----:B------:R-:W1:Y:S01]  /*2c60*/  LDC R247, c[0x0][0x284] ;  /* 0x0000a100fff77b82 */ /* 0x000e620000000800 */
[----:B------:R-:W-:Y:S01]  /*2c70*/  BSSY B1, `(.L_x_3057) ;  /* 0x000000d000017945 */ /* 0x000fe20003800000 */
[----:B-1----:R-:W-:-:S03]  /*2c80*/  IMAD.IADD R246, R246, 0x1, R247 ;  /* 0x00000001f6f67824 */ /* 0x002fc600078e02f7 */
        /* <DEDUP_REMOVED lines=11> */
.L_x_3058:
[----:B------:R-:W-:Y:S05]  /*2d40*/  BSYNC B1 ;  /* 0x0000000000017941 */ /* 0x000fea0003800000 */
.L_x_3057:
[----:B------:R-:W-:Y:S04]  /*2d50*/  BSSY B1, `(.L_x_3059) ;  /* 0x000000e000017945 */ /* 0x000fe80003800000 */
[----:B------:R-:W-:Y:S05]  /*2d60*/  @P1 BRA `(.L_x_3060) ;  /* 0x0000000000301947 */ /* 0x000fea0003800000 */
[----:B------:R-:W1:Y:S01]  /*2d70*/  LDC R247, c[0x0][0x284] ;  /* 0x0000a100fff77b82 */ /* 0x000e620000000800 */
[----:B------:R-:W-:Y:S02]  /*2d80*/  CS2R R154, SRZ ;  /* 0x00000000009a7805 */ /* 0x000fe4000001ff00 */
[----:B-1----:R-:W-:-:S05]  /*2d90*/  IADD3 R152, R246, R247, RZ ;  /* 0x000000f7f6987210 */ /* 0x002fca0007ffe0ff */
        /* <DEDUP_REMOVED lines=9> */
.L_x_3060:
[----:B------:R-:W-:Y:S05]  /*2e30*/  BSYNC B1 ;  /* 0x0000000000017941 */ /* 0x000fea0003800000 */
.L_x_3059:
[----:B------:R-:W1:Y:S01]  /*2e40*/  LDC R246, c[0x0][0x284] ;  /* 0x0000a100fff67b82 */ /* 0x000e620000000800 */
[----:B------:R-:W-:Y:S01]  /*2e50*/  BSSY B1, `(.L_x_3061) ;  /* 0x000000d000017945 */ /* 0x000fe20003800000 */
[----:B-1----:R-:W-:-:S03]  /*2e60*/  IMAD R246, R246, 0xa, R245 ;  /* 0x0000000af6f67824 */ /* 0x002fc600078e02f5 */
        /* <DEDUP_REMOVED lines=11> */
.L_x_3062:
[----:B------:R-:W-:Y:S05]  /*2f20*/  BSYNC B1 ;  /* 0x0000000000017941 */ /* 0x000fea0003800000 */
.L_x_3061:
[----:B------:R-:W1:Y:S01]  /*2f30*/  LDC R247, c[0x0][0x284] ;  /* 0x0000a100fff77b82 */ /* 0x000e620000000800 */
[----:B------:R-:W-:Y:S01]  /*2f40*/  BSSY B1, `(.L_x_3063) ;  /* 0x000000d000017945 */ /* 0x000fe20003800000 */
[----:B-1----:R-:W-:-:S03]  /*2f50*/  IADD3 R246, R246, R247, RZ ;  /* 0x000000f7f6f67210 */ /* 0x002fc60007ffe0ff */
        /* <DEDUP_REMOVED lines=11> */
.L_x_3064:
[----:B------:R-:W-:Y:S05]  /*3010*/  BSYNC B1 ;  /* 0x0000000000017941 */ /* 0x000fea0003800000 */
.L_x_3063:
[----:B------:R-:W-:Y:S04]  /*3020*/  BSSY B1, `(.L_x_3065) ;  /* 0x000000e000017945 */ /* 0x000fe80003800000 */
[----:B------:R-:W-:Y:S05]  /*3030*/  @P1 BRA `(.L_x_3066) ;  /* 0x0000000000301947 */ /* 0x000fea0003800000 */
[----:B------:R-:W1:Y:S01]  /*3040*/  LDC R247, c[0x0][0x284] ;  /* 0x0000a100fff77b82 */ /* 0x000e620000000800 */
[----:B------:R-:W-:Y:S01]  /*3050*/  CS2R R166, SRZ ;  /* 0x0000000000a67805 */ /* 0x000fe2000001ff00 */
[----:B-1----:R-:W-:-:S05]  /*3060*/  IMAD.IADD R164, R246, 0x1, R247 ;  /* 0x00000001f6a47824 */ /* 0x002fca00078e02f7 */
        /* <DEDUP_REMOVED lines=9> */
.L_x_3066:
[----:B------:R-:W-:Y:S05]  /*3100*/  BSYNC B1 ;  /* 0x0000000000017941 */ /* 0x000fea0003800000 */
.L_x_3065:
        /* <DEDUP_REMOVED lines=14> */
.L_x_3068:
[----:B------:R-:W-:Y:S05]  /*31f0*/  BSYNC B1 ;  /* 0x0000000000017941 */ /* 0x000fea0003800000 */
.L_x_3067:
        /* <DEDUP_REMOVED lines=14> */
.L_x_3070:
[----:B------:R-:W-:Y:S05]  /*32e0*/  BSYNC B1 ;  /* 0x0000000000017941 */ /* 0x000fea0003800000 */
.L_x_3069:
        /* <DEDUP_REMOVED lines=14> */
.L_x_3072:
[----:B------:R-:W-:Y:S05]  /*33d0*/  BSYNC B1 ;  /* 0x0000000000017941 */ /* 0x000fea0003800000 */
.L_x_3071:
        /* <DEDUP_REMOVED lines=14> */
.L_x_3074:
[----:B------:R-:W-:Y:S05]  /*34c0*/  BSYNC B1 ;  /* 0x0000000000017941 */ /* 0x000fea0003800000 */
.L_x_3073:
        /* <DEDUP_REMOVED lines=14> */
.L_x_3076:
[----:B------:R-:W-:Y:S05]  /*35b0*/  BSYNC B1 ;  /* 0x0000000000017941 */ /* 0x000fea0003800000 */
.L_x_3075:
        /* <DEDUP_REMOVED lines=14> */
.L_x_3078:
[----:B------:R-:W-:Y:S05]  /*36a0*/  BSYNC B1 ;  /* 0x0000000000017941 */ /* 0x000fea0003800000 */
.L_x_3077:
        /* <DEDUP_REMOVED lines=14> */
.L_x_3080:
[----:B------:R-:W-:Y:S05]  /*3790*/  BSYNC B1 ;  /* 0x0000000000017941 */ /* 0x000fea0003800000 */
.L_x_3079:
        /* <DEDUP_REMOVED lines=14> */
.L_x_3082:
[----:B------:R-:W-:Y:S05]  /*3880*/  BSYNC B1 ;  /* 0x0000000000017941 */ /* 0x000fea0003800000 */
.L_x_3081:
        /* <DEDUP_REMOVED lines=14> */
.L_x_3084:
[----:B------:R-:W-:Y:S05]  /*3970*/  BSYNC B1 ;  /* 0x0000000000017941 */ /* 0x000fea0003800000 */
.L_x_3083:
        /* <DEDUP_REMOVED lines=14> */
.L_x_3086:
[----:B------:R-:W-:Y:S05]  /*3a60*/  BSYNC B1 ;  /* 0x0000000000017941 */ /* 0x000fea0003800000 */
.L_x_3085:
        /* <DEDUP_REMOVED lines=14> */
.L_x_3088:
[----:B------:R-:W-:Y:S05]  /*3b50*/  BSYNC B1 ;  /* 0x0000000000017941 */ /* 0x000fea0003800000 */
.L_x_3087:
        /* <DEDUP_REMOVED lines=14> */
.L_x_3090:
[----:B------:R-:W-:Y:S05]  /*3c40*/  BSYNC B1 ;  /* 0x0000000000017941 */ /* 0x000fea0003800000 */
.L_x_3089:
        /* <DEDUP_REMOVED lines=14> */
.L_x_3092:
[----:B------:R-:W-:Y:S05]  /*3d30*/  BSYNC B1 ;  /* 0x0000000000017941 */ /* 0x000fea0003800000 */
.L_x_3091:
        /* <DEDUP_REMOVED lines=14> */
.L_x_3094:
[----:B------:R-:W-:Y:S05]  /*3e20*/  BSYNC B1 ;  /* 0x0000000000017941 */ /* 0x000fea0003800000 */
.L_x_3093:
        /* <DEDUP_REMOVED lines=14> */
.L_x_3096:
[----:B------:R-:W-:Y:S05]  /*3f10*/  BSYNC B1 ;  /* 0x0000000000017941 */ /* 0x000fea0003800000 */
.L_x_3095:
        /* <DEDUP_REMOVED lines=14> */
.L_x_3098:
[----:B------:R-:W-:Y:S05]  /*4000*/  BSYNC B1 ;  /* 0x0000000000017941 */ /* 0x000fea0003800000 */
.L_x_3097:
        /* <DEDUP_REMOVED lines=14> */
.L_x_3100:
[----:B------:R-:W-:Y:S05]  /*40f0*/  BSYNC B1 ;  /* 0x0000000000017941 */ /* 0x000fea0003800000 */
.L_x_3099:
        /* <DEDUP_REMOVED lines=14> */
.L_x_3102:
[----:B------:R-:W-:Y:S05]  /*41e0*/  BSYNC B1 ;  /* 0x0000000000017941 */ /* 0x000fea0003800000 */
.L_x_3101:
        /* <DEDUP_REMOVED lines=14> */
.L_x_3104:
[----:B------:R-:W-:Y:S05]  /*42d0*/  BSYNC B1 ;  /* 0x0000000000017941 */ /* 0x000fea0003800000 */
.L_x_3103:
[----:B------:R-:W-:Y:S04]  /*42e0*/  BSSY B1, `(.L_x_3105) ;  /* 0x00000bb000017945 */ /* 0x000fe80003800000 */
[----:B------:R-:W-:Y:S05]  /*42f0*/  @P1 BRA `(.L_x_3106) ;  /* 0x0000000800e41947 */ /* 0x000fea0003800000 */
[----:B------:R-:W3:Y:S04]  /*4300*/  LDL R246, [R1+0x10] ;  /* 0x0000100001f67983 */ /* 0x000ee80000100800 */
[----:B------:R-:W4:Y:S04]  /*4310*/  LDL R245, [R1+0x14] ;  /* 0x0000140001f57983 */ /* 0x000f280000100800 */
[----:B------:R1:W-:Y:S04]  /*4320*/  STL [R1+0x40], R244 ;  /* 0x000040f401007387 */ /* 0x0003e80000100800 */
[----:B-1----:R-:W2:Y:S04]  /*4330*/  LDL R244, [R1+0x20] ;  /* 0x0000200001f47983 */ /* 0x002ea80000100800 */
[----:B------:R1:W-:Y:S04]  /*4340*/  STL [R1+0x3c], R3 ;  /* 0x00003c0301007387 */ /* 0x0003e80000100800 */
[----:B------:R-:W2:Y:S04]  /*4350*/  LDL R247, [R1+0x4] ;  /* 0x0000040001f77983 */ /* 0x000ea80000100800 */
[----:B-1----:R-:W2:Y:S04]  /*4360*/  LDL R3, [R1+0x24] ;  /* 0x0000240001037983 */ /* 0x002ea80000100800 */
[----:B------:R1:W-:Y:S04]  /*4370*/  STL [R1+0x38], R0 ;  /* 0x0000380001007387 */ /* 0x0003e80000100800 */
[----:B-1----:R-:W2:Y:S01]  /*4380*/  LDL R0, [R1] ;  /* 0x0000000001007983 */ /* 0x002ea20000100800 */
[----:B---3-5:R-:W-:Y:S01]  /*4390*/  FMUL.FTZ R246, R246, R120 ;  /* 0x00000078f6f67220 */ /* 0x028fe20000410000 */
[----:B----4-:R-:W-:-:S03]  /*43a0*/  FMUL.FTZ R245, R245, R121 ;  /* 0x00000079f5f57220 */ /* 0x010fc60000410000 */
[----:B--2---:R-:W-:Y:S02]  /*43b0*/  FFMA.FTZ R246, R244, R116, R246 ;  /* 0x00000074f4f67223 */ /* 0x004fe400000100f6 */
[----:B------:R-:W5:Y:S01]  /*43c0*/  LDL.LU R244, [R1+0x40] ;  /* 0x0000400001f47983 */ /* 0x000f620000300800 */
[----:B------:R-:W-:-:S03]  /*43d0*/  FFMA.FTZ R245, R3, R117, R245 ;  /* 0x0000007503f57223 */ /* 0x000fc600000100f5 */
[----:B------:R-:W5:Y:S01]  /*43e0*/  LDL.LU R3, [R1+0x3c] ;  /* 0x00003c0001037983 */ /* 0x000f620000300800 */
[----:B------:R-:W-:-:S03]  /*43f0*/  FFMA.FTZ R245, R247, R125, R245 ;  /* 0x0000007df7f57223 */ /* 0x000fc600000100f5 */
[----:B------:R-:W2:Y:S01]  /*4400*/  LDL R247, [R1+0x28] ;  /* 0x0000280001f77983 */ /* 0x000ea20000100800 */
[----:B------:R-:W-:Y:S01]  /*4410*/  FFMA.FTZ R245, R249, R129, R245 ;  /* 0x00000081f9f57223 */ /* 0x000fe200000100f5 */
[----:B------:R-:W-:-:S03]  /*4420*/  FFMA.FTZ R246, R0, R124, R246 ;  /* 0x0000007c00f67223 */ /* 0x000fc600000100f6 */
[----:B------:R-:W-:Y:S01]  /*4430*/  FFMA.FTZ R245, R113, R133, R245 ;  /* 0x0000008571f57223 */ /* 0x000fe200000100f5 */
[----:B------:R-:W3:Y:S01]  /*4440*/  LDL R0, [R1+0x8] ;  /* 0x0000080001007983 */ /* 0x000ee20000100800 */
[----:B------:R-:W-:Y:S02]  /*4450*/  FFMA.FTZ R246, R248, R128, R246 ;  /* 0x00000080f8f67223 */ /* 0x000fe400000100f6 */
[----:B------:R-:W-:Y:S02]  /*4460*/  FFMA.FTZ R245, R109, R137, R245 ;  /* 0x000000896df57223 */ /* 0x000fe400000100f5 */
[----:B------:R-:W-:Y:S02]  /*4470*/  FFMA.FTZ R246, R112, R132, R246 ;  /* 0x0000008470f67223 */ /* 0x000fe400000100f6 */
[----:B------:R-:W-:Y:S02]  /*4480*/  FFMA.FTZ R245, R105, R141, R245 ;  /* 0x0000008d69f57223 */ /* 0x000fe400000100f5 */
[----:B------:R-:W-:-:S02]  /*4490*/  FFMA.FTZ R246, R108, R136, R246 ;  /* 0x000000886cf67223 */ /* 0x000fc400000100f6 */
[----:B------:R-:W-:Y:S02]  /*44a0*/  FFMA.FTZ R245, R101, R145, R245 ;  /* 0x0000009165f57223 */ /* 0x000fe400000100f5 */
[----:B------:R-:W-:Y:S02]  /*44b0*/  FFMA.FTZ R246, R104, R140, R246 ;  /* 0x0000008c68f67223 */ /* 0x000fe400000100f6 */
[----:B------:R-:W-:Y:S02]  /*44c0*/  FFMA.FTZ R245, R97, R149, R245 ;  /* 0x0000009561f57223 */ /* 0x000fe400000100f5 */
[----:B------:R-:W-:Y:S02]  /*44d0*/  FFMA.FTZ R246, R100, R144, R246 ;  /* 0x0000009064f67223 */ /* 0x000fe400000100f6 */
[----:B------:R-:W-:Y:S02]  /*44e0*/  FFMA.FTZ R245, R93, R153, R245 ;  /* 0x000000995df57223 */ /* 0x000fe400000100f5 */
[----:B------:R-:W-:-:S02]  /*44f0*/  FFMA.FTZ R246, R96, R148, R246 ;  /* 0x0000009460f67223 */ /* 0x000fc400000100f6 */
[----:B0-----:R-:W-:Y:S02]  /*4500*/  FFMA.FTZ R245, R89, R157, R245 ;  /* 0x0000009d59f57223 */ /* 0x001fe400000100f5 */
        /* <DEDUP_REMOVED lines=42> */
[----:B------:R-:W-:-:S04]  /*47b0*/  FFMA.FTZ R246, R8, R236, R246 ;  /* 0x000000ec08f67223 */ /* 0x000fc800000100f6 */
[----:B------:R-:W-:-:S04]  /*47c0*/  FFMA.FTZ R246, R4, R240, R246 ;  /* 0x000000f004f67223 */ /* 0x000fc800000100f6 */
[----:B------:R-:W-:Y:S02]  /*47d0*/  FADD.FTZ R246, R246, R245 ;  /* 0x000000f5f6f67221 */ /* 0x000fe40000010000 */
[----:B------:R-:W4:Y:S02]  /*47e0*/  LDL R245, [R1+0x18] ;  /* 0x0000180001f57983 */ /* 0x000f240000100800 */
[----:B----4-:R-:W-:-:S04]  /*47f0*/  FMUL.FTZ R245, R245, R122 ;  /* 0x0000007af5f57220 */ /* 0x010fc80000410000 */
[----:B--2---:R-:W-:Y:S02]  /*4800*/  FFMA.FTZ R245, R247, R118, R245 ;  /* 0x00000076f7f57223 */ /* 0x004fe400000100f5 */
[----:B------:R-:W2:Y:S02]  /*4810*/  LDL R247, [R1+0x2c] ;  /* 0x00002c0001f77983 */ /* 0x000ea40000100800 */
[----:B---3--:R-:W-:Y:S02]  /*4820*/  FFMA.FTZ R245, R0, R126, R245 ;  /* 0x0000007e00f57223 */ /* 0x008fe400000100f5 */
[----:B------:R-:W3:Y:S02]  /*4830*/  LDL R0, [R1+0xc] ;  /* 0x00000c0001007983 */ /* 0x000ee40000100800 */
        /* <DEDUP_REMOVED lines=29> */
[----:B------:R-:W-:Y:S02]  /*4a10*/  FADD.FTZ R246, R245, R246 ;  /* 0x000000f6f5f67221 */ /* 0x000fe40000010000 */
[----:B------:R-:W4:Y:S01]  /*4a20*/  LDL R245, [R1+0x1c] ;  /* 0x00001c0001f57983 */ /* 0x000f220000100800 */
[----:B------:R-:W-:-:S04]  /*4a30*/  UISETP.NE.U32.AND UP0, UPT, UR16, URZ, UPT ;  /* 0x0000003f1000728c */ /* 0x000fc8000bf05070 */
[----:B------:R-:W-:-:S06]  /*4a40*/  UISETP.NE.AND.EX UP0, UPT, UR17, URZ, UPT, UP0 ;  /* 0x0000003f1100728c */ /* 0x000fcc000bf05300 */
[----:B------:R-:W-:-:S05]  /*4a50*/  PLOP3.LUT P1, PT, PT, PT, UP0, 0x80, 0x0 ;  /* 0x000000000000781c */ /* 0x000fca0003f2f008 */
[----:B------:R-:W-:Y:S02]  /*4a60*/  @UP0 ULDC UR5, c[0x0][0x2d0] ;  /* 0x0000b40000050ab9 */ /* 0x000fe40000000800 */
[----:B------:R-:W-:Y:S01]  /*4a70*/  @UP0 UIMAD UR4, UR46, UR5, UR40 ;  /* 0x000000052e0402a4 */ /* 0x000fe2000f8e0228 */
[----:B----4-:R-:W-:-:S04]  /*4a80*/  FMUL.FTZ R245, R245, R123 ;  /* 0x0000007bf5f57220 */ /* 0x010fc80000410000 */
[----:B--2---:R-:W-:-:S04]  /*4a90*/  FFMA.FTZ R245, R247, R119, R245 ;  /* 0x00000077f7f57223 */ /* 0x004fc800000100f5 */
[----:B---3--:R-:W-:-:S04]  /*4aa0*/  FFMA.FTZ R245, R0, R127, R245 ;  /* 0x0000007f00f57223 */ /* 0x008fc800000100f5 */
        /* <DEDUP_REMOVED lines=35> */
[----:B------:R0:W2:Y:S01]  /*4ce0*/  @P1 LDG.E R246, desc[UR36][R246.64] ;  /* 0x00000024f6f61981 */ /* 0x0000a2000c1e1900 */
[----:B------:R-:W-:-:S04]  /*4cf0*/  UISETP.NE.U32.AND UP0, UPT, UR14, URZ, UPT ;  /* 0x0000003f0e00728c */ /* 0x000fc8000bf05070 */
[----:B------:R-:W-:Y:S01]  /*4d00*/  UISETP.NE.AND.EX UP0, UPT, UR15, URZ, UPT, UP0 ;  /* 0x0000003f0f00728c */ /* 0x000fe2000bf05300 */
[----:B------:R-:W-:Y:S02]  /*4d10*/  IMAD.MOV.U32 R245, RZ, RZ, R0 ;  /* 0x000000fffff57224 */ /* 0x000fe400078e0000 */
[----:B------:R-:W5:Y:S03]  /*4d20*/  LDL.LU R0, [R1+0x38] ;  /* 0x0000380001007983 */ /* 0x000f660000300800 */
[----:B------:R-:W-:Y:S01]  /*4d30*/  PLOP3.LUT P2, PT, PT, PT, UP0, 0x80, 0x0 ;  /* 0x000000000000781c */ /* 0x000fe20003f4f008 */
[----:B------:R-:W-:-:S04]  /*4d40*/  FMUL.FTZ R245, R245, UR8 ;  /* 0x00000008f5f57c20 */ /* 0x000fc80008410000 */
[----:B------:R-:W-:Y:S02]  /*4d50*/  @UP0 ULDC.64 UR4, c[0x0][0x2d8] ;  /* 0x0000b60000040ab9 */ /* 0x000fe40000000a00 */
[----:B------:R-:W-:-:S06]  /*4d60*/  @UP0 UIMAD.WIDE UR4, UR46, 0x4, UR4 ;  /* 0x000000042e0408a5 */ /* 0x000fcc000f8e0204 */
[----:B0-----:R-:W-:Y:S02]  /*4d70*/  IMAD.U32 R247, RZ, RZ, UR5 ;  /* 0x00000005fff77e24 */ /* 0x001fe4000f8e00ff */
[----:B--2---:R-:W-:Y:S01]  /*4d80*/  @P1 FADD.FTZ R245, R245, R246 ;  /* 0x000000f6f5f51221 */ /* 0x004fe20000010000 */
[----:B------:R-:W-:Y:S01]  /*4d90*/  MOV R246, UR4 ;  /* 0x0000000400f67c02 */ /* 0x000fe20008000f00 */
[----:B------:R-:W-:-:S05]  /*4da0*/  ULDC UR4, c[0x0][0x298] ;  /* 0x0000a60000047ab9 */ /* 0x000fca0000000800 */
[----:B------:R0:W2:Y:S02]  /*4db0*/  @P2 LDG.E R246, desc[UR36][R246.64] ;  /* 0x00000024f6f62981 */ /* 0x0000a4000c1e1900 */
[----:B0-----:R-:W0:Y:S02]  /*4dc0*/  LDC R247, c[0x0][0x2c0] ;  /* 0x0000b000fff77b82 */ /* 0x001e240000000800 */
[----:B0-----:R-:W-:-:S05]  /*4dd0*/  VIADD R247, R247, UR4 ;  /* 0x00000004f7f77c36 */ /* 0x001fca0008000000 */
[----:B------:R-:W-:-:S04]  /*4de0*/  @P2 ISETP.GE.AND P1, PT, R2, R247, PT ;  /* 0x000000f70200220c */ /* 0x000fc80003f26270 */
[----:B------:R-:W-:-:S04]  /*4df0*/  @P2 SEL R247, RZ, UR39, P1 ;  /* 0x00000027fff72c07 */ /* 0x000fc80008800000 */
[----:B------:R-:W-:-:S04]  /*4e00*/  @P2 IADD3 R247, R247, -UR40, R2 ;  /* 0x80000028f7f72c10 */ /* 0x000fc8000fffe002 */
[----:B------:R-:W-:-:S05]  /*4e10*/  @P2 I2FP.F32.S32 R247, R247 ;  /* 0x000000f700f72245 */ /* 0x000fca0000201400 */
[----:B--2---:R-:W-:Y:S02]  /*4e20*/  @P2 FFMA.FTZ R245, R247, R246, R245 ;  /* 0x000000f6f7f52223 */ /* 0x004fe400000100f5 */
[----:B------:R-:W2:Y:S01]  /*4e30*/  LDL R247, [R1+0x30] ;  /* 0x0000300001f77983 */ /* 0x000ea20000100800 */
[----:B------:R-:W-:-:S05]  /*4e40*/  IADD3 R246, R2, -UR42, RZ ;  /* 0x8000002a02f67c10 */ /* 0x000fca000fffe0ff */
[----:B------:R-:W-:-:S05]  /*4e50*/  IMAD R246, R246, 0x4, R252 ;  /* 0x00000004f6f67824 */ /* 0x000fca00078e02fc */
[----:B------:R1:W-:Y:S01]  /*4e60*/  STS [R246], R245 ;  /* 0x000000f5f6007388 */ /* 0x0003e20000000800 */
[----:B--2---:R-:W-:-:S05]  /*4e70*/  @!P0 FMNMX.FTZ R247, R247, R245, !PT ;  /* 0x000000f5f7f78209 */ /* 0x004fca0007810000 */
[----:B------:R1:W-:Y:S02]  /*4e80*/  @!P0 STL [R1+0x30], R247 ;  /* 0x000030f701008387 */ /* 0x0003e40000100800 */
.L_x_3106:
[----:B------:R-:W-:Y:S05]  /*4e90*/  BSYNC B1 ;  /* 0x0000000000017941 */ /* 0x000fea0003800000 */
.L_x_3105:
[----:B------:R-:W-:-:S05]  /*4ea0*/  VIADD R2, R2, 0x100 ;  /* 0x0000010002027836 */ /* 0x000fca0000000000 */
[----:B------:R-:W-:-:S13]  /*4eb0*/  ISETP.GE.AND P0, PT, R2, UR7, PT ;  /* 0x0000000702007c0c */ /* 0x000fda000bf06270 */
[----:B------:R-:W-:Y:S05]  /*4ec0*/  @!P0 BRA `(.L_x_3107) ;  /* 0xffffffd4001c8947 */ /* 0x000fea000383ffff */
.L_x_3040:
[----:B------:R-:W-:Y:S05]  /*4ed0*/  BSYNC B0 ;  /* 0x0000000000007941 */ /* 0x000fea0003800000 */
.L_x_3039:
[----:B-1----:R-:W3:Y:S01]  /*4ee0*/  LDL.LU R245, [R1+0x30] ;  /* 0x0000300001f57983 */ /* 0x002ee20000300800 */
[----:B------:R-:W-:Y:S01]  /*4ef0*/  ULDC UR7, c[0x0][0x284] ;  /* 0x0000a10000077ab9 */ /* 0x000fe20000000800 */
[----:B------:R-:W-:Y:S01]  /*4f00*/  ULDC.64 UR8, c[0x0][0x2b0] ;  /* 0x0000ac0000087ab9 */ /* 0x000fe20000000a00 */
[----:B------:R-:W-:Y:S01]  /*4f10*/  BSSY B0, `(.L_x_3108) ;  /* 0x0000047000007945 */ /* 0x000fe20003800000 */
[----:B0-----:R-:W4:Y:S02]  /*4f20*/  S2R R9, SR_TID.X ;  /* 0x0000000000097919 */ /* 0x001f240000002100 */
[----:B----4-:R-:W-:-:S04]  /*4f30*/  SHF.R.S32.HI R4, RZ, 0x1f, R9 ;  /* 0x0000001fff047819 */ /* 0x010fc80000011409 */
[----:B------:R-:W-:-:S04]  /*4f40*/  LEA.HI R4, R4, R9, RZ, 0x5 ;  /* 0x0000000904047211 */ /* 0x000fc800078f28ff */
[----:B------:R-:W-:-:S04]  /*4f50*/  LOP3.LUT R5, R4, 0xffffffe0, RZ, 0xc0, !PT ;  /* 0xffffffe004057812 */ /* 0x000fc800078ec0ff */
[----:B------:R-:W-:-:S04]  /*4f60*/  IADD3 R6, -R5, R9, RZ ;  /* 0x0000000905067210 */ /* 0x000fc80007ffe1ff */
[C---:B------:R-:W-:Y:S02]  /*4f70*/  ISETP.NE.AND P0, PT, R6.reuse, RZ, PT ;  /* 0x000000ff0600720c */ /* 0x040fe40003f05270 */
[----:B------:R-:W-:-:S11]  /*4f80*/  ISETP.GT.AND P1, PT, R6, 0x7, PT ;  /* 0x000000070600780c */ /* 0x000fd60003f24270 */
[----:B------:R-:W0:Y:S02]  /*4f90*/  @!P0 S2R R8, SR_CgaCtaId ;  /* 0x0000000000088919 */ /* 0x000e240000008800 */
[----:B------:R-:W-:Y:S01]  /*4fa0*/  @!P1 MOV R7, 0x400 ;  /* 0x0000040000079802 */ /* 0x000fe20000000f00 */
[----:B------:R-:W1:Y:S03]  /*4fb0*/  @!P1 S2R R10, SR_CgaCtaId ;  /* 0x00000000000a9919 */ /* 0x000e660000008800 */
[----:B-1----:R-:W-:Y:S01]  /*4fc0*/  @!P1 LEA R7, R10, R7, 0x18 ;  /* 0x000000070a079211 */ /* 0x002fe200078ec0ff */
[----:B---3-5:R-:W1:Y:S02]  /*4fd0*/  SHFL.BFLY PT, R0, R245, 0x10, 0x1f ;  /* 0x0e001f00f5007f89 */ /* 0x028e6400000e0000 */
        /* <DEDUP_REMOVED lines=8> */
[----:B------:R-:W-:-:S05]  /*5060*/  @!P0 SHF.R.S32.HI R3, RZ, 0x5, R4 ;  /* 0x00000005ff038819 */ /* 0x000fca0000011404 */
[----:B------:R-:W-:Y:S01]  /*5070*/  @!P0 IMAD R3, R3, 0x4, R8 ;  /* 0x0000000403038824 */ /* 0x000fe200078e0208 */
[----:B-1----:R-:W-:Y:S02]  /*5080*/  FMNMX.FTZ R5, R2, R5, !PT ;  /* 0x0000000502057209 */ /* 0x002fe40007810000 */
[----:B------:R-:W-:-:S03]  /*5090*/  @!P1 LEA R2, R6, R7, 0x2 ;  /* 0x0000000706029211 */ /* 0x000fc600078e10ff */
[----:B------:R-:W0:Y:S02]  /*50a0*/  SHFL.BFLY PT, R0, R5, 0x1, 0x1f ;  /* 0x0c201f0005007f89 */ /* 0x000e2400000e0000 */
[----:B0-----:R-:W-:Y:S01]  /*50b0*/  FMNMX.FTZ R10, R5, R0, !PT ;  /* 0x00000000050a7209 */ /* 0x001fe20007810000 */
[----:B------:R-:W-:-:S04]  /*50c0*/  IMAD.MOV.U32 R0, RZ, RZ, -0x800001 ;  /* 0xff7fffffff007424 */ /* 0x000fc800078e00ff */
[----:B------:R-:W-:Y:S01]  /*50d0*/  @!P0 STS [R3], R10 ;  /* 0x0000000a03008388 */ /* 0x000fe20000000800 */
[----:B------:R-:W-:Y:S06]  /*50e0*/  BAR.SYNC.DEFER_BLOCKING 0x0 ;  /* 0x0000000000007b1d */ /* 0x000fec0000010000 */
[----:B------:R-:W0:Y:S04]  /*50f0*/  @!P1 LDS R0, [R2] ;  /* 0x0000000002009984 */ /* 0x000e280000000800 */
[----:B0-----:R-:W0:Y:S02]  /*5100*/  SHFL.BFLY PT, R5, R0, 0x4, 0x1f ;  /* 0x0c801f0000057f89 */ /* 0x001e2400000e0000 */
[----:B0-----:R-:W-:Y:S01]  /*5110*/  FMNMX.FTZ R5, R5, R0, !PT ;  /* 0x0000000005057209 */ /* 0x001fe20007810000 */
[----:B------:R-:W-:-:S02]  /*5120*/  VIADD R0, R9, UR42 ;  /* 0x0000002a09007c36 */ /* 0x000fc40008000000 */
        /* <DEDUP_REMOVED lines=9> */
[----:B------:R-:W-:Y:S02]  /*51c0*/  MOV R9, RZ ;  /* 0x000000ff00097202 */ /* 0x000fe40000000f00 */
[----:B------:R-:W-:-:S04]  /*51d0*/  ISETP.NE.U32.AND P0, PT, RZ, UR4, PT ;  /* 0x00000004ff007c0c */ /* 0x000fc8000bf05070 */
[----:B------:R-:W-:-:S13]  /*51e0*/  ISETP.NE.AND.EX P0, PT, RZ, UR5, PT, P0 ;  /* 0x00000005ff007c0c */ /* 0x000fda000bf05300 */
.L_x_3113:
[----:B------:R-:W-:Y:S01]  /*51f0*/  VIADD R3, R0, -UR42 ;  /* 0x8000002a00037c36 */ /* 0x000fe20008000000 */
[----:B------:R-:W-:Y:S03]  /*5200*/  BSSY B1, `(.L_x_3110) ;  /* 0x0000012000017945 */ /* 0x000fe60003800000 */
[----:B------:R-:W-:Y:S01]  /*5210*/  IMAD R5, R3, 0x4, R252 ;  /* 0x0000000403057824 */ /* 0x000fe200078e02fc */
[----:B-1----:R-:W-:Y:S06]  /*5220*/  @!P0 BRA `(.L_x_3111) ;  /* 0x00000000002c8947 */ /* 0x002fec0003800000 */
[----:B------:R-:W-:Y:S01]  /*5230*/  UIMAD UR4, UR45, UR7, URZ ;  /* 0x000000072d0472a4 */ /* 0x000fe2000f8e023f */
[----:B------:R-:W-:-:S03]  /*5240*/  SHF.R.S32.HI R3, RZ, 0x1f, R0 ;  /* 0x0000001fff037819 */ /* 0x000fc60000011400 */
[----:B------:R-:W-:Y:S02]  /*5250*/  USHF.R.S32.HI UR5, URZ, 0x1f, UR4 ;  /* 0x0000001f3f057899 */ /* 0x000fe40008011404 */
[----:B------:R-:W-:-:S04]  /*5260*/  MOV R11, UR4 ;  /* 0x00000004000b7c02 */ /* 0x000fc80008000f00 */
[----:B------:R-:W-:Y:S01]  /*5270*/  IMAD.U32 R8, RZ, RZ, UR5 ;  /* 0x00000005ff087e24 */ /* 0x000fe2000f8e00ff */
[----:B------:R-:W-:-:S04]  /*5280*/  IADD3 R2, P2, P3, R0, UR8, R11 ;  /* 0x0000000800027c10 */ /* 0x000fc8000fb5e00b */
[----:B------:R-:W-:-:S05]  /*5290*/  IADD3.X R3, R3, UR9, R8, P2, P3 ;  /* 0x0000000903037c10 */ /* 0x000fca00097e6408 */
[----:B------:R-:W3:Y:S02]  /*52a0*/  LDG.E.U8 R2, desc[UR36][R2.64] ;  /* 0x0000002402027981 */ /* 0x000ee4000c1e1100 */
[----:B---3--:R-:W-:-:S13]  /*52b0*/  ISETP.NE.AND P2, PT, R2, RZ, PT ;  /* 0x000000ff0200720c */ /* 0x008fda0003f45270 */
[----:B------:R-:W-:Y:S01]  /*52c0*/  @P2 IMAD.MOV.U32 R8, RZ, RZ, RZ ;  /* 0x000000ffff082224 */ /* 0x000fe200078e00ff */
[----:B------:R-:W-:Y:S06]  /*52d0*/  @P2 BRA `(.L_x_3112) ;  /* 0x0000000000102947 */ /* 0x000fec0003800000 */
.L_x_3111:
[----:B------:R-:W0:Y:S02]  /*52e0*/  LDS R2, [R5] ;  /* 0x0000000005027984 */ /* 0x000e240000000800 */
[----:B0-----:R-:W-:-:S04]  /*52f0*/  FADD.FTZ R2, -R7, R2 ;  /* 0x0000000207027221 */ /* 0x001fc80000010100 */
[----:B------:R-:W-:-:S04]  /*5300*/  FMUL.FTZ R2, R2, 1.4426950216293334961 ;  /* 0x3fb8aa3b02027820 */ /* 0x000fc80000410000 */
[----:B------:R1:W3:Y:S03]  /*5310*/  MUFU.EX2 R8, R2 ;  /* 0x0000000200087308 */ /* 0x0002e60000000800 */
.L_x_3112:
[----:B------:R-:W-:Y:S05]  /*5320*/  BSYNC B1 ;  /* 0x0000000000017941 */ /* 0x000fea0003800000 */
.L_x_3110:
[----:B---3--:R3:W-:Y:S01]  /*5330*/  STS [R5], R8 ;  /* 0x0000000805007388 */ /* 0x0087e20000000800 */
[----:B------:R-:W-:Y:S01]  /*5340*/  IADD3 R0, R0, 0x100, RZ ;  /* 0x0000010000007810 */ /* 0x000fe20007ffe0ff */
[----:B------:R-:W-:-:S03]  /*5350*/  FADD.FTZ R9, R8, R9 ;  /* 0x0000000908097221 */ /* 0x000fc60000010000 */
[----:B------:R-:W-:-:S13]  /*5360*/  ISETP.GT.AND P2, PT, R0, UR40, PT ;  /* 0x0000002800007c0c */ /* 0x000fda000bf44270 */
[----:B---3--:R-:W-:Y:S05]  /*5370*/  @!P2 BRA `(.L_x_3113) ;  /* 0xfffffffc009ca947 */ /* 0x008fea000383ffff */
.L_x_3109:
[----:B------:R-:W-:Y:S05]  /*5380*/  BSYNC B0 ;  /* 0x0000000000007941 */ /* 0x000fea0003800000 */
.L_x_3108:
[----:B------:R-:W3:Y:S01]  /*5390*/  SHFL.BFLY PT, R0, R9, 0x10, 0x1f ;  /* 0x0e001f0009007f89 */ /* 0x000ee200000e0000 */
[----:B------:R-:W-:Y:S01]  /*53a0*/  ULDC.U8 UR4, c[0x0][0x31c] ;  /* 0x0000c70000047ab9 */ /* 0x000fe20000000000 */
[----:B------:R-:W-:Y:S01]  /*53b0*/  ULDC UR7, c[0x0][0x288] ;  /* 0x0000a20000077ab9 */ /* 0x000fe20000000800 */
[----:B------:R-:W-:Y:S01]  /*53c0*/  UMOV UR5, URZ ;  /* 0x0000003f00057c82 */ /* 0x000fe20008000000 */
[----:B------:R-:W0:Y:S01]  /*53d0*/  S2R R10, SR_TID.X ;  /* 0x00000000000a7919 */ /* 0x000e220000002100 */
[----:B------:R-:W-:Y:S01]  /*53e0*/  UIMAD UR7, UR45, UR7, UR46 ;  /* 0x000000072d0772a4 */ /* 0x000fe2000f8e022e */
[----:B---3--:R-:W-:-:S05]  /*53f0*/  FADD.FTZ R0, R0, R9 ;  /* 0x0000000900007221 */ /* 0x008fca0000010000 */
[----:B------:R-:W3:Y:S01]  /*5400*/  SHFL.BFLY PT, R3, R0, 0x8, 0x1f ;  /* 0x0d001f0000037f89 */ /* 0x000ee200000e0000 */
[----:B0-----:R-:W-:-:S04]  /*5410*/  LOP3.LUT P0, R7, R10, 0x1f, RZ, 0xc0, !PT ;  /* 0x0000001f0a077812 */ /* 0x001fc8000780c0ff */
[----:B------:R-:W-:-:S09]  /*5420*/  ISETP.GT.U32.AND P2, PT, R7, 0x7, PT ;  /* 0x000000070700780c */ /* 0x000fd20003f44070 */
[----:B------:R-:W0:Y:S01]  /*5430*/  @!P0 S2R R12, SR_CgaCtaId ;  /* 0x00000000000c8919 */ /* 0x000e220000008800 */
[----:B------:R-:W-:Y:S02]  /*5440*/  @!P0 MOV R9, 0x400 ;  /* 0x0000040000098802 */ /* 0x000fe40000000f00 */
[----:B------:R-:W-:Y:S01]  /*5450*/  @!P0 SHF.R.U32.HI R8, RZ, 0x3, R10 ;  /* 0x00000003ff088819 */ /* 0x000fe2000001160a */
[----:B---3--:R-:W-:Y:S01]  /*5460*/  FADD.FTZ R3, R0, R3 ;  /* 0x0000000300037221 */ /* 0x008fe20000010000 */
[----:B------:R-:W3:Y:S02]  /*5470*/  @!P2 S2R R14, SR_CgaCtaId ;  /* 0x00000000000ea919 */ /* 0x000ee40000008800 */
[----:B------:R-:W-:Y:S02]  /*5480*/  @!P0 LOP3.LUT R8, R8, 0x1ffffffc, RZ, 0xc0, !PT ;  /* 0x1ffffffc08088812 */ /* 0x000fe400078ec0ff */
[----:B-1----:R-:W1:Y:S02]  /*5490*/  SHFL.BFLY PT, R2, R3, 0x4, 0x1f ;  /* 0x0c801f0003027f89 */ /* 0x002e6400000e0000 */
[----:B-1----:R-:W-:Y:S01]  /*54a0*/  FADD.FTZ R2, R3, R2 ;  /* 0x0000000203027221 */ /* 0x002fe20000010000 */
[----:B0-----:R-:W-:-:S02]  /*54b0*/  @!P0 LEA R3, R12, R9, 0x18 ;  /* 0x000000090c038211 */ /* 0x001fc400078ec0ff */
        /* <DEDUP_REMOVED lines=27> */
.L_x_3114:
[----:B------:R-:W-:Y:S01]  /*5670*/  ULDC.64 UR8, c[0x0][0x310] ;  /* 0x0000c40000087ab9 */ /* 0x000fe20000000a00 */
[----:B------:R-:W-:Y:S04]  /*5680*/  BSSY B0, `(.L_x_3115) ;  /* 0x0000013000007945 */ /* 0x000fe80003800000 */
[----:B------:R-:W-:Y:S05]  /*5690*/  @P1 BRA `(.L_x_3116) ;  /* 0x0000000000441947 */ /* 0x000fea0003800000 */
[----:B0-----:R-:W-:Y:S01]  /*56a0*/  FADD.FTZ R0, R9, 9.9999999747524270788e-07 ;  /* 0x358637bd09007421 */ /* 0x001fe20000010000 */
[----:B------:R-:W-:-:S03]  /*56b0*/  IADD3 R5, R10, UR42, RZ ;  /* 0x0000002a0a057c10 */ /* 0x000fc6000fffe0ff */
[----:B------:R0:W1:Y:S04]  /*56c0*/  MUFU.RCP R7, R0 ;  /* 0x0000000000077308 */ /* 0x0000680000001000 */
.L_x_3118:
[----:B01----:R-:W-:-:S04]  /*56d0*/  VIADD R3, R5, -UR42 ;  /* 0x8000002a05037c36 */ /* 0x003fc80008000000 */
        /* <DEDUP_REMOVED lines=10> */
.L_x_3117:
[----:B------:R-:W-:-:S04]  /*5780*/  IADD3 R5, R5, 0x100, RZ ;  /* 0x0000010005057810 */ /* 0x000fc80007ffe0ff */
[----:B------:R-:W-:-:S13]  /*5790*/  ISETP.GT.AND P1, PT, R5, UR40, PT ;  /* 0x0000002805007c0c */ /* 0x000fda000bf24270 */
[----:B------:R-:W-:Y:S05]  /*57a0*/  @!P1 BRA `(.L_x_3118) ;  /* 0xfffffffc00c89947 */ /* 0x000fea000383ffff */
.L_x_3116:
[----:B------:R-:W-:Y:S05]  /*57b0*/  BSYNC B0 ;  /* 0x0000000000007941 */ /* 0x000fea0003800000 */
.L_x_3115:
[----:B------:R-:W-:Y:S01]  /*57c0*/  USHF.R.S32.HI UR4, URZ, 0x1f, UR40 ;  /* 0x0000001f3f047899 */ /* 0x000fe20008011428 */
[----:B01----:R-:W-:Y:S01]  /*57d0*/  SHF.R.S32.HI R3, RZ, 0x5, R4 ;  /* 0x00000005ff037819 */ /* 0x003fe20000011404 */
[----:B------:R-:W-:Y:S01]  /*57e0*/  ULDC.64 UR8, c[0x0][0x240] ;  /* 0x0000900000087ab9 */ /* 0x000fe20000000a00 */
[C---:B------:R-:W-:Y:S01]  /*57f0*/  ISETP.GT.AND P2, PT, R6.reuse, 0x1b, PT ;  /* 0x0000001b0600780c */ /* 0x040fe20003f44270 */
[----:B------:R-:W-:Y:S01]  /*5800*/  ULEA.HI UR4, UR4, UR40, URZ, 0x3 ;  /* 0x0000002804047291 */ /* 0x000fe2000f8f183f */
[----:B------:R-:W-:Y:S01]  /*5810*/  ISETP.EQ.U32.AND P0, PT, RZ, UR8, PT ;  /* 0x00000008ff007c0c */ /* 0x000fe2000bf02070 */
[----:B------:R-:W-:Y:S01]  /*5820*/  IMAD.SHL.U32 R0, R6, 0x4, RZ ;  /* 0x0000000406007824 */ /* 0x000fe200078e00ff */
[----:B------:R-:W-:Y:S01]  /*5830*/  CS2R R6, SRZ ;  /* 0x0000000000067805 */ /* 0x000fe2000001ff00 */
[----:B------:R-:W-:Y:S01]  /*5840*/  ULOP3.LUT UR4, UR4, 0xfffffff8, URZ, 0xc0, !UPT ;  /* 0xfffffff804047892 */ /* 0x000fe2000f8ec03f */
[----:B------:R-:W-:Y:S01]  /*5850*/  IMAD.U32 R5, RZ, RZ, UR46 ;  /* 0x0000002eff057e24 */ /* 0x000fe2000f8e00ff */
[----:B------:R-:W-:-:S02]  /*5860*/  ULDC.64 UR10, c[0x0][0x250] ;  /* 0x00009400000a7ab9 */ /* 0x000fc40000000a00 */
[----:B------:R-:W-:-:S06]  /*5870*/  UIADD3 UR4, -UR4, UR40, URZ ;  /* 0x0000002804047290 */ /* 0x000fcc000fffe13f */
[----:B------:R-:W-:-:S04]  /*5880*/  ISETP.NE.OR P1, PT, R3, UR4, P2 ;  /* 0x0000000403007c0c */ /* 0x000fc80009725670 */
[----:B------:R-:W-:Y:S01]  /*5890*/  ISETP.EQ.OR.EX P0, PT, RZ, UR9, P1, P0 ;  /* 0x00000009ff007c0c */ /* 0x000fe20008f02700 */
[----:B------:R-:W-:-:S12]  /*58a0*/  ULDC UR9, c[0x0][0x284] ;  /* 0x0000a10000097ab9 */ /* 0x000fd80000000800 */
[----:B------:R-:W0:Y:S01]  /*58b0*/  @!P0 LDC.64 R12, c[0x0][0x240] ;  /* 0x00009000ff0c8b82 */ /* 0x000e220000000a00 */
[----:B------:R-:W-:Y:S01]  /*58c0*/  @!P0 IMAD R5, R5, 0x70, R0 ;  /* 0x0000007005058824 */ /* 0x000fe200078e0200 */
[----:B------:R-:W-:Y:S01]  /*58d0*/  UIMAD UR8, UR7, UR9, URZ ;  /* 0x00000009070872a4 */ /* 0x000fe2000f8e023f */
[----:B------:R-:W-:Y:S01]  /*58e0*/  BSSY B1, `(.L_x_3119) ;  /* 0x00001e6000017945 */ /* 0x000fe20003800000 */
[----:B------:R-:W-:Y:S02]  /*58f0*/  CS2R R10, SRZ ;  /* 0x00000000000a7805 */ /* 0x000fe4000001ff00 */
[----:B------:R-:W-:Y:S01]  /*5900*/  CS2R R8, SRZ ;  /* 0x0000000000087805 */ /* 0x000fe2000001ff00 */
[----:B0-----:R-:W-:Y:S01]  /*5910*/  @!P0 IMAD.WIDE R12, R5, 0x4, R12 ;  /* 0x00000004050c8825 */ /* 0x001fe200078e020c */
[----:B------:R-:W-:-:S06]  /*5920*/  CS2R R4, SRZ ;  /* 0x0000000000047805 */ /* 0x000fcc000001ff00 */
[----:B------:R0:W5:Y:S01]  /*5930*/  @!P0 LDG.E.128 R4, desc[UR36][R12.64] ;  /* 0x000000240c048981 */ /* 0x000162000c1e1d00 */
[----:B------:R-:W-:Y:S06]  /*5940*/  BAR.SYNC.DEFER_BLOCKING 0x0 ;  /* 0x0000000000007b1d */ /* 0x000fec0000010000 */
[----:B------:R-:W-:Y:S05]  /*5950*/  @P2 BRA `(.L_x_3120) ;  /* 0x0000001c00782947 */ /* 0x000fea0003800000 */
[----:B------:R-:W-:Y:S01]  /*5960*/  MOV R9, UR9 ;  /* 0x0000000900097c02 */ /* 0x000fe20008000f00 */
[----:B------:R-:W-:Y:S01]  /*5970*/  VIADD R2, R3, UR42 ;  /* 0x0000002a03027c36 */ /* 0x000fe20008000000 */
[----:B------:R-:W-:Y:S01]  /*5980*/  BSSY B0, `(.L_x_3121) ;  /* 0x00000fe000007945 */ /* 0x000fe20003800000 */
[----:B------:R-:W-:Y:S02]  /*5990*/  CS2R R10, SRZ ;  /* 0x00000000000a7805 */ /* 0x000fe4000001ff00 */
[C---:B------:R-:W-:Y:S01]  /*59a0*/  VIMNMX R55, R9.reuse, UR40, PT ;  /* 0x0000002809377c48 */ /* 0x040fe2000bfe0100 */
[----:B------:R-:W-:Y:S01]  /*59b0*/  IMAD R52, R9, UR6, R0 ;  /* 0x0000000609347c24 */ /* 0x000fe2000f8e0200 */
[----:B------:R-:W-:Y:S02]  /*59c0*/  CS2R R8, SRZ ;  /* 0x0000000000087805 */ /* 0x000fe4000001ff00 */
[----:B------:R-:W-:Y:S02]  /*59d0*/  ISETP.GE.AND P0, PT, R2, R55, PT ;  /* 0x000000370200720c */ /* 0x000fe40003f06270 */
[----:B------:R-:W-:-:S11]  /*59e0*/  SHF.R.S32.HI R53, RZ, 0x1f, R52 ;  /* 0x0000001fff357819 */ /* 0x000fd60000011434 */
[----:B------:R-:W-:Y:S05]  /*59f0*/  @P0 BRA `(.L_x_3122) ;  /* 0x0000000c00d80947 */ /* 0x000fea0003800000 */
[----:B------:R-:W-:Y:S01]  /*5a00*/  IMAD.U32 R8, RZ, RZ, UR42 ;  /* 0x0000002aff087e24 */ /* 0x000fe2000f8e00ff */
[----:B------:R-:W-:Y:S01]  /*5a10*/  LOP3.LUT R9, RZ, R55, RZ, 0x33, !PT ;  /* 0x00000037ff097212 */ /* 0x000fe200078e33ff */
[----:B------:R-:W-:Y:S01]  /*5a20*/  BSSY B2, `(.L_x_3123) ;  /* 0x0000022000027945 */ /* 0x000fe20003800000 */
[----:B------:R-:W-:Y:S01]  /*5a30*/  IMAD.MOV.U32 R54, RZ, RZ, R2 ;  /* 0x000000ffff367224 */ /* 0x000fe200078e0002 */
[----:B------:R-:W-:Y:S02]  /*5a40*/  CS2R R10, SRZ ;  /* 0x00000000000a7805 */ /* 0x000fe4000001ff00 */
[----:B------:R-:W-:-:S04]  /*5a50*/  IADD3 R8, -R8, -0x2, -R3 ;  /* 0xfffffffe08087810 */ /* 0x000fc80007ffe903 */
[----:B------:R-:W-:-:S04]  /*5a60*/  IADD3 R9, R8, -R9, RZ ;  /* 0x8000000908097210 */ /* 0x000fc80007ffe0ff */
        /* <DEDUP_REMOVED lines=8> */
[----:B------:R-:W-:Y:S01]  /*5af0*/  LEA R15, R3, R252, 0x2 ;  /* 0x000000fc030f7211 */ /* 0x000fe200078e10ff */
[----:B------:R-:W-:Y:S01]  /*5b00*/  IMAD.MOV.U32 R54, RZ, RZ, R2 ;  /* 0x000000ffff367224 */ /* 0x000fe200078e0002 */
[----:B------:R-:W-:-:S04]  /*5b10*/  IADD3 R13, P3, R52, R8, RZ ;  /* 0x00000008340d7210 */ /* 0x000fc80007f7e0ff */
[----:B------:R-:W-:Y:S02]  /*5b20*/  LEA.HI.X.SX32 R8, R8, R53, 0x1, P3 ;  /* 0x0000003508087211 */ /* 0x000fe400018f0eff */
[----:B------:R-:W-:-:S04]  /*5b30*/  LEA R21, P3, R13, UR4, 0x2 ;  /* 0x000000040d157c11 */ /* 0x000fc8000f8610ff */
[----:B------:R-:W-:Y:S01]  /*5b40*/  LEA.HI.X R13, R13, UR5, R8, 0x2, P3 ;  /* 0x000000050d0d7c11 */ /* 0x000fe200098f1408 */
[----:B------:R-:W-:-:S08]  /*5b50*/  IMAD.MOV.U32 R8, RZ, RZ, RZ ;  /* 0x000000ffff087224 */ /* 0x000fd000078e00ff */
.L_x_3125:
[----:B------:R-:W-:Y:S01]  /*5b60*/  MOV R12, R21 ;  /* 0x00000015000c7202 */ /* 0x000fe20000000f00 */
[----:B------:R0:W1:Y:S04]  /*5b70*/  LDS R20, [R15] ;  /* 0x000000000f147984 */ /* 0x0000680000000800 */
[----:B------:R3:W1:Y:S01]  /*5b80*/  LDG.E.128 R16, desc[UR36][R12.64] ;  /* 0x000000240c107981 */ /* 0x000662000c1e1d00 */
[----:B------:R-:W-:Y:S01]  /*5b90*/  VIADD R14, R14, 0xffffffff ;  /* 0xffffffff0e0e7836 */ /* 0x000fe20000000000 */
[----:B------:R-:W-:Y:S01]  /*5ba0*/  IADD3 R21, P4, R21, 0xe00, RZ ;  /* 0x00000e0015157810 */ /* 0x000fe20007f9e0ff */
[----:B------:R-:W-:Y:S01]  /*5bb0*/  VIADD R54, R54, 0x8 ;  /* 0x0000000836367836 */ /* 0x000fe20000000000 */
[----:B0-----:R-:W-:Y:S02]  /*5bc0*/  IADD3 R15, R15, 0x20, RZ ;  /* 0x000000200f0f7810 */ /* 0x001fe40007ffe0ff */
[----:B------:R-:W-:Y:S01]  /*5bd0*/  ISETP.NE.AND P3, PT, R14, RZ, PT ;  /* 0x000000ff0e00720c */ /* 0x000fe20003f65270 */
[----:B---3--:R-:W-:-:S02]  /*5be0*/  IMAD.X R13, RZ, RZ, R13, P4 ;  /* 0x000000ffff0d7224 */ /* 0x008fc400020e060d */
[-C--:B-1----:R-:W-:Y:S01]  /*5bf0*/  FFMA.FTZ R8, R16, R20.reuse, R8 ;  /* 0x0000001410087223 */ /* 0x082fe20000010008 */
[-C--:B------:R-:W-:Y:S01]  /*5c00*/  FFMA.FTZ R9, R17, R20.reuse, R9 ;  /* 0x0000001411097223 */ /* 0x080fe20000010009 */
[-C--:B------:R-:W-:Y:S01]  /*5c10*/  FFMA.FTZ R10, R18, R20.reuse, R10 ;  /* 0x00000014120a7223 */ /* 0x080fe2000001000a */
[----:B------:R-:W-:-:S07]  /*5c20*/  FFMA.FTZ R11, R19, R20, R11 ;  /* 0x00000014130b7223 */ /* 0x000fce000001000b */
[----:B------:R-:W-:Y:S05]  /*5c30*/  @P3 BRA `(.L_x_3125) ;  /* 0xfffffffc00c83947 */ /* 0x000fea000383ffff */
.L_x_3124:
[----:B------:R-:W-:Y:S05]  /*5c40*/  BSYNC B2 ;  /* 0x0000000000027941 */ /* 0x000fea0003800000 */
.L_x_3123:
[----:B------:R-:W-:Y:S05]  /*5c50*/  @!P0 BRA `(.L_x_3122) ;  /* 0x0000000c00408947 */ /* 0x000fea0003800000 */
[----:B------:R-:W-:Y:S01]  /*5c60*/  IMAD.IADD R17, R55, 0x1, -R54 ;  /* 0x0000000137117824 */ /* 0x000fe200078e0a36 */
[C---:B------:R-:W-:Y:S01]  /*5c70*/  LEA R13, R54.reuse, 0x40, 0x2 ;  /* 0x00000040360d7811 */ /* 0x040fe200078e10ff */
[----:B------:R-:W-:Y:S01]  /*5c80*/  IMAD R12, R54, 0x70, RZ ;  /* 0x00000070360c7824 */ /* 0x000fe200078e02ff */
[----:B------:R-:W-:Y:S01]  /*5c90*/  MOV R16, UR42 ;  /* 0x0000002a00107c02 */ /* 0x000fe20008000f00 */
[----:B------:R-:W-:Y:S01]  /*5ca0*/  ULDC.64 UR4, c[0x0][0x250] ;  /* 0x0000940000047ab9 */ /* 0x000fe20000000a00 */
[----:B------:R-:W-:Y:S01]  /*5cb0*/  ISETP.GT.AND P3, PT, R17, 0x60, PT ;  /* 0x000000601100780c */ /* 0x000fe20003f64270 */
[----:B------:R-:W-:Y:S01]  /*5cc0*/  BSSY B2, `(.L_x_3126) ;  /* 0x0000073000027945 */ /* 0x000fe20003800000 */
[----:B------:R-:W-:Y:S01]  /*5cd0*/  IADD3 R14, P0, R52, R12, RZ ;  /* 0x0000000c340e7210 */ /* 0x000fe20007f1e0ff */
[----:B------:R-:W-:-:S03]  /*5ce0*/  IMAD R13, R16, -0x4, R13 ;  /* 0xfffffffc100d7824 */ /* 0x000fc600078e020d */
[----:B------:R-:W-:Y:S01]  /*5cf0*/  LEA.HI.X.SX32 R15, R12, R53, 0x1, P0 ;  /* 0x000000350c0f7211 */ /* 0x000fe200000f0eff */
[----:B------:R-:W-:Y:S01]  /*5d00*/  IMAD.IADD R66, R252, 0x1, R13 ;  /* 0x00000001fc427824 */ /* 0x000fe200078e020d */
[----:B------:R-:W-:-:S04]  /*5d10*/  LEA R64, P0, R14, UR4, 0x2 ;  /* 0x000000040e407c11 */ /* 0x000fc8000f8010ff */
[----:B------:R-:W-:Y:S02]  /*5d20*/  LEA.HI.X R65, R14, UR5, R15, 0x2, P0 ;  /* 0x000000050e417c11 */ /* 0x000fe400080f140f */
[----:B------:R-:W-:Y:S01]  /*5d30*/  PLOP3.LUT P0, PT, PT, PT, PT, 0x80, 0x0 ;  /* 0x000000000000781c */ /* 0x000fe20003f0f070 */
[----:B------:R-:W-:-:S12]  /*5d40*/  @!P3 BRA `(.L_x_3127) ;  /* 0x0000000400a8b947 */ /* 0x000fd80003800000 */
[----:B------:R-:W-:Y:S01]  /*5d50*/  PLOP3.LUT P0, PT, PT, PT, PT, 0x8, 0x0 ;  /* 0x000000000000781c */ /* 0x000fe20003f0e170 */
[----:B------:R-:W-:-:S12]  /*5d60*/  VIADD R93, R55, 0xffffffa0 ;  /* 0xffffffa0375d7836 */ /* 0x000fd80000000000 */
.L_x_3128:
[----:B------:R-:W3:Y:S04]  /*5d70*/  LDG.E.128 R68, desc[UR36][R64.64] ;  /* 0x0000002440447981 */ /* 0x000ee8000c1e1d00 */
[----:B------:R-:W4:Y:S04]  /*5d80*/  LDG.E.128 R72, desc[UR36][R64.64+0xe00] ;  /* 0x000e002440487981 */ /* 0x000f28000c1e1d00 */
        /* <DEDUP_REMOVED lines=10> */
[----:B--2---:R-:W2:Y:S04]  /*5e30*/  LDG.E.128 R24, desc[UR36][R64.64+0xa800] ;  /* 0x00a8002440187981 */ /* 0x004ea8000c1e1d00 */
[----:B------:R-:W2:Y:S04]  /*5e40*/  LDG.E.128 R20, desc[UR36][R64.64+0xb600] ;  /* 0x00b6002440147981 */ /* 0x000ea8000c1e1d00 */
[----:B------:R-:W2:Y:S04]  /*5e50*/  LDG.E.128 R16, desc[UR36][R64.64+0xc400] ;  /* 0x00c4002440107981 */ /* 0x000ea8000c1e1d00 */
[----:B------:R0:W2:Y:S01]  /*5e60*/  LDG.E.128 R12, desc[UR36][R64.64+0xd200] ;  /* 0x00d20024400c7981 */ /* 0x0000a2000c1e1d00 */
[----:B------:R-:W-:Y:S01]  /*5e70*/  IADD3 R91, P3, R64, 0xe000, RZ ;  /* 0x0000e000405b7810 */ /* 0x000fe20007f7e0ff */
[----:B------:R-:W-:-:S02]  /*5e80*/  VIADD R54, R54, 0x80 ;  /* 0x0000008036367836 */ /* 0x000fc40000000000 */
[----:B------:R-:W3:Y:S01]  /*5e90*/  LDS R67, [R66+-0x40] ;  /* 0xffffc00042437984 */ /* 0x000ee20000000800 */
[----:B------:R-:W-:Y:S02]  /*5ea0*/  IADD3.X R92, RZ, R65, RZ, P3, !PT ;  /* 0x00000041ff5c7210 */ /* 0x000fe40001ffe4ff */
[----:B------:R-:W-:Y:S01]  /*5eb0*/  ISETP.GE.AND P3, PT, R54, R93, PT ;  /* 0x0000005d3600720c */ /* 0x000fe20003f66270 */
[----:B------:R-:W4:Y:S04]  /*5ec0*/  LDS R76, [R66+-0x20] ;  /* 0xffffe000424c7984 */ /* 0x000f280000000800 */
[----:B------:R-:W1:Y:S04]  /*5ed0*/  LDS R77, [R66] ;  /* 0x00000000424d7984 */ /* 0x000e680000000800 */
[----:B------:R-:W1:Y:S04]  /*5ee0*/  LDS R78, [R66+0x20] ;  /* 0x00002000424e7984 */ /* 0x000e680000000800 */
[----:B------:R-:W1:Y:S04]  /*5ef0*/  LDS R79, [R66+0x40] ;  /* 0x00004000424f7984 */ /* 0x000e680000000800 */
[----:B------:R-:W1:Y:S04]  /*5f00*/  LDS R88, [R66+0x60] ;  /* 0x0000600042587984 */ /* 0x000e680000000800 */
[----:B------:R-:W1:Y:S04]  /*5f10*/  LDS R89, [R66+0x80] ;  /* 0x0000800042597984 */ /* 0x000e680000000800 */
[----:B------:R-:W1:Y:S04]  /*5f20*/  LDS R90, [R66+0xa0] ;  /* 0x0000a000425a7984 */ /* 0x000e680000000800 */
[----:B0-----:R-:W0:Y:S01]  /*5f30*/  LDS R64, [R66+0xc0] ;  /* 0x0000c00042407984 */ /* 0x001e220000000800 */
[-C--:B---3--:R-:W-:Y:S01]  /*5f40*/  FFMA.FTZ R65, R68, R67.reuse, R8 ;  /* 0x0000004344417223 */ /* 0x088fe20000010008 */
[----:B------:R-:W-:-:S02]  /*5f50*/  FFMA.FTZ R8, R69, R67, R9 ;  /* 0x0000004345087223 */ /* 0x000fc40000010009 */
[----:B------:R-:W3:Y:S01]  /*5f60*/  LDS R68, [R66+0xe0] ;  /* 0x0000e00042447984 */ /* 0x000ee20000000800 */
[-C--:B------:R-:W-:Y:S01]  /*5f70*/  FFMA.FTZ R9, R70, R67.reuse, R10 ;  /* 0x0000004346097223 */ /* 0x080fe2000001000a */
[----:B------:R-:W-:Y:S01]  /*5f80*/  FFMA.FTZ R10, R71, R67, R11 ;  /* 0x00000043470a7223 */ /* 0x000fe2000001000b */
[-C--:B----4-:R-:W-:Y:S01]  /*5f90*/  FFMA.FTZ R65, R72, R76.reuse, R65 ;  /* 0x0000004c48417223 */ /* 0x090fe20000010041 */
[----:B------:R-:W4:Y:S01]  /*5fa0*/  LDS R11, [R66+0x100] ;  /* 0x00010000420b7984 */ /* 0x000f220000000800 */
[-C--:B------:R-:W-:Y:S01]  /*5fb0*/  FFMA.FTZ R8, R73, R76.reuse, R8 ;  /* 0x0000004c49087223 */ /* 0x080fe20000010008 */
[-C--:B------:R-:W-:Y:S01]  /*5fc0*/  FFMA.FTZ R9, R74, R76.reuse, R9 ;  /* 0x0000004c4a097223 */ /* 0x080fe20000010009 */
[----:B------:R-:W-:Y:S01]  /*5fd0*/  FFMA.FTZ R10, R75, R76, R10 ;  /* 0x0000004c4b0a7223 */ /* 0x000fe2000001000a */
[----:B------:R-:W4:Y:S01]  /*5fe0*/  LDS R67, [R66+0x120] ;  /* 0x0001200042437984 */ /* 0x000f220000000800 */
[-C--:B-1----:R-:W-:Y:S01]  /*5ff0*/  FFMA.FTZ R65, R80, R77.reuse, R65 ;  /* 0x0000004d50417223 */ /* 0x082fe20000010041 */
[-C--:B------:R-:W-:Y:S01]  /*6000*/  FFMA.FTZ R8, R81, R77.reuse, R8 ;  /* 0x0000004d51087223 */ /* 0x080fe20000010008 */
[-C--:B------:R-:W-:Y:S01]  /*6010*/  FFMA.FTZ R9, R82, R77.reuse, R9 ;  /* 0x0000004d52097223 */ /* 0x080fe20000010009 */
[----:B------:R-:W2:Y:S01]  /*6020*/  LDS R69, [R66+0x140] ;  /* 0x0001400042457984 */ /* 0x000ea20000000800 */
[----:B------:R-:W-:Y:S01]  /*6030*/  FFMA.FTZ R10, R83, R77, R10 ;  /* 0x0000004d530a7223 */ /* 0x000fe2000001000a */
[-C--:B------:R-:W-:Y:S01]  /*6040*/  FFMA.FTZ R65, R84, R78.reuse, R65 ;  /* 0x0000004e54417223 */ /* 0x080fe20000010041 */
[-C--:B------:R-:W-:Y:S01]  /*6050*/  FFMA.FTZ R8, R85, R78.reuse, R8 ;  /* 0x0000004e55087223 */ /* 0x080fe20000010008 */
[----:B------:R-:W1:Y:S01]  /*6060*/  LDS R70, [R66+0x160] ;  /* 0x0001600042467984 */ /* 0x000e620000000800 */
[-C--:B------:R-:W-:Y:S01]  /*6070*/  FFMA.FTZ R9, R86, R78.reuse, R9 ;  /* 0x0000004e56097223 */ /* 0x080fe20000010009 */
        /* <DEDUP_REMOVED lines=8> */
[-C--:B------:R-:W-:Y:S01]  /*6100*/  FFMA.FTZ R9, R58, R88.reuse, R9 ;  /* 0x000000583a097223 */ /* 0x080fe20000010009 */
[----:B------:R1:W1:Y:S01]  /*6110*/  LDS R56, [R66+0x1a0] ;  /* 0x0001a00042387984 */ /* 0x0002620000000800 */
[----:B------:R-:W-:Y:S01]  /*6120*/  FFMA.FTZ R10, R59, R88, R10 ;  /* 0x000000583b0a7223 */ /* 0x000fe2000001000a */
[-C--:B------:R-:W-:Y:S01]  /*6130*/  FFMA.FTZ R65, R48, R89.reuse, R65 ;  /* 0x0000005930417223 */ /* 0x080fe20000010041 */
[-C--:B------:R-:W-:Y:S01]  /*6140*/  FFMA.FTZ R8, R49, R89.reuse, R8 ;  /* 0x0000005931087223 */ /* 0x080fe20000010008 */
[-C--:B------:R-:W-:Y:S01]  /*6150*/  FFMA.FTZ R9, R50, R89.reuse, R9 ;  /* 0x0000005932097223 */ /* 0x080fe20000010009 */
[----:B------:R-:W-:Y:S01]  /*6160*/  FFMA.FTZ R10, R51, R89, R10 ;  /* 0x00000059330a7223 */ /* 0x000fe2000001000a */
[-C--:B------:R-:W-:Y:S01]  /*6170*/  FFMA.FTZ R65, R44, R90.reuse, R65 ;  /* 0x0000005a2c417223 */ /* 0x080fe20000010041 */
[-C--:B------:R-:W-:Y:S01]  /*6180*/  FFMA.FTZ R8, R45, R90.reuse, R8 ;  /* 0x0000005a2d087223 */ /* 0x080fe20000010008 */
[-C--:B------:R-:W-:Y:S01]  /*6190*/  FFMA.FTZ R9, R46, R90.reuse, R9 ;  /* 0x0000005a2e097223 */ /* 0x080fe20000010009 */
[----:B------:R-:W-:Y:S01]  /*61a0*/  FFMA.FTZ R10, R47, R90, R10 ;  /* 0x0000005a2f0a7223 */ /* 0x000fe2000001000a */
[-C--:B0-----:R-:W-:Y:S01]  /*61b0*/  FFMA.FTZ R65, R40, R64.reuse, R65 ;  /* 0x0000004028417223 */ /* 0x081fe20000010041 */
        /* <DEDUP_REMOVED lines=23> */
[-C--:B------:R-:W-:Y:S01]  /*6330*/  FFMA.FTZ R65, R16, R60.reuse, R65 ;  /* 0x0000003c10417223 */ /* 0x080fe20000010041 */
[-C--:B------:R-:W-:Y:S01]  /*6340*/  FFMA.FTZ R16, R17, R60.reuse, R8 ;  /* 0x0000003c11107223 */ /* 0x080fe20000010008 */
[-C--:B------:R-:W-:Y:S01]  /*6350*/  FFMA.FTZ R11, R18, R60.reuse, R9 ;  /* 0x0000003c120b7223 */ /* 0x080fe20000010009 */
[----:B------:R-:W-:Y:S01]  /*6360*/  FFMA.FTZ R60, R19, R60, R10 ;  /* 0x0000003c133c7223 */ /* 0x000fe2000001000a */
[----:B------:R-:W-:Y:S01]  /*6370*/  VIADD R66, R66, 0x200 ;  /* 0x0000020042427836 */ /* 0x000fe20000000000 */
[----:B------:R-:W-:Y:S01]  /*6380*/  MOV R64, R91 ;  /* 0x0000005b00407202 */ /* 0x000fe20000000f00 */
[-C--:B------:R-:W-:Y:S01]  /*6390*/  FFMA.FTZ R8, R12, R56.reuse, R65 ;  /* 0x000000380c087223 */ /* 0x080fe20000010041 */
[-C--:B------:R-:W-:Y:S01]  /*63a0*/  FFMA.FTZ R10, R14, R56.reuse, R11 ;  /* 0x000000380e0a7223 */ /* 0x080fe2000001000b */
[-C--:B------:R-:W-:Y:S01]  /*63b0*/  FFMA.FTZ R9, R13, R56.reuse, R16 ;  /* 0x000000380d097223 */ /* 0x080fe20000010010 */
[----:B------:R-:W-:Y:S01]  /*63c0*/  FFMA.FTZ R11, R15, R56, R60 ;  /* 0x000000380f0b7223 */ /* 0x000fe2000001003c */
[----:B------:R-:W-:Y:S01]  /*63d0*/  IMAD.MOV.U32 R65, RZ, RZ, R92 ;  /* 0x000000ffff417224 */ /* 0x000fe200078e005c */
[----:B------:R-:W-:Y:S06]  /*63e0*/  @!P3 BRA `(.L_x_3128) ;  /* 0xfffffff80060b947 */ /* 0x000fec000383ffff */
.L_x_3127:
[----:B------:R-:W-:Y:S05]  /*63f0*/  BSYNC B2 ;  /* 0x0000000000027941 */ /* 0x000fea0003800000 */
.L_x_3126:
[----:B------:R-:W-:Y:S01]  /*6400*/  IMAD.IADD R12, R55, 0x1, -R54 ;  /* 0x00000001370c7824 */ /* 0x000fe200078e0a36 */
[----:B------:R-:W-:Y:S04]  /*6410*/  BSSY B2, `(.L_x_3129) ;  /* 0x000003a000027945 */ /* 0x000fe80003800000 */
[----:B------:R-:W-:-:S13]  /*6420*/  ISETP.GT.AND P3, PT, R12, 0x20, PT ;  /* 0x000000200c00780c */ /* 0x000fda0003f64270 */
[----:B------:R-:W-:Y:S05]  /*6430*/  @!P3 BRA `(.L_x_3130) ;  /* 0x0000000000dcb947 */ /* 0x000fea0003800000 */
[----:B------:R-:W3:Y:S04]  /*6440*/  LDG.E.128 R12, desc[UR36][R64.64] ;  /* 0x00000024400c7981 */ /* 0x000ee8000c1e1d00 */
[----:B------:R-:W4:Y:S04]  /*6450*/  LDG.E.128 R20, desc[UR36][R64.64+0xe00] ;  /* 0x000e002440147981 */ /* 0x000f28000c1e1d00 */
[----:B--2---:R-:W2:Y:S04]  /*6460*/  LDG.E.128 R24, desc[UR36][R64.64+0x1c00] ;  /* 0x001c002440187981 */ /* 0x004ea8000c1e1d00 */
[----:B------:R-:W2:Y:S04]  /*6470*/  LDG.E.128 R28, desc[UR36][R64.64+0x2a00] ;  /* 0x002a0024401c7981 */ /* 0x000ea8000c1e1d00 */
[----:B------:R-:W2:Y:S04]  /*6480*/  LDG.E.128 R36, desc[UR36][R64.64+0x3800] ;  /* 0x0038002440247981 */ /* 0x000ea8000c1e1d00 */
[----:B------:R-:W2:Y:S04]  /*6490*/  LDG.E.128 R40, desc[UR36][R64.64+0x4600] ;  /* 0x0046002440287981 */ /* 0x000ea8000c1e1d00 */
[----:B------:R-:W2:Y:S04]  /*64a0*/  LDG.E.128 R44, desc[UR36][R64.64+0x5400] ;  /* 0x00540024402c7981 */ /* 0x000ea8000c1e1d00 */
[----:B------:R0:W2:Y:S01]  /*64b0*/  LDG.E.128 R48, desc[UR36][R64.64+0x6200] ;  /* 0x0062002440307981 */ /* 0x0000a2000c1e1d00 */
[----:B------:R-:W-:Y:S01]  /*64c0*/  IADD3 R57, P0, R64, 0x7000, RZ ;  /* 0x0000700040397810 */ /* 0x000fe20007f1e0ff */
[----:B------:R-:W-:-:S02]  /*64d0*/  VIADD R54, R54, 0x40 ;  /* 0x0000004036367836 */ /* 0x000fc40000000000 */
[----:B------:R-:W3:Y:S01]  /*64e0*/  LDS R16, [R66+-0x40] ;  /* 0xffffc00042107984 */ /* 0x000ee20000000800 */
[----:B------:R-:W-:Y:S02]  /*64f0*/  IADD3.X R58, RZ, R65, RZ, P0, !PT ;  /* 0x00000041ff3a7210 */ /* 0x000fe400007fe4ff */
[----:B------:R-:W-:Y:S01]  /*6500*/  PLOP3.LUT P0, PT, PT, PT, PT, 0x8, 0x0 ;  /* 0x000000000000781c */ /* 0x000fe20003f0e170 */
[----:B------:R-:W4:Y:S01]  /*6510*/  LDS R18, [R66+-0x20] ;  /* 0xffffe00042127984 */ /* 0x000f220000000800 */
[----:B0-----:R-:W-:Y:S01]  /*6520*/  MOV R64, R57 ;  /* 0x0000003900407202 */ /* 0x001fe20000000f00 */
[----:B------:R-:W-:Y:S02]  /*6530*/  IMAD.MOV.U32 R65, RZ, RZ, R58 ;  /* 0x000000ffff417224 */ /* 0x000fe400078e003a */
[----:B------:R-:W2:Y:S04]  /*6540*/  LDS R19, [R66] ;  /* 0x0000000042137984 */ /* 0x000ea80000000800 */
[----:B------:R-:W0:Y:S04]  /*6550*/  LDS R32, [R66+0x20] ;  /* 0x0000200042207984 */ /* 0x000e280000000800 */
[----:B------:R-:W1:Y:S04]  /*6560*/  LDS R33, [R66+0x40] ;  /* 0x0000400042217984 */ /* 0x000e680000000800 */
[----:B------:R-:W1:Y:S04]  /*6570*/  LDS R34, [R66+0x60] ;  /* 0x0000600042227984 */ /* 0x000e680000000800 */
[----:B------:R-:W1:Y:S04]  /*6580*/  LDS R35, [R66+0x80] ;  /* 0x0000800042237984 */ /* 0x000e680000000800 */
[----:B------:R0:W1:Y:S02]  /*6590*/  LDS R56, [R66+0xa0] ;  /* 0x0000a00042387984 */ /* 0x0000640000000800 */
[----:B0-----:R-:W-:-:S02]  /*65a0*/  VIADD R66, R66, 0x100 ;  /* 0x0000010042427836 */ /* 0x001fc40000000000 */
        /* <DEDUP_REMOVED lines=8> */
[-C--:B--2---:R-:W-:Y:S01]  /*6630*/  FFMA.FTZ R17, R24, R19.reuse, R17 ;  /* 0x0000001318117223 */ /* 0x084fe20000010011 */
[-C--:B------:R-:W-:Y:S01]  /*6640*/  FFMA.FTZ R8, R25, R19.reuse, R8 ;  /* 0x0000001319087223 */ /* 0x080fe20000010008 */
[-C--:B------:R-:W-:Y:S01]  /*6650*/  FFMA.FTZ R9, R26, R19.reuse, R9 ;  /* 0x000000131a097223 */ /* 0x080fe20000010009 */
[----:B------:R-:W-:Y:S01]  /*6660*/  FFMA.FTZ R16, R27, R19, R16 ;  /* 0x000000131b107223 */ /* 0x000fe20000010010 */
[-C--:B------:R-:W-:Y:S01]  /*6670*/  FFMA.FTZ R17, R28, R32.reuse, R17 ;  /* 0x000000201c117223 */ /* 0x080fe20000010011 */
        /* <DEDUP_REMOVED lines=18> */
[----:B------:R-:W-:-:S07]  /*67a0*/  FFMA.FTZ R11, R51, R56, R16 ;  /* 0x00000038330b7223 */ /* 0x000fce0000010010 */
.L_x_3130:
[----:B------:R-:W-:Y:S05]  /*67b0*/  BSYNC B2 ;  /* 0x0000000000027941 */ /* 0x000fea0003800000 */
.L_x_3129:
[----:B------:R-:W-:-:S13]  /*67c0*/  ISETP.LT.OR P0, PT, R54, R55, P0 ;  /* 0x000000373600720c */ /* 0x000fda0000701670 */
[----:B------:R-:W-:Y:S05]  /*67d0*/  @!P0 BRA `(.L_x_3122) ;  /* 0x0000000000608947 */ /* 0x000fea0003800000 */
[----:B------:R-:W3:Y:S04]  /*67e0*/  LDG.E.128 R12, desc[UR36][R64.64] ;  /* 0x00000024400c7981 */ /* 0x000ee8000c1e1d00 */
[----:B------:R-:W4:Y:S04]  /*67f0*/  LDG.E.128 R20, desc[UR36][R64.64+0xe00] ;  /* 0x000e002440147981 */ /* 0x000f28000c1e1d00 */
[----:B--2---:R-:W2:Y:S04]  /*6800*/  LDG.E.128 R24, desc[UR36][R64.64+0x1c00] ;  /* 0x001c002440187981 */ /* 0x004ea8000c1e1d00 */
[----:B------:R-:W2:Y:S04]  /*6810*/  LDG.E.128 R28, desc[UR36][R64.64+0x2a00] ;  /* 0x002a0024401c7981 */ /* 0x000ea8000c1e1d00 */
[----:B------:R-:W3:Y:S04]  /*6820*/  LDS R16, [R66+-0x40] ;  /* 0xffffc00042107984 */ /* 0x000ee80000000800 */
[----:B------:R-:W4:Y:S04]  /*6830*/  LDS R18, [R66+-0x20] ;  /* 0xffffe00042127984 */ /* 0x000f280000000800 */
[----:B------:R-:W2:Y:S04]  /*6840*/  LDS R19, [R66] ;  /* 0x0000000042137984 */ /* 0x000ea80000000800 */
[----:B------:R-:W0:Y:S01]  /*6850*/  LDS R32, [R66+0x20] ;  /* 0x0000200042207984 */ /* 0x000e220000000800 */
        /* <DEDUP_REMOVED lines=12> */
[-C--:B0-----:R-:W-:Y:S01]  /*6920*/  FFMA.FTZ R8, R28, R32.reuse, R17 ;  /* 0x000000201c087223 */ /* 0x081fe20000010011 */
[-C--:B------:R-:W-:Y:S01]  /*6930*/  FFMA.FTZ R9, R29, R32.reuse, R10 ;  /* 0x000000201d097223 */ /* 0x080fe2000001000a */
[-C--:B------:R-:W-:Y:S01]  /*6940*/  FFMA.FTZ R10, R30, R32.reuse, R11 ;  /* 0x000000201e0a7223 */ /* 0x080fe2000001000b */
[----:B------:R-:W-:-:S07]  /*6950*/  FFMA.FTZ R11, R31, R32, R16 ;  /* 0x000000201f0b7223 */ /* 0x000fce0000010010 */
.L_x_3122:
[----:B------:R-:W-:Y:S05]  /*6960*/  BSYNC B0 ;  /* 0x0000000000007941 */ /* 0x000fea0003800000 */
.L_x_3121:
[----:B------:R-:W-:-:S13]  /*6970*/  ISETP.GE.AND P0, PT, R2, UR40, PT ;  /* 0x0000002802007c0c */ /* 0x000fda000bf06270 */
[----:B------:R-:W-:Y:S05]  /*6980*/  @P0 BRA `(.L_x_3120) ;  /* 0x0000000c006c0947 */ /* 0x000fea0003800000 */
[----:B------:R-:W-:Y:S01]  /*6990*/  IMAD.U32 R21, RZ, RZ, UR42 ;  /* 0x0000002aff157e24 */ /* 0x000fe2000f8e00ff */
[----:B0-----:R-:W-:Y:S01]  /*69a0*/  LOP3.LUT R12, RZ, R3, RZ, 0x33, !PT ;  /* 0x00000003ff0c7212 */ /* 0x001fe200078e33ff */
[----:B------:R-:W-:Y:S03]  /*69b0*/  BSSY B0, `(.L_x_3131) ;  /* 0x0000032000007945 */ /* 0x000fe60003800000 */
[----:B------:R-:W-:-:S04]  /*69c0*/  IADD3 R21, -R21, UR40, R12 ;  /* 0x0000002815157c10 */ /* 0x000fc8000fffe10c */
[----:B------:R-:W-:-:S04]  /*69d0*/  LEA.HI R12, R21, 0x1, RZ, 0x1d ;  /* 0x00000001150c7811 */ /* 0x000fc800078fe8ff */
[----:B------:R-:W-:-:S13]  /*69e0*/  LOP3.LUT P0, R12, R12, 0x3, RZ, 0xc0, !PT ;  /* 0x000000030c0c7812 */ /* 0x000fda000780c0ff */
[----:B------:R-:W-:Y:S05]  /*69f0*/  @!P0 BRA `(.L_x_3132) ;  /* 0x0000000000b48947 */ /* 0x000fea0003800000 */
[----:B------:R-:W-:Y:S01]  /*6a00*/  MOV R14, R12 ;  /* 0x0000000c000e7202 */ /* 0x000fe20000000f00 */
[----:B------:R-:W-:-:S07]  /*6a10*/  IMAD R15, R3, 0x4, R252 ;  /* 0x00000004030f7824 */ /* 0x000fce00078e02fc */
.L_x_3135:
[----:B------:R-:W0:Y:S01]  /*6a20*/  LDC R17, c[0x0][0x284] ;  /* 0x0000a100ff117b82 */ /* 0x000e220000000800 */
[----:B------:R-:W-:Y:S01]  /*6a30*/  VIADD R14, R14, 0xffffffff ;  /* 0xffffffff0e0e7836 */ /* 0x000fe20000000000 */
[----:B------:R-:W-:Y:S04]  /*6a40*/  BSSY B2, `(.L_x_3133) ;  /* 0x0000025000027945 */ /* 0x000fe80003800000 */
[----:B------:R-:W-:Y:S02]  /*6a50*/  ISETP.NE.AND P0, PT, R14, RZ, PT ;  /* 0x000000ff0e00720c */ /* 0x000fe40003f05270 */
[----:B0-----:R-:W-:-:S13]  /*6a60*/  ISETP.GE.AND P3, PT, R2, R17, PT ;  /* 0x000000110200720c */ /* 0x001fda0003f66270 */
[----:B------:R-:W-:Y:S05]  /*6a70*/  @!P3 BRA `(.L_x_3134) ;  /* 0x000000000084b947 */ /* 0x000fea0003800000 */
[----:B------:R-:W-:Y:S02]  /*6a80*/  IABS R19, R17 ;  /* 0x0000001100137213 */ /* 0x000fe40000000000 */
        /* <DEDUP_REMOVED lines=11> */
[----:B------:R-:W-:Y:S02]  /*6b40*/  MOV R13, R20 ;  /* 0x00000014000d7202 */ /* 0x000fe40000000f00 */
[----:B------:R-:W0:Y:S03]  /*6b50*/  LDS R20, [R15] ;  /* 0x000000000f147984 */ /* 0x000e260000000800 */
        /* <DEDUP_REMOVED lines=19> */
.L_x_3134:
[----:B------:R-:W-:Y:S05]  /*6c90*/  BSYNC B2 ;  /* 0x0000000000027941 */ /* 0x000fea0003800000 */
.L_x_3133:
[----:B------:R-:W-:Y:S01]  /*6ca0*/  VIADD R2, R2, 0x8 ;  /* 0x0000000802027836 */ /* 0x000fe20000000000 */
[----:B------:R-:W-:Y:S01]  /*6cb0*/  IADD3 R15, R15, 0x20, RZ ;  /* 0x000000200f0f7810 */ /* 0x000fe20007ffe0ff */
[----:B------:R-:W-:Y:S06]  /*6cc0*/  @P0 BRA `(.L_x_3135) ;  /* 0xfffffffc00540947 */ /* 0x000fec000383ffff */
.L_x_3132:
[----:B------:R-:W-:Y:S05]  /*6cd0*/  BSYNC B0 ;  /* 0x0000000000007941 */ /* 0x000fea0003800000 */
.L_x_3131:
[----:B------:R-:W-:-:S13]  /*6ce0*/  ISETP.GE.U32.AND P0, PT, R21, 0x18, PT ;  /* 0x000000181500780c */ /* 0x000fda0003f06070 */
[----:B------:R-:W-:Y:S05]  /*6cf0*/  @!P0 BRA `(.L_x_3120) ;  /* 0x0000000800908947 */ /* 0x000fea0003800000 */
[----:B------:R-:W0:Y:S01]  /*6d00*/  LDC R23, c[0x0][0x284] ;  /* 0x0000a100ff177b82 */ /* 0x000e220000000800 */
[----:B------:R-:W-:Y:S01]  /*6d10*/  LEA R12, R2, 0x40, 0x2 ;  /* 0x00000040020c7811 */ /* 0x000fe200078e10ff */
[----:B------:R-:W-:-:S04]  /*6d20*/  IMAD.U32 R13, RZ, RZ, UR42 ;  /* 0x0000002aff0d7e24 */ /* 0x000fc8000f8e00ff */
[----:B------:R-:W-:-:S04]  /*6d30*/  IMAD R13, R13, -0x4, R12 ;  /* 0xfffffffc0d0d7824 */ /* 0x000fc800078e020c */
[----:B------:R-:W-:-:S07]  /*6d40*/  IMAD.IADD R14, R252, 0x1, R13 ;  /* 0x00000001fc0e7824 */ /* 0x000fce00078e020d */
.L_x_3144:
[CC--:B0-----:R-:W-:Y:S01]  /*6d50*/  ISETP.GE.AND P4, PT, R2.reuse, R23.reuse, PT ;  /* 0x000000170200720c */ /* 0x0c1fe20003f86270 */
[C---:B------:R-:W-:Y:S01]  /*6d60*/  VIADD R21, R2.reuse, 0x10 ;  /* 0x0000001002157836 */ /* 0x040fe20000000000 */
[C---:B------:R-:W-:Y:S01]  /*6d70*/  IADD3 R20, R2.reuse, 0x8, RZ ;  /* 0x0000000802147810 */ /* 0x040fe20007ffe0ff */
[----:B------:R-:W-:Y:S01]  /*6d80*/  BSSY B0, `(.L_x_3136) ;  /* 0x0000027000007945 */ /* 0x000fe20003800000 */
[----:B------:R-:W-:Y:S02]  /*6d90*/  IADD3 R22, R2, 0x18, RZ ;  /* 0x0000001802167810 */ /* 0x000fe40007ffe0ff */
[-C--:B------:R-:W-:Y:S02]  /*6da0*/  ISETP.GE.AND P0, PT, R20, R23.reuse, PT ;  /* 0x000000171400720c */ /* 0x080fe40003f06270 */
[----:B------:R-:W-:-:S05]  /*6db0*/  ISETP.GE.AND P3, PT, R21, R23, PT ;  /* 0x000000171500720c */ /* 0x000fca0003f66270 */
[----:B------:R-:W-:Y:S08]  /*6dc0*/  @!P4 BRA `(.L_x_3137) ;  /* 0x000000000088c947 */ /* 0x000ff00003800000 */
        /* <DEDUP_REMOVED lines=21> */
[----:B------:R-:W0:Y:S03]  /*6f20*/  LDS R15, [R14+-0x40] ;  /* 0xffffc0000e0f7984 */ /* 0x000e260000000800 */
[----:B------:R-:W-:Y:S02]  /*6f30*/  @!P5 IADD3 R12, -R12, RZ, RZ ;  /* 0x000000ff0c0cd210 */ /* 0x000fe40007ffe1ff */
        /* <DEDUP_REMOVED lines=11> */
.L_x_3137:
[----:B------:R-:W-:Y:S05]  /*6ff0*/  BSYNC B0 ;  /* 0x0000000000007941 */ /* 0x000fea0003800000 */
.L_x_3136:
[----:B------:R-:W-:Y:S01]  /*7000*/  BSSY B0, `(.L_x_3138) ;  /* 0x0000025000007945 */ /* 0x000fe20003800000 */
[----:B------:R-:W-:-:S03]  /*7010*/  ISETP.GE.AND P4, PT, R22, R23, PT ;  /* 0x000000171600720c */ /* 0x000fc60003f86270 */
[----:B------:R-:W-:Y:S10]  /*7020*/  @!P0 BRA `(.L_x_3139) ;  /* 0x0000000000888947 */ /* 0x000ff40003800000 */
        /* <DEDUP_REMOVED lines=34> */
.L_x_3139:
[----:B------:R-:W-:Y:S05]  /*7250*/  BSYNC B0 ;  /* 0x0000000000007941 */ /* 0x000fea0003800000 */
.L_x_3138:
        /* <DEDUP_REMOVED lines=23> */
[----:B------:R-:W0:Y:S03]  /*73d0*/  LDS R15, [R14] ;  /* 0x000000000e0f7984 */ /* 0x000e260000000800 */
        /* <DEDUP_REMOVED lines=12> */
.L_x_3141:
[----:B------:R-:W-:Y:S05]  /*74a0*/  BSYNC B0 ;  /* 0x0000000000007941 */ /* 0x000fea0003800000 */
.L_x_3140:
        /* <DEDUP_REMOVED lines=23> */
[----:B------:R-:W0:Y:S03]  /*7620*/  LDS R15, [R14+0x20] ;  /* 0x000020000e0f7984 */ /* 0x000e260000000800 */
        /* <DEDUP_REMOVED lines=12> */
.L_x_3143:
[----:B------:R-:W-:Y:S05]  /*76f0*/  BSYNC B0 ;  /* 0x0000000000007941 */ /* 0x000fea0003800000 */
.L_x_3142:
[----:B------:R-:W-:Y:S01]  /*7700*/  VIADD R2, R2, 0x20 ;  /* 0x0000002002027836 */ /* 0x000fe20000000000 */
[----:B------:R-:W-:-:S04]  /*7710*/  IADD3 R14, R14, 0x80, RZ ;  /* 0x000000800e0e7810 */ /* 0x000fc80007ffe0ff */
[----:B------:R-:W-:-:S13]  /*7720*/  ISETP.GE.AND P0, PT, R2, UR40, PT ;  /* 0x0000002802007c0c */ /* 0x000fda000bf06270 */
[----:B------:R-:W-:Y:S05]  /*7730*/  @!P0 BRA `(.L_x_3144) ;  /* 0xfffffff400848947 */ /* 0x000fea000383ffff */
.L_x_3120:
[----:B------:R-:W-:Y:S05]  /*7740*/  BSYNC B1 ;  /* 0x0000000000017941 */ /* 0x000fea0003800000 */
.L_x_3119:
[----:B------:R-:W1:Y:S01]  /*7750*/  S2R R2, SR_TID.X ;  /* 0x0000000000027919 */ /* 0x000e620000002100 */
[----:B------:R-:W-:Y:S01]  /*7760*/  BSSY B0, `(.L_x_3145) ;  /* 0x0000050000007945 */ /* 0x000fe20003800000 */
[----:B-1----:R-:W-:-:S05]  /*7770*/  VIADD R2, R2, 0x1f ;  /* 0x0000001f02027836 */ /* 0x002fca0000000000 */
[----:B------:R-:W-:Y:S01]  /*7780*/  ISETP.GT.U32.OR P0, PT, R2, 0x3e, P2 ;  /* 0x0000003e0200780c */ /* 0x000fe20001704470 */
[----:B------:R-:W-:-:S12]  /*7790*/  @P1 BRA `(.L_x_3146) ;  /* 0x0000000400301947 */ /* 0x000fd80003800000 */
[----:B------:R-:W1:Y:S01]  /*77a0*/  LDC R2, c[0x0][0x308] ;  /* 0x0000c200ff027b82 */ /* 0x000e620000000800 */
        /* <DEDUP_REMOVED lines=8> */
[----:B-1----:R-:W-:-:S13]  /*7830*/  ISETP.NE.AND P3, PT, R2, 0x2, PT ;  /* 0x000000020200780c */ /* 0x002fda0003f65270 */
[----:B------:R-:W1:Y:S01]  /*7840*/  @!P3 LDC.64 R14, c[0x0][0x238] ;  /* 0x00008e00ff0ebb82 */ /* 0x000e620000000a00 */
[----:B------:R-:W-:-:S07]  /*7850*/  UISETP.NE.U32.AND UP0, UPT, UR4, URZ, UPT ;  /* 0x0000003f0400728c */ /* 0x000fce000bf05070 */
[----:B0-----:R-:W0:Y:S01]  /*7860*/  @P3 LDC.64 R12, c[0x0][0x238] ;  /* 0x00008e00ff0c3b82 */ /* 0x001e220000000a00 */
[----:B------:R-:W-:Y:S01]  /*7870*/  UISETP.NE.AND.EX UP0, UPT, UR5, URZ, UPT, UP0 ;  /* 0x0000003f0500728c */ /* 0x000fe2000bf05300 */
[----:B-1----:R-:W-:-:S06]  /*7880*/  @!P3 IADD3 R14, P1, R19, R14, RZ ;  /* 0x0000000e130eb210 */ /* 0x002fcc0007f3e0ff */
[----:B------:R-:W1:Y:S04]  /*7890*/  @!P3 LDC.64 R16, c[0x0][0x2f8] ;  /* 0x0000be00ff10bb82 */ /* 0x000e680000000a00 */
[----:B------:R-:W-:Y:S01]  /*78a0*/  @UP0 ULDC UR4, c[0x0][0x288] ;  /* 0x0000a20000040ab9 */ /* 0x000fe20000000800 */
[----:B------:R-:W-:-:S05]  /*78b0*/  @!P3 LEA.HI.X.SX32 R15, R19, R15, 0x1, P1 ;  /* 0x0000000f130fb211 */ /* 0x000fca00008f0eff */
[----:B------:R3:W4:Y:S01]  /*78c0*/  @!P3 LDG.E R2, desc[UR36][R14.64] ;  /* 0x000000240e02b981 */ /* 0x000722000c1e1900 */
[----:B------:R-:W-:Y:S01]  /*78d0*/  PLOP3.LUT P4, PT, PT, PT, UP0, 0x80, 0x0 ;  /* 0x000000000000781c */ /* 0x000fe20003f8f008 */
[----:B------:R-:W-:Y:S01]  /*78e0*/  @UP0 UIMAD UR4, UR38, UR4, UR46 ;  /* 0x00000004260402a4 */ /* 0x000fe2000f8e022e */
[----:B0-----:R-:W-:-:S05]  /*78f0*/  @P3 IMAD.WIDE R12, R19, 0x4, R12 ;  /* 0x00000004130c3825 */ /* 0x001fca00078e020c */
[----:B------:R-:W-:Y:S01]  /*7900*/  IMAD.U32 R21, RZ, RZ, UR4 ;  /* 0x00000004ff157e24 */ /* 0x000fe2000f8e00ff */
[----:B------:R-:W-:Y:S02]  /*7910*/  @UP0 ULDC.64 UR4, c[0x0][0x2e8] ;  /* 0x0000ba0000040ab9 */ /* 0x000fe40000000a00 */
[----:B---3--:R-:W-:Y:S01]  /*7920*/  MOV R14, UR4 ;  /* 0x00000004000e7c02 */ /* 0x008fe20008000f00 */
[----:B------:R-:W-:Y:S02]  /*7930*/  IMAD.U32 R15, RZ, RZ, UR5 ;  /* 0x00000005ff0f7e24 */ /* 0x000fe4000f8e00ff */
[----:B------:R-:W-:Y:S01]  /*7940*/  @P4 IMAD R19, R21, 0x70, R0 ;  /* 0x0000007015134824 */ /* 0x000fe200078e0200 */
[----:B-1----:R-:W3:Y:S04]  /*7950*/  @!P3 LDG.E R17, desc[UR36][R16.64+0x8] ;  /* 0x000008241011b981 */ /* 0x002ee8000c1e1900 */
[----:B------:R0:W3:Y:S01]  /*7960*/  @P3 LDG.E.128 R20, desc[UR36][R12.64] ;  /* 0x000000240c143981 */ /* 0x0000e2000c1e1d00 */
        /* <DEDUP_REMOVED lines=16> */
[----:B----4-:R-:W-:Y:S01]  /*7a70*/  @!P3 PRMT R16, R2, 0x9910, RZ ;  /* 0x000099100210b816 */ /* 0x010fe200000000ff */
[----:B------:R1:W3:Y:S01]  /*7a80*/  @!P3 I2F.S8 R19, R2 ;  /* 0x000000020013b306 */ /* 0x0002e20000001400 */
[--C-:B------:R-:W-:Y:S02]  /*7a90*/  @!P3 SHF.R.U32.HI R18, RZ, 0x10, R2.reuse ;  /* 0x00000010ff12b819 */ /* 0x100fe40000011602 */
[----:B------:R-:W-:-:S05]  /*7aa0*/  @!P3 SHF.R.U32.HI R12, RZ, 0x18, R2 ;  /* 0x00000018ff0cb819 */ /* 0x000fca0000011602 */
[----:B------:R-:W4:Y:S01]  /*7ab0*/  @!P3 I2F.S8 R18, R18 ;  /* 0x000000120012b306 */ /* 0x000f220000001400 */
[----:B-1----:R-:W-:Y:S02]  /*7ac0*/  @!P3 MOV R2, R16 ;  /* 0x000000100002b202 */ /* 0x002fe40000000f00 */
[----:B------:R-:W-:Y:S02]  /*7ad0*/  SHF.R.S32.HI R16, RZ, 0x1f, R13 ;  /* 0x0000001fff107819 */ /* 0x000fe4000001140d */
[----:B------:R-:W-:Y:S02]  /*7ae0*/  @!P3 SHF.R.S32.HI R2, RZ, 0x8, R2 ;  /* 0x00000008ff02b819 */ /* 0x000fe40000011402 */
[----:B------:R-:W-:Y:S01]  /*7af0*/  IADD3 R13, P1, R13, UR6, RZ ;  /* 0x000000060d0d7c10 */ /* 0x000fe2000ff3e0ff */
[----:B------:R1:W0:Y:S01]  /*7b00*/  @!P3 I2F.S8 R14, R12 ;  /* 0x0000000c000eb306 */ /* 0x0002220000001400 */
[-C--:B---3--:R-:W-:Y:S02]  /*7b10*/  @!P3 FMUL.FTZ R20, R19, R17.reuse ;  /* 0x000000111314b220 */ /* 0x088fe40000410000 */
[----:B------:R-:W-:Y:S01]  /*7b20*/  LEA.HI.X.SX32 R16, R29, R16, 0x1, P1 ;  /* 0x000000101d107211 */ /* 0x000fe200008f0eff */
[----:B----4-:R-:W-:-:S04]  /*7b30*/  @!P3 FMUL.FTZ R22, R18, R17 ;  /* 0x000000111216b220 */ /* 0x010fc80000410000 */
        /* <DEDUP_REMOVED lines=18> */
.L_x_3146:
[----:B------:R-:W-:Y:S05]  /*7c60*/  BSYNC B0 ;  /* 0x0000000000007941 */ /* 0x000fea0003800000 */
.L_x_3145:
[----:B------:R-:W-:Y:S06]  /*7c70*/  BAR.SYNC.DEFER_BLOCKING 0x0 ;  /* 0x0000000000007b1d */ /* 0x000fec0000010000 */
[----:B------:R-:W-:Y:S05]  /*7c80*/  @P2 BRA `(.L_x_3147) ;  /* 0x0000000000942947 */ /* 0x000fea0003800000 */
[----:B01----:R-:W0:Y:S01]  /*7c90*/  S2R R12, SR_TID.X ;  /* 0x00000000000c7919 */ /* 0x003e220000002100 */
        /* <DEDUP_REMOVED lines=36> */
.L_x_3147:
[----:B------:R-:W-:Y:S05]  /*7ee0*/  @P0 EXIT ;  /* 0x000000000000094d */ /* 0x000fea0003800000 */
[----:B------:R-:W3:Y:S01]  /*7ef0*/  LDC R2, c[0x0][0x308] ;  /* 0x0000c200ff027b82 */ /* 0x000ee20000000800 */
[----:B-1---5:R-:W-:Y:S01]  /*7f00*/  IMAD.U32 R7, RZ, RZ, UR7 ;  /* 0x00000007ff077e24 */ /* 0x022fe2000f8e00ff */
[----:B---3--:R-:W-:-:S13]  /*7f10*/  ISETP.NE.AND P0, PT, R2, 0x2, PT ;  /* 0x000000020200780c */ /* 0x008fda0003f05270 */
[----:B------:R-:W1:Y:S01]  /*7f20*/  @P0 LDC.64 R2, c[0x0][0x210] ;  /* 0x00008400ff020b82 */ /* 0x000e620000000a00 */
[----:B------:R-:W-:-:S04]  /*7f30*/  @P0 IMAD R5, R7, 0x70, R0 ;  /* 0x0000007007050824 */ /* 0x000fc800078e0200 */
[----:B-1----:R-:W-:-:S05]  /*7f40*/  @P0 IMAD.WIDE R2, R5, 0x4, R2 ;  /* 0x0000000405020825 */ /* 0x002fca00078e0202 */
[----:B------:R1:W-:Y:S01]  /*7f50*/  @P0 STG.E.128 desc[UR36][R2.64], R8 ;  /* 0x0000000802000986 */ /* 0x0003e2000c101d24 */
[----:B------:R-:W-:Y:S05]  /*7f60*/  @P0 EXIT ;  /* 0x000000000000094d */ /* 0x000fea0003800000 */
[----:B-1----:R-:W1:Y:S01]  /*7f70*/  LDC.64 R2, c[0x0][0x300] ;  /* 0x0000c000ff027b82 */ /* 0x002e620000000a00 */
[----:B------:R-:W-:Y:S01]  /*7f80*/  IMAD R6, R7, 0x70, R0 ;  /* 0x0000007007067824 */ /* 0x000fe200078e0200 */
[----:B------:R-:W-:Y:S01]  /*7f90*/  ULDC.64 UR4, c[0x0][0x210] ;  /* 0x0000840000047ab9 */ /* 0x000fe20000000a00 */
[----:B-1----:R-:W3:Y:S02]  /*7fa0*/  LDG.E R2, desc[UR36][R2.64] ;  /* 0x0000002402027981 */ /* 0x002ee4000c1e1900 */
[C---:B---3--:R-:W-:Y:S01]  /*7fb0*/  FMUL.FTZ R8, R2.reuse, R8 ;  /* 0x0000000802087220 */ /* 0x048fe20000410000 */
[C---:B------:R-:W-:Y:S01]  /*7fc0*/  FMUL.FTZ R9, R2.reuse, R9 ;  /* 0x0000000902097220 */ /* 0x040fe20000410000 */
[C---:B------:R-:W-:Y:S01]  /*7fd0*/  FMUL.FTZ R10, R2.reuse, R10 ;  /* 0x0000000a020a7220 */ /* 0x040fe20000410000 */
[----:B------:R-:W-:-:S03]  /*7fe0*/  FMUL.FTZ R11, R2, R11 ;  /* 0x0000000b020b7220 */ /* 0x000fc60000410000 */
[----:B------:R-:W1:Y:S08]  /*7ff0*/  F2I.S8.NTZ R8, R8 ;  /* 0x0000000800087305 */ /* 0x000e700000202100 */
[----:B------:R-:W3:Y:S01]  /*8000*/  F2I.S8.NTZ R9, R9 ;  /* 0x0000000900097305 */ /* 0x000ee20000202100 */
[----:B-1----:R-:W-:-:S07]  /*8010*/  PRMT R4, R8, 0x8880, RZ ;  /* 0x0000888008047816 */ /* 0x002fce00000000ff */
[----:B------:R-:W1:Y:S01]  /*8020*/  F2I.S8.NTZ R10, R10 ;  /* 0x0000000a000a7305 */ /* 0x000e620000202100 */
[----:B------:R-:W-:Y:S02]  /*8030*/  PRMT R2, R4, 0x7710, RZ ;  /* 0x0000771004027816 */ /* 0x000fe400000000ff */
[----:B---3--:R-:W-:-:S05]  /*8040*/  PRMT R5, R9, 0x8880, RZ ;  /* 0x0000888009057816 */ /* 0x008fca00000000ff */
[----:B------:R-:W3:Y:S01]  /*8050*/  F2I.S8.NTZ R11, R11 ;  /* 0x0000000b000b7305 */ /* 0x000ee20000202100 */
[----:B------:R-:W-:Y:S02]  /*8060*/  LOP3.LUT R2, R2, 0xff, RZ, 0xc0, !PT ;  /* 0x000000ff02027812 */ /* 0x000fe400078ec0ff */
[----:B------:R-:W-:Y:S02]  /*8070*/  PRMT R3, R5, 0x7710, RZ ;  /* 0x0000771005037816 */ /* 0x000fe400000000ff */
[----:B-1----:R-:W-:Y:S02]  /*8080*/  PRMT R0, R10, 0x8880, RZ ;  /* 0x000088800a007816 */ /* 0x002fe400000000ff */
[----:B------:R-:W-:Y:S02]  /*8090*/  PRMT R3, R3, 0x7604, R2 ;  /* 0x0000760403037816 */ /* 0x000fe40000000002 */
[----:B------:R-:W-:Y:S02]  /*80a0*/  PRMT R0, R0, 0x7710, RZ ;  /* 0x0000771000007816 */ /* 0x000fe400000000ff */
[----:B------:R-:W-:-:S02]  /*80b0*/  IADD3 R2, P0, R6, UR4, RZ ;  /* 0x0000000406027c10 */ /* 0x000fc4000ff1e0ff */
[----:B---3--:R-:W-:Y:S02]  /*80c0*/  PRMT R4, R11, 0x8880, RZ ;  /* 0x000088800b047816 */ /* 0x008fe400000000ff */
[----:B------:R-:W-:Y:S02]  /*80d0*/  PRMT R5, R0, 0x7054, R3 ;  /* 0x0000705400057816 */ /* 0x000fe40000000003 */
[----:B------:R-:W-:Y:S02]  /*80e0*/  PRMT R4, R4, 0x7710, RZ ;  /* 0x0000771004047816 */ /* 0x000fe400000000ff */
[----:B------:R-:W-:Y:S02]  /*80f0*/  LEA.HI.X.SX32 R3, R6, UR5, 0x1, P0 ;  /* 0x0000000506037c11 */ /* 0x000fe400080f0eff */
[----:B------:R-:W-:-:S05]  /*8100*/  PRMT R5, R4, 0x654, R5 ;  /* 0x0000065404057816 */ /* 0x000fca0000000005 */
[----:B------:R-:W-:Y:S01]  /*8110*/  STG.E desc[UR36][R2.64], R5 ;  /* 0x0000000502007986 */ /* 0x000fe2000c101924 */
[----:B------:R-:W-:Y:S05]  /*8120*/  EXIT ;  /* 0x000000000000794d */ /* 0x000fea0003800000 */
.L_x_3036:
[----:B------:R-:W-:Y:S01]  /*8130*/  HFMA2.MMA R12, -RZ, RZ, 0, 9.5367431640625e-07 ;  /* 0x00000010ff0c7435 */ /* 0x000fe200000001ff */
[----:B------:R-:W-:Y:S01]  /*8140*/  IMAD.MOV.U32 R11, RZ, RZ, 0x1f ;  /* 0x0000001fff0b7424 */ /* 0x000fe200078e00ff */
[----:B------:R-:W-:-:S09]  /*8150*/  MOV R15, 0xffffffff ;  /* 0xffffffff000f7802 */ /* 0x000fd20000000f00 */
[----:B-1----:R-:W-:Y:S05]  /*8160*/  WARPSYNC.COLLECTIVE R15, `(.L_x_3148) ;  /* 0x000000000f087348 */ /* 0x002fea0003c00000 */
[----:B------:R0:W2:Y:S02]  /*8170*/  SHFL.BFLY P6, R14, R13, R12, R11 ;  /* 0x0c00000c0d0e7389 */ /* 0x0000a400000c000b */
[----:B012---:R-:W-:Y:S01]  /*8180*/  ENDCOLLECTIVE ;  /* 0x000000000000791b */ /* 0x007fe20003800000 */
.L_x_3148:
[----:B------:R-:W-:Y:S01]  /*8190*/  HFMA2.MMA R12, -RZ, RZ, 0, 4.76837158203125e-07 ;  /* 0x00000008ff0c7435 */ /* 0x000fe200000001ff */
[----:B------:R-:W-:-:S04]  /*81a0*/  FADD.FTZ R0, R13, R14 ;  /* 0x0000000e0d007221 */ /* 0x000fc80000010000 */
[----:B------:R-:W-:-:S07]  /*81b0*/  IMAD.MOV.U32 R13, RZ, RZ, R0 ;  /* 0x000000ffff0d7224 */ /* 0x000fce00078e0000 */
[----:B------:R-:W-:Y:S05]  /*81c0*/  WARPSYNC.COLLECTIVE R15, `(.L_x_3149) ;  /* 0x000000000f087348 */ /* 0x000fea0003c00000 */
[----:B------:R0:W1:Y:S02]  /*81d0*/  SHFL.BFLY P6, R14, R13, R12, R11 ;  /* 0x0c00000c0d0e7389 */ /* 0x00006400000c000b */
[----:B01----:R-:W-:Y:S01]  /*81e0*/  ENDCOLLECTIVE ;  /* 0x000000000000791b */ /* 0x003fe20003800000 */
.L_x_3149:
[----:B------:R-:W-:Y:S01]  /*81f0*/  MOV R12, 0x4 ;  /* 0x00000004000c7802 */ /* 0x000fe20000000f00 */
[----:B------:R-:W-:-:S04]  /*8200*/  FADD.FTZ R2, R0, R14 ;  /* 0x0000000e00027221 */ /* 0x000fc80000010000 */
[----:B------:R-:W-:-:S07]  /*8210*/  IMAD.MOV.U32 R13, RZ, RZ, R2 ;  /* 0x000000ffff0d7224 */ /* 0x000fce00078e0002 */
[----:B------:R-:W-:Y:S05]  /*8220*/  WARPSYNC.COLLECTIVE R15, `(.L_x_3150) ;  /* 0x000000000f087348 */ /* 0x000fea0003c00000 */
[----:B------:R0:W1:Y:S02]  /*8230*/  SHFL.BFLY P6, R14, R13, R12, R11 ;  /* 0x0c00000c0d0e7389 */ /* 0x00006400000c000b */
[----:B01----:R-:W-:Y:S01]  /*8240*/  ENDCOLLECTIVE ;  /* 0x000000000000791b */ /* 0x003fe20003800000 */
.L_x_3150:
[----:B------:R-:W-:Y:S01]  /*8250*/  HFMA2.MMA R12, -RZ, RZ, 0, 1.1920928955078125e-07 ;  /* 0x00000002ff0c7435 */ /* 0x000fe200000001ff */
[----:B------:R-:W-:-:S04]  /*8260*/  FADD.FTZ R3, R2, R14 ;  /* 0x0000000e02037221 */ /* 0x000fc80000010000 */
[----:B------:R-:W-:-:S07]  /*8270*/  IMAD.MOV.U32 R13, RZ, RZ, R3 ;  /* 0x000000ffff0d7224 */ /* 0x000fce00078e0003 */
[----:B------:R-:W-:Y:S05]  /*8280*/  WARPSYNC.COLLECTIVE R15, `(.L_x_3151) ;  /* 0x000000000f087348 */ /* 0x000fea0003c00000 */
[----:B------:R0:W1:Y:S02]  /*8290*/  SHFL.BFLY P6, R14, R13, R12, R11 ;  /* 0x0c00000c0d0e7389 */ /* 0x00006400000c000b */
[----:B01----:R-:W-:Y:S01]  /*82a0*/  ENDCOLLECTIVE ;  /* 0x000000000000791b */ /* 0x003fe20003800000 */
.L_x_3151:
[----:B------:R-:W-:Y:S01]  /*82b0*/  MOV R12, 0x1 ;  /* 0x00000001000c7802 */ /* 0x000fe20000000f00 */
[----:B------:R-:W-:-:S04]  /*82c0*/  FADD.FTZ R4, R3, R14 ;  /* 0x0000000e03047221 */ /* 0x000fc80000010000 */
[----:B------:R-:W-:-:S07]  /*82d0*/  IMAD.MOV.U32 R13, RZ, RZ, R4 ;  /* 0x000000ffff0d7224 */ /* 0x000fce00078e0004 */
[----:B------:R-:W-:Y:S05]  /*82e0*/  WARPSYNC.COLLECTIVE R15, `(.L_x_3152) ;  /* 0x000000000f087348 */ /* 0x000fea0003c00000 */
[----:B------:R0:W1:Y:S02]  /*82f0*/  SHFL.BFLY P6, R14, R13, R12, R11 ;  /* 0x0c00000c0d0e7389 */ /* 0x00006400000c000b */
[----:B01----:R-:W-:Y:S01]  /*8300*/  ENDCOLLECTIVE ;  /* 0x000000000000791b */ /* 0x003fe20003800000 */
.L_x_3152:
[----:B------:R-:W-:Y:S05]  /*8310*/  BRA `(.L_x_3153) ;  /* 0xffffff9800487947 */ /* 0x000fea000383ffff */
.L_x_3154:
        /* <DEDUP_REMOVED lines=14> */
.L_x_3340:


//--------------------- .text._ZN4mmha33masked_multihead_attention_kernelIfLi112ELi128ELi2ELi32ELi128ELb0ELb0EEEv26Multihead_attention_paramsIT_XT5_EE --------------------------
	.section	.text._ZN4mmha33masked_multihead_attention_kernelIfLi112ELi128ELi2ELi32ELi128ELb0ELb0EEEv26Multihead_attention_paramsIT_XT5_EE,"ax",@progbits
	.align	128
        .global         _ZN4mmha33masked_multihead_attention_kernelIfLi112ELi128ELi2ELi32ELi128ELb0ELb0EEEv26Multihead_attention_paramsIT_XT5_EE
        .type           _ZN4mmha33masked_multihead_attention_kernelIfLi112ELi128ELi2ELi32ELi128ELb0ELb0EEEv26Multihead_attention_paramsIT_XT5_EE,@function
        .size           _ZN4mmha33masked_multihead_attention_kernelIfLi112ELi128ELi2ELi32ELi128ELb0ELb0EEEv26Multihead_attention_paramsIT_XT5_EE,(.L_x_3341 - _ZN4mmha33masked_multihead_attention_kernelIfLi112ELi128ELi2ELi32ELi128ELb0ELb0EEEv26Multihead_attention_paramsIT_XT5_EE)
        .other          _ZN4mmha33masked_multihead_attention_kernelIfLi112ELi128ELi2ELi32ELi128ELb0ELb0EEEv26Multihead_attention_paramsIT_XT5_EE,@"STO_CUDA_ENTRY STV_DEFAULT"
_ZN4mmha33masked_multihead_attention_kernelIfLi112ELi128ELi2ELi32ELi128ELb0ELb0EEEv26Multihead_attention_paramsIT_XT5_EE:
.text._ZN4mmha33masked_multihead_attention_kernelIfLi112ELi128ELi2ELi32ELi128ELb0ELb0EEEv26Multihead_attention_paramsIT_XT5_EE:
        /* <DEDUP_REMOVED lines=12> */
.L_x_3155:
[----:B------:R-:W0:Y:S08]  /*00c0*/  LDC.64 R4, c[0x0][0x330] ;  /* 0x0000cc00ff047b82 */ /* 0x000e300000000a00 */
[----:B------:R-:W1:Y:S08]  /*00d0*/  LDC R11, c[0x0][0x280] ;  /* 0x0000a000ff0b7b82 */ /* 0x000e700000000800 */
[----:B------:R-:W2:Y:S01]  /*00e0*/  LDC R26, c[0x0][0x284] ;  /* 0x0000a100ff1a7b82 */ /* 0x000ea20000000800 */
[----:B------:R-:W3:Y:S01]  /*00f0*/  S2R R18, SR_TID.X ;  /* 0x0000000000127919 */ /* 0x000ee20000002100 */
[----:B------:R-:W-:Y:S01]  /*0100*/  HFMA2.MMA R16, -RZ, RZ, 0, 0 ;  /* 0x00000000ff107435 */ /* 0x000fe200000001ff */
        /* <DEDUP_REMOVED lines=25> */
[-C--:B------:R-:W-:Y:S01]  /*02a0*/  @!P3 IADD3 R0, R0, -R3.reuse, RZ ;  /* 0x800000030000b210 */ /* 0x080fe20007ffe0ff */
[----:B------:R-:W-:Y:S01]  /*02b0*/  @!P3 VIADD R7, R7, 0x1 ;  /* 0x000000010707b836 */ /* 0x000fe20000000000 */
        /* <DEDUP_REMOVED lines=17> */
[----:B------:R-:W-:Y:S02]  /*03d0*/  IMAD.SHL.U32 R25, R18, 0x4, RZ ;  /* 0x0000000412197824 */ /* 0x000fe400078e00ff */
[----:B----4-:R-:W-:Y:S02]  /*03e0*/  VIADD R6, R0, 0xffffffe ;  /* 0x0ffffffe00067836 */ /* 0x010fe40000000000 */
[----:B------:R-:W0:Y:S01]  /*03f0*/  LDC R0, c[0x0][0x308] ;  /* 0x0000c200ff007b82 */ /* 0x000e220000000800 */
[----:B------:R-:W-:Y:S01]  /*0400*/  IMAD R30, R22, 0x70, RZ ;  /* 0x00000070161e7824 */ /* 0x000fe200078e02ff */
        /* <DEDUP_REMOVED lines=12> */
[----:B------:R-:W-:-:S05]  /*04d0*/  SEL R24, R30, R3, !P2 ;  /* 0x000000031e187207 */ /* 0x000fca0005000000 */
[----:B------:R-:W-:Y:S02]  /*04e0*/  IMAD.IADD R3, R25, 0x1, R24 ;  /* 0x0000000119037824 */ /* 0x000fe400078e0218 */
[----:B--2---:R-:W-:-:S06]  /*04f0*/  @P0 IMAD.IADD R17, R17, 0x1, R10 ;  /* 0x0000000111110824 */ /* 0x004fcc00078e020a */
[----:B------:R-:W0:Y:S02]  /*0500*/  @!P0 LDC R17, c[0x0][0x29c] ;  /* 0x0000a700ff118b82 */ /* 0x000e240000000800 */
[----:B0-----:R-:W-:Y:S02]  /*0510*/  IABS R23, R17 ;  /* 0x0000001100177213 */ /* 0x001fe40000000000 */
[----:B------:R-:W-:-:S03]  /*0520*/  ISETP.GE.AND P1, PT, R17, RZ, PT ;  /* 0x000000ff1100720c */ /* 0x000fc60003f26270 */
[----:B------:R-:W-:-:S05]  /*0530*/  IMAD.HI.U32 R7, R7, R23, RZ ;  /* 0x0000001707077227 */ /* 0x000fca00078e00ff */
[----:B------:R-:W-:-:S05]  /*0540*/  IADD3 R7, -R7, RZ, RZ ;  /* 0x000000ff07077210 */ /* 0x000fca0007ffe1ff */
[----:B------:R-:W-:Y:S01]  /*0550*/  IMAD R23, R12, R7, R23 ;  /* 0x000000070c177224 */ /* 0x000fe200078e0217 */
[----:B------:R-:W-:-:S04]  /*0560*/  @P3 CS2R R6, SRZ ;  /* 0x0000000000063805 */ /* 0x000fc8000001ff00 */
[----:B------:R-:W-:-:S13]  /*0570*/  ISETP.GT.U32.AND P0, PT, R12, R23, PT ;  /* 0x000000170c00720c */ /* 0x000fda0003f04070 */
[----:B------:R-:W-:-:S05]  /*0580*/  @!P0 IMAD.IADD R23, R23, 0x1, -R12 ;  /* 0x0000000117178824 */ /* 0x000fca00078e0a0c */
[----:B------:R-:W-:-:S13]  /*0590*/  ISETP.GT.U32.AND P0, PT, R12, R23, PT ;  /* 0x000000170c00720c */ /* 0x000fda0003f04070 */
[----:B------:R-:W-:Y:S01]  /*05a0*/  @!P0 IMAD.IADD R23, R23, 0x1, -R12 ;  /* 0x0000000117178824 */ /* 0x000fe200078e0a0c */
[----:B------:R-:W-:-:S04]  /*05b0*/  ISETP.NE.AND P0, PT, R26, RZ, PT ;  /* 0x000000ff1a00720c */ /* 0x000fc80003f05270 */
[----:B------:R-:W-:-:S09]  /*05c0*/  @!P1 IADD3 R23, -R23, RZ, RZ ;  /* 0x000000ff17179210 */ /* 0x000fd20007ffe1ff */
        /* <DEDUP_REMOVED lines=26> */
.L_x_3157:
[----:B------:R-:W-:Y:S05]  /*0770*/  BSYNC B0 ;  /* 0x0000000000007941 */ /* 0x000fea0003800000 */
.L_x_3156:
        /* <DEDUP_REMOVED lines=12> */
.L_x_3159:
        /* <DEDUP_REMOVED lines=18> */
.L_x_3160:
[----:B------:R-:W-:Y:S05]  /*0960*/  BSYNC B0 ;  /* 0x0000000000007941 */ /* 0x000fea0003800000 */
.L_x_3158:
        /* <DEDUP_REMOVED lines=81> */
[----:B------:R-:W-:-:S03]  /*0e80*/  LOP3.LUT P0, RZ, R40, 0x3, RZ, 0xc0, !PT ;  /* 0x0000000328ff7812 */ /* 0x000fc6000780c0ff */
[----:B------:R-:W-:-:S04]  /*0e90*/  IMAD.MOV.U32 R29, RZ, RZ, R5 ;  /* 0x000000ffff1d7224 */ /* 0x000fc800078e0005 */
        /* <DEDUP_REMOVED lines=20> */
[----:B-1---5:R-:W-:Y:S05]  /*0fe0*/  CALL.ABS.NOINC R14 ;  /* 0x000000000e007343 */ /* 0x022fea0003c00000 */
.L_x_3163:
        /* <DEDUP_REMOVED lines=8> */
[----:B------:R-:W-:-:S05]  /*1070*/  IMAD R14, R0, 0x4, R3 ;  /* 0x00000004000e7824 */ /* 0x000fca00078e0203 */
[----:B-1----:R-:W-:Y:S01]  /*1080*/  LEA R15, R7, R14, 0x2 ;  /* 0x0000000e070f7211 */ /* 0x002fe200078e10ff */
        /* <DEDUP_REMOVED lines=17> */
[C---:B------:R-:W-:Y:S02]  /*11a0*/  IMAD R29, R7.reuse, 0x4, R21 ;  /* 0x00000004071d7824 */ /* 0x040fe400078e0215 */
[----:B------:R-:W-:Y:S01]  /*11b0*/  IMAD.SHL.U32 R0, R0, 0x2, RZ ;  /* 0x0000000200007824 */ /* 0x000fe200078e00ff */
[----:B------:R-:W-:Y:S01]  /*11c0*/  LEA R20, R7, R40, 0x2 ;  /* 0x0000002807147211 */ /* 0x000fe200078e10ff */
[----:B------:R0:W2:Y:S03]  /*11d0*/  LDS R34, [R21+0x4] ;  /* 0x0000040015227984 */ /* 0x0000a60000000800 */
[----:B------:R-:W-:Y:S01]  /*11e0*/  LOP3.LUT R5, R0, 0xfffffffc, RZ, 0xc0, !PT ;  /* 0xfffffffc00057812 */ /* 0x000fe200078ec0ff */
[----:B------:R0:W3:Y:S03]  /*11f0*/  LDS R33, [R40] ;  /* 0x0000000028217984 */ /* 0x0000e60000000800 */
[----:B------:R-:W-:Y:S01]  /*1200*/  ISETP.GE.AND P0, PT, R5, R7, PT ;  /* 0x000000070500720c */ /* 0x000fe20003f06270 */
        /* <DEDUP_REMOVED lines=8> */
[----:B------:R-:W-:-:S04]  /*1290*/  ULDC UR4, c[0x0][0x29c] ;  /* 0x0000a70000047ab9 */ /* 0x000fc80000000800 */
        /* <DEDUP_REMOVED lines=37> */
.L_x_3167:
[----:B------:R-:W-:Y:S05]  /*14f0*/  BSYNC B1 ;  /* 0x0000000000017941 */ /* 0x000fea0003800000 */
.L_x_3166:
        /* <DEDUP_REMOVED lines=8> */
.L_x_3165:
[----:B------:R-:W-:Y:S05]  /*1580*/  BSYNC B0 ;  /* 0x0000000000007941 */ /* 0x000fea0003800000 */
.L_x_3164:
[----:B------:R-:W-:Y:S06]  /*1590*/  BAR.SYNC.DEFER_BLOCKING 0x0 ;  /* 0x0000000000007b1d */ /* 0x000fec0000010000 */
[----:B0-----:R0:W1:Y:S04]  /*15a0*/  @P6 LDS.128 R32, [R14] ;  /* 0x000000000e206984 */ /* 0x0010680000000c00 */
[----:B------:R0:W2:Y:S01]  /*15b0*/  @P6 LDS.128 R36, [R15] ;  /* 0x000000000f246984 */ /* 0x0000a20000000c00 */
[----:B------:R-:W-:Y:S06]  /*15c0*/  BAR.SYNC.DEFER_BLOCKING 0x0 ;  /* 0x0000000000007b1d */ /* 0x000fec0000010000 */
[----:B------:R-:W-:Y:S05]  /*15d0*/  BRA `(.L_x_3162) ;  /* 0x0000000000b07947 */ /* 0x000fea0003800000 */
.L_x_3161:
        /* <DEDUP_REMOVED lines=43> */
.L_x_3168:
[----:B------:R-:W-:Y:S05]  /*1890*/  BSYNC B0 ;  /* 0x0000000000007941 */ /* 0x000fea0003800000 */
.L_x_3162:
        /* <DEDUP_REMOVED lines=33> */
.L_x_3226:
[----:B01----:R-:W-:-:S07]  /*1ab0*/  FADD.FTZ R5, R5, R14 ;  /* 0x0000000e05057221 */ /* 0x003fce0000010000 */
.L_x_3170:
[----:B------:R-:W-:Y:S05]  /*1ac0*/  BSYNC B0 ;  /* 0x0000000000007941 */ /* 0x000fea0003800000 */
.L_x_3169:
[----:B------:R-:W3:Y:S01]  /*1ad0*/  S2R R11, SR_CgaCtaId ;  /* 0x00000000000b7919 */ /* 0x000ee20000008800 */
[----:B------:R-:W-:Y:S01]  /*1ae0*/  ISETP.NE.AND P0, PT, R18, RZ, PT ;  /* 0x000000ff1200720c */ /* 0x000fe20003f05270 */
[----:B------:R-:W-:Y:S01]  /*1af0*/  IMAD.IADD R7, R17, 0x1, -R26 ;  /* 0x0000000111077824 */ /* 0x000fe200078e0a1a */
[----:B------:R-:W-:-:S04]  /*1b00*/  MOV R9, 0x400 ;  /* 0x0000040000097802 */ /* 0x000fc80000000f00 */
[----:B------:R-:W-:-:S07]  /*1b10*/  IADD3 R0, R9, 0x220, RZ ;  /* 0x0000022009007810 */ /* 0x000fce0007ffe0ff */
        /* <DEDUP_REMOVED lines=18> */
.L_x_3173:
[----:B------:R3:W-:Y:S02]  /*1c40*/  STS [R8], R155 ;  /* 0x0000009b08007388 */ /* 0x0007e40000000800 */
.L_x_3172:
[----:B------:R-:W-:Y:S05]  /*1c50*/  WARPSYNC.ALL ;  /* 0x0000000000007948 */ /* 0x000fea0003800000 */
[----:B------:R-:W-:Y:S01]  /*1c60*/  IADD3 R3, R7, 0xf, RZ ;  /* 0x0000000f07037810 */ /* 0x000fe20007ffe0ff */
[----:B------:R-:W4:Y:S01]  /*1c70*/  LDC.64 R12, c[0x0][0x280] ;  /* 0x0000a000ff0c7b82 */ /* 0x000f220000000a00 */
[----:B------:R-:W-:Y:S01]  /*1c80*/  LEA.HI R7, R18, R18, RZ, 0x1 ;  /* 0x0000001212077211 */ /* 0x000fe200078f08ff */
[----:B------:R-:W-:Y:S01]  /*1c90*/  ULDC UR5, c[0x0][0x2a0] ;  /* 0x0000a80000057ab9 */ /* 0x000fe20000000800 */
[----:B------:R-:W-:Y:S01]  /*1ca0*/  SHF.R.S32.HI R4, RZ, 0x1f, R3 ;  /* 0x0000001fff047819 */ /* 0x000fe20000011403 */
[----:B------:R-:W-:Y:S01]  /*1cb0*/  ULDC.64 UR6, c[0x0][0x2b0] ;  /* 0x0000ac0000067ab9 */ /* 0x000fe20000000a00 */
[----:B------:R-:W-:Y:S01]  /*1cc0*/  LEA.HI.SX32 R154, R7, R26, 0x1f ;  /* 0x0000001a079a7211 */ /* 0x000fe200078ffaff */
        /* <DEDUP_REMOVED lines=19> */
[C---:B------:R-:W-:Y:S01]  /*1e00*/  IMAD.SHL.U32 R10, R6.reuse, 0x2, RZ ;  /* 0x00000002060a7824 */ /* 0x040fe200078e00ff */
[----:B------:R-:W-:Y:S01]  /*1e10*/  LEA R11, R6, R11, 0x3 ;  /* 0x0000000b060b7211 */ /* 0x000fe200078e18ff */
[----:B------:R-:W-:-:S04]  /*1e20*/  HFMA2.MMA R6, -RZ, RZ, 0, 0 ;  /* 0x00000000ff067435 */ /* 0x000fc800000001ff */
        /* <DEDUP_REMOVED lines=14> */
[----:B0-----:R-:W-:-:S03]  /*1f10*/  IMAD.MOV R14, RZ, RZ, -R7 ;  /* 0x000000ffff0e7224 */ /* 0x001fc600078e0a07 */
[----:B------:R4:W0:Y:S01]  /*1f20*/  LDS.64 R68, [R11+0xa0] ;  /* 0x0000a0000b447984 */ /* 0x0008220000000a00 */
[----:B------:R-:W-:-:S03]  /*1f30*/  IMAD R15, R14, R5, RZ ;  /* 0x000000050e0f7224 */ /* 0x000fc600078e02ff */
[----:B------:R4:W0:Y:S01]  /*1f40*/  LDS.64 R66, [R11+0xb0] ;  /* 0x0000b0000b427984 */ /* 0x0008220000000a00 */
[----:B------:R-:W-:-:S03]  /*1f50*/  IMAD.HI.U32 R6, R7, R15, R6 ;  /* 0x0000000f07067227 */ /* 0x000fc600078e0006 */
[----:B------:R4:W0:Y:S01]  /*1f60*/  LDS.64 R64, [R11+0xc0] ;  /* 0x0000c0000b407984 */ /* 0x0008220000000a00 */
[----:B------:R-:W-:-:S03]  /*1f70*/  IMAD R7, R4, R13, R10 ;  /* 0x0000000d04077224 */ /* 0x000fc600078e020a */
[----:B------:R4:W0:Y:S02]  /*1f80*/  LDS.64 R62, [R11+0xd0] ;  /* 0x0000d0000b3e7984 */ /* 0x0008240000000a00 */
[----:B------:R-:W-:Y:S02]  /*1f90*/  SHF.R.S32.HI R25, RZ, 0x1f, R7 ;  /* 0x0000001fff197819 */ /* 0x000fe40000011407 */
        /* <DEDUP_REMOVED lines=18> */
.L_x_3179:
[----:B0-----:R-:W3:Y:S01]  /*20c0*/  LDC R13, c[0x0][0x284] ;  /* 0x0000a100ff0d7b82 */ /* 0x001ee20000000800 */
[----:B----4-:R-:W-:Y:S02]  /*20d0*/  IABS R11, R154 ;  /* 0x0000009a000b7213 */ /* 0x010fe40000000000 */
[C---:B------:R-:W-:Y:S02]  /*20e0*/  ISETP.GE.AND P1, PT, R154.reuse, RZ, PT ;  /* 0x000000ff9a00720c */ /* 0x040fe40003f26270 */
[----:B------:R-:W-:Y:S01]  /*20f0*/  ISETP.GE.AND P3, PT, R154, R17, PT ;  /* 0x000000119a00720c */ /* 0x000fe20003f66270 */
[----:B------:R-:W-:-:S03]  /*2100*/  IMAD.HI.U32 R10, R6, R11, RZ ;  /* 0x0000000b060a7227 */ /* 0x000fc600078e00ff */
[----:B------:R-:W-:Y:S01]  /*2110*/  FSEL R91, R91, RZ, P3 ;  /* 0x000000ff5b5b7208 */ /* 0x000fe20001800000 */
[----:B------:R-:W-:Y:S01]  /*2120*/  IMAD.MOV R10, RZ, RZ, -R10 ;  /* 0x000000ffff0a7224 */ /* 0x000fe200078e0a0a */
[----:B------:R-:W-:Y:S02]  /*2130*/  FSEL R90, R90, RZ, P3 ;  /* 0x000000ff5a5a7208 */ /* 0x000fe40001800000 */
[----:B-1-3--:R-:W-:-:S05]  /*2140*/  IABS R15, R13 ;  /* 0x0000000d000f7213 */ /* 0x00afca0000000000 */
[----:B------:R-:W-:-:S05]  /*2150*/  IMAD R12, R15, R10, R11 ;  /* 0x0000000a0f0c7224 */ /* 0x000fca00078e020b */
[----:B------:R-:W-:-:S13]  /*2160*/  ISETP.GT.U32.AND P0, PT, R5, R12, PT ;  /* 0x0000000c0500720c */ /* 0x000fda0003f04070 */
[----:B------:R-:W-:-:S05]  /*2170*/  @!P0 IMAD.IADD R12, R12, 0x1, -R15 ;  /* 0x000000010c0c8824 */ /* 0x000fca00078e0a0f */
[----:B------:R-:W-:-:S13]  /*2180*/  ISETP.GT.U32.AND P0, PT, R5, R12, PT ;  /* 0x0000000c0500720c */ /* 0x000fda0003f04070 */
[----:B------:R-:W-:Y:S02]  /*2190*/  @!P0 IADD3 R12, R12, -R15, RZ ;  /* 0x8000000f0c0c8210 */ /* 0x000fe40007ffe0ff */
[----:B------:R-:W-:-:S03]  /*21a0*/  ISETP.NE.AND P0, PT, R13, RZ, PT ;  /* 0x000000ff0d00720c */ /* 0x000fc60003f05270 */
[----:B------:R-:W-:-:S10]  /*21b0*/  @!P1 IMAD.MOV R12, RZ, RZ, -R12 ;  /* 0x000000ffff0c9224 */ /* 0x000fd400078e0a0c */
[----:B------:R-:W-:Y:S02]  /*21c0*/  @!P0 LOP3.LUT R12, RZ, R13, RZ, 0x33, !PT ;  /* 0x0000000dff0c8212 */ /* 0x000fe400078e33ff */
[----:B------:R-:W-:Y:S02]  /*21d0*/  ISETP.GE.AND P0, PT, R154, R17, PT ;  /* 0x000000119a00720c */ /* 0x000fe40003f06270 */
[----:B------:R-:W-:Y:S01]  /*21e0*/  LEA R164, R13, R12, 0x2 ;  /* 0x0000000c0da47211 */ /* 0x000fe200078e10ff */
[----:B------:R-:W-:-:S04]  /*21f0*/  IMAD.IADD R10, R12, 0x1, R13 ;  /* 0x000000010c0a7824 */ /* 0x000fc800078e020d */
[C---:B------:R-:W-:Y:S01]  /*2200*/  IMAD.SHL.U32 R160, R10.reuse, 0x4, RZ ;  /* 0x000000040aa07824 */ /* 0x040fe200078e00ff */
[----:B------:R-:W-:-:S04]  /*2210*/  IADD3 R10, R10, R13, RZ ;  /* 0x0000000d0a0a7210 */ /* 0x000fc80007ffe0ff */
[----:B------:R-:W-:Y:S01]  /*2220*/  ISETP.GE.OR P2, PT, R160, R29, P0 ;  /* 0x0000001da000720c */ /* 0x000fe20000746670 */
[C---:B------:R-:W-:Y:S02]  /*2230*/  IMAD.SHL.U32 R158, R10.reuse, 0x4, RZ ;  /* 0x000000040a9e7824 */ /* 0x040fe400078e00ff */
[----:B------:R-:W-:-:S03]  /*2240*/  IMAD.IADD R156, R10, 0x1, R13 ;  /* 0x000000010a9c7824 */ /* 0x000fc600078e020d */
[----:B------:R-:W-:Y:S01]  /*2250*/  ISETP.GE.OR P4, PT, R158, R29, P0 ;  /* 0x0000001d9e00720c */ /* 0x000fe20000786670 */
[----:B------:R-:W-:-:S05]  /*2260*/  IMAD.SHL.U32 R156, R156, 0x4, RZ ;  /* 0x000000049c9c7824 */ /* 0x000fca00078e00ff */
[----:B------:R-:W-:Y:S01]  /*2270*/  ISETP.GE.OR P5, PT, R156, R29, P0 ;  /* 0x0000001d9c00720c */ /* 0x000fe200007a6670 */
[----:B------:R-:W3:Y:S01]  /*2280*/  @!P2 LDC.64 R14, c[0x0][0x248] ;  /* 0x00009200ff0eab82 */ /* 0x000ee20000000a00 */
[----:B------:R-:W-:-:S04]  /*2290*/  @!P2 IADD3 R157, P1, R7, R160, RZ ;  /* 0x000000a0079da210 */ /* 0x000fc80007f3e0ff */
[----:B------:R-:W-:-:S03]  /*22a0*/  @!P2 LEA.HI.X.SX32 R160, R160, R25, 0x1, P1 ;  /* 0x00000019a0a0a211 */ /* 0x000fc600008f0eff */
[----:B------:R-:W4:Y:S01]  /*22b0*/  @!P4 LDC.64 R10, c[0x0][0x248] ;  /* 0x00009200ff0acb82 */ /* 0x000f220000000a00 */
[----:B---3--:R-:W-:-:S04]  /*22c0*/  @!P2 LEA R162, P1, R157, R14, 0x2 ;  /* 0x0000000e9da2a211 */ /* 0x008fc800078210ff */
[----:B------:R-:W-:-:S03]  /*22d0*/  @!P2 LEA.HI.X R163, R157, R15, R160, 0x2, P1 ;  /* 0x0000000f9da3a211 */ /* 0x000fc600008f14a0 */
[----:B------:R-:W3:Y:S01]  /*22e0*/  @!P5 LDC.64 R14, c[0x0][0x248] ;  /* 0x00009200ff0edb82 */ /* 0x000ee20000000a00 */
[----:B------:R-:W-:Y:S01]  /*22f0*/  @!P4 IADD3 R157, P1, R7, R158, RZ ;  /* 0x0000009e079dc210 */ /* 0x000fe20007f3e0ff */
[----:B------:R2:W2:Y:S03]  /*2300*/  @!P2 LDG.E.64 R90, desc[UR36][R162.64] ;  /* 0x00000024a25aa981 */ /* 0x0004a6000c1e1b00 */
[----:B------:R-:W-:Y:S02]  /*2310*/  @!P4 LEA.HI.X.SX32 R158, R158, R25, 0x1, P1 ;  /* 0x000000199e9ec211 */ /* 0x000fe400008f0eff */
[----:B----4-:R-:W-:-:S04]  /*2320*/  @!P4 LEA R160, P1, R157, R10, 0x2 ;  /* 0x0000000a9da0c211 */ /* 0x010fc800078210ff */
[----:B------:R-:W-:Y:S02]  /*2330*/  @!P4 LEA.HI.X R161, R157, R11, R158, 0x2, P1 ;  /* 0x0000000b9da1c211 */ /* 0x000fe400008f149e */
[----:B------:R-:W-:-:S04]  /*2340*/  @!P5 IADD3 R10, P1, R7, R156, RZ ;  /* 0x0000009c070ad210 */ /* 0x000fc80007f3e0ff */
[----:B------:R-:W-:Y:S02]  /*2350*/  @!P5 LEA.HI.X.SX32 R156, R156, R25, 0x1, P1 ;  /* 0x000000199c9cd211 */ /* 0x000fe400008f0eff */
[----:B---3--:R-:W-:-:S04]  /*2360*/  @!P5 LEA R158, P1, R10, R14, 0x2 ;  /* 0x0000000e0a9ed211 */ /* 0x008fc800078210ff */
[----:B------:R-:W-:Y:S01]  /*2370*/  @!P5 LEA.HI.X R159, R10, R15, R156, 0x2, P1 ;  /* 0x0000000f0a9fd211 */ /* 0x000fe200008f149c */
[----:B------:R-:W-:-:S05]  /*2380*/  IMAD.SHL.U32 R156, R164, 0x4, RZ ;  /* 0x00000004a49c7824 */ /* 0x000fca00078e00ff */
[----:B------:R-:W-:-:S13]  /*2390*/  ISETP.GE.OR P1, PT, R156, R29, P0 ;  /* 0x0000001d9c00720c */ /* 0x000fda0000726670 */
[----:B------:R-:W3:Y:S01]  /*23a0*/  @!P1 LDC.64 R10, c[0x0][0x248] ;  /* 0x00009200ff0a9b82 */ /* 0x000ee20000000a00 */
[----:B------:R-:W-:Y:S01]  /*23b0*/  @!P1 IADD3 R14, P2, R7, R156, RZ ;  /* 0x0000009c070e9210 */ /* 0x000fe20007f5e0ff */
[----:B------:R-:W-:-:S03]  /*23c0*/  IMAD.IADD R164, R164, 0x1, R13 ;  /* 0x00000001a4a47824 */ /* 0x000fc600078e020d */
[----:B------:R-:W-:Y:S02]  /*23d0*/  @!P1 LEA.HI.X.SX32 R15, R156, R25, 0x1, P2 ;  /* 0x000000199c0f9211 */ /* 0x000fe400010f0eff */
[----:B---3--:R-:W-:-:S04]  /*23e0*/  @!P1 LEA R156, P2, R14, R10, 0x2 ;  /* 0x0000000a0e9c9211 */ /* 0x008fc800078410ff */
[----:B------:R-:W-:Y:S01]  /*23f0*/  @!P1 LEA.HI.X R157, R14, R11, R15, 0x2, P2 ;  /* 0x0000000b0e9d9211 */ /* 0x000fe200010f140f */
[----:B------:R-:W-:-:S05]  /*2400*/  IMAD.SHL.U32 R14, R164, 0x4, RZ ;  /* 0x00000004a40e7824 */ /* 0x000fca00078e00ff */
[----:B------:R-:W-:Y:S02]  /*2410*/  ISETP.GE.OR P2, PT, R14, R29, P0 ;  /* 0x0000001d0e00720c */ /* 0x000fe40000746670 */
[----:B--2---:R-:W-:Y:S02]  /*2420*/  IADD3 R162, R164, R13, RZ ;  /* 0x0000000da4a27210 */ /* 0x004fe40007ffe0ff */
[----:B------:R-:W-:-:S09]  /*2430*/  FSEL R93, R93, RZ, P3 ;  /* 0x000000ff5d5d7208 */ /* 0x000fd20001800000 */
[----:B------:R-:W2:Y:S01]  /*2440*/  @!P2 LDC.64 R10, c[0x0][0x248] ;  /* 0x00009200ff0aab82 */ /* 0x000ea20000000a00 */
[----:B------:R-:W-:Y:S01]  /*2450*/  FSEL R92, R92, RZ, P3 ;  /* 0x000000ff5c5c7208 */ /* 0x000fe20001800000 */
[----:B------:R-:W-:Y:S01]  /*2460*/  IMAD.SHL.U32 R162, R162, 0x4, RZ ;  /* 0x00000004a2a27824 */ /* 0x000fe200078e00ff */
[----:B------:R-:W-:-:S04]  /*2470*/  @!P2 IADD3 R15, P6, R7, R14, RZ ;  /* 0x0000000e070fa210 */ /* 0x000fc80007fde0ff */
[----:B------:R3:W4:Y:S01]  /*2480*/  @!P4 LDG.E.64 R92, desc[UR36][R160.64] ;  /* 0x00000024a05cc981 */ /* 0x000722000c1e1b00 */
[----:B------:R-:W-:Y:S02]  /*2490*/  ISETP.GE.OR P4, PT, R162, R29, P0 ;  /* 0x0000001da200720c */ /* 0x000fe40000786670 */
[----:B------:R-:W-:Y:S02]  /*24a0*/  @!P2 LEA.HI.X.SX32 R164, R14, R25, 0x1, P6 ;  /* 0x000000190ea4a211 */ /* 0x000fe400030f0eff */
[----:B--2---:R-:W-:-:S04]  /*24b0*/  @!P2 LEA R14, P6, R15, R10, 0x2 ;  /* 0x0000000a0f0ea211 */ /* 0x004fc800078c10ff */
[----:B------:R-:W-:-:S05]  /*24c0*/  @!P2 LEA.HI.X R15, R15, R11, R164, 0x2, P6 ;  /* 0x0000000b0f0fa211 */ /* 0x000fca00030f14a4 */
[----:B------:R-:W2:Y:S01]  /*24d0*/  @!P4 LDC.64 R10, c[0x0][0x248] ;  /* 0x00009200ff0acb82 */ /* 0x000ea20000000a00 */
[----:B------:R-:W-:Y:S02]  /*24e0*/  FSEL R95, R95, RZ, P3 ;  /* 0x000000ff5f5f7208 */ /* 0x000fe40001800000 */
[----:B------:R-:W-:-:S06]  /*24f0*/  FSEL R94, R94, RZ, P3 ;  /* 0x000000ff5e5e7208 */ /* 0x000fcc0001800000 */
[----:B------:R1:W4:Y:S01]  /*2500*/  @!P5 LDG.E.64 R94, desc[UR36][R158.64] ;  /* 0x000000249e5ed981 */ /* 0x000322000c1e1b00 */
[----:B---3--:R-:W-:Y:S01]  /*2510*/  @!P4 IADD3 R161, P5, R7, R162, RZ ;  /* 0x000000a207a1c210 */ /* 0x008fe20007fbe0ff */
[----:B------:R-:W-:-:S03]  /*2520*/  IMAD R164, R13, 0x7, R12 ;  /* 0x000000070da47824 */ /* 0x000fc600078e020c */
[----:B------:R-:W-:Y:S02]  /*2530*/  @!P4 LEA.HI.X.SX32 R162, R162, R25, 0x1, P5 ;  /* 0x00000019a2a2c211 */ /* 0x000fe400028f0eff */
[----:B--2---:R-:W-:-:S04]  /*2540*/  @!P4 LEA R160, P5, R161, R10, 0x2 ;  /* 0x0000000aa1a0c211 */ /* 0x004fc800078a10ff */
[----:B------:R-:W-:Y:S01]  /*2550*/  @!P4 LEA.HI.X R161, R161, R11, R162, 0x2, P5 ;  /* 0x0000000ba1a1c211 */ /* 0x000fe200028f14a2 */
[----:B------:R-:W-:-:S05]  /*2560*/  IMAD.SHL.U32 R162, R164, 0x4, RZ ;  /* 0x00000004a4a27824 */ /* 0x000fca00078e00ff */
[----:B------:R-:W-:-:S13]  /*2570*/  ISETP.GE.OR P5, PT, R162, R29, P0 ;  /* 0x0000001da200720c */ /* 0x000fda00007a6670 */
[----:B------:R-:W2:Y:S01]  /*2580*/  @!P5 LDC.64 R10, c[0x0][0x248] ;  /* 0x00009200ff0adb82 */ /* 0x000ea20000000a00 */
[----:B------:R-:W-:Y:S02]  /*2590*/  FSEL R97, R97, RZ, P3 ;  /* 0x000000ff61617208 */ /* 0x000fe40001800000 */
[----:B------:R-:W-:-:S06]  /*25a0*/  FSEL R96, R96, RZ, P3 ;  /* 0x000000ff60607208 */ /* 0x000fcc0001800000 */
[----:B------:R3:W4:Y:S01]  /*25b0*/  @!P1 LDG.E.64 R96, desc[UR36][R156.64] ;  /* 0x000000249c609981 */ /* 0x000722000c1e1b00 */
[----:B-1----:R-:W-:-:S04]  /*25c0*/  @!P5 IADD3 R159, P1, R7, R162, RZ ;  /* 0x000000a2079fd210 */ /* 0x002fc80007f3e0ff */
[----:B------:R-:W-:Y:S02]  /*25d0*/  @!P5 LEA.HI.X.SX32 R162, R162, R25, 0x1, P1 ;  /* 0x00000019a2a2d211 */ /* 0x000fe400008f0eff */
[----:B--2---:R-:W-:-:S04]  /*25e0*/  @!P5 LEA R158, P1, R159, R10, 0x2 ;  /* 0x0000000a9f9ed211 */ /* 0x004fc800078210ff */
[----:B------:R-:W-:Y:S01]  /*25f0*/  @!P5 LEA.HI.X R159, R159, R11, R162, 0x2, P1 ;  /* 0x0000000b9f9fd211 */ /* 0x000fe200008f14a2 */
[----:B------:R-:W-:-:S05]  /*2600*/  IMAD.IADD R162, R164, 0x1, R13 ;  /* 0x00000001a4a27824 */ /* 0x000fca00078e020d */
[----:B------:R-:W-:-:S04]  /*2610*/  SHF.L.U32 R164, R162, 0x2, RZ ;  /* 0x00000002a2a47819 */ /* 0x000fc800000006ff */
[----:B------:R-:W-:Y:S01]  /*2620*/  ISETP.GE.OR P1, PT, R164, R29, P0 ;  /* 0x0000001da400720c */ /* 0x000fe20000726670 */
[----:B------:R-:W-:Y:S01]  /*2630*/  IMAD.IADD R162, R162, 0x1, R13 ;  /* 0x00000001a2a27824 */ /* 0x000fe200078e020d */
[----:B------:R-:W-:Y:S02]  /*2640*/  FSEL R99, R99, RZ, P3 ;  /* 0x000000ff63637208 */ /* 0x000fe40001800000 */
[----:B------:R-:W-:-:S09]  /*2650*/  FSEL R98, R98, RZ, P3 ;  /* 0x000000ff62627208 */ /* 0x000fd20001800000 */
[----:B------:R-:W1:Y:S01]  /*2660*/  @!P1 LDC.64 R10, c[0x0][0x248] ;  /* 0x00009200ff0a9b82 */ /* 0x000e620000000a00 */
[----:B------:R-:W-:Y:S01]  /*2670*/  IMAD.SHL.U32 R162, R162, 0x4, RZ ;  /* 0x00000004a2a27824 */ /* 0x000fe200078e00ff */
[----:B------:R2:W4:Y:S01]  /*2680*/  @!P2 LDG.E.64 R98, desc[UR36][R14.64] ;  /* 0x000000240e62a981 */ /* 0x000522000c1e1b00 */
[----:B---3--:R-:W-:-:S03]  /*2690*/  @!P1 IADD3 R157, P6, R7, R164, RZ ;  /* 0x000000a4079d9210 */ /* 0x008fc60007fde0ff */
[----:B------:R-:W-:Y:S02]  /*26a0*/  ISETP.GE.OR P2, PT, R162, R29, P0 ;  /* 0x0000001da200720c */ /* 0x000fe40000746670 */
[----:B------:R-:W-:Y:S02]  /*26b0*/  @!P1 LEA.HI.X.SX32 R164, R164, R25, 0x1, P6 ;  /* 0x00000019a4a49211 */ /* 0x000fe400030f0eff */
[----:B-1----:R-:W-:-:S04]  /*26c0*/  @!P1 LEA R156, P6, R157, R10, 0x2 ;  /* 0x0000000a9d9c9211 */ /* 0x002fc800078c10ff */
[----:B------:R-:W-:-:S05]  /*26d0*/  @!P1 LEA.HI.X R157, R157, R11, R164, 0x2, P6 ;  /* 0x0000000b9d9d9211 */ /* 0x000fca00030f14a4 */
[----:B------:R-:W1:Y:S01]  /*26e0*/  @!P2 LDC.64 R10, c[0x0][0x248] ;  /* 0x00009200ff0aab82 */ /* 0x000e620000000a00 */
[----:B------:R-:W-:Y:S02]  /*26f0*/  FSEL R101, R101, RZ, P3 ;  /* 0x000000ff65657208 */ /* 0x000fe40001800000 */
[----:B------:R-:W-:-:S06]  /*2700*/  FSEL R100, R100, RZ, P3 ;  /* 0x000000ff64647208 */ /* 0x000fcc0001800000 */
[----:B------:R3:W4:Y:S01]  /*2710*/  @!P4 LDG.E.64 R100, desc[UR36][R160.64] ;  /* 0x00000024a064c981 */ /* 0x000722000c1e1b00 */
[----:B--2---:R-:W-:Y:S01]  /*2720*/  @!P2 IADD3 R15, P4, R7, R162, RZ ;  /* 0x000000a2070fa210 */ /* 0x004fe20007f9e0ff */
[----:B------:R-:W-:-:S03]  /*2730*/  IMAD R164, R13, 0xa, R12 ;  /* 0x0000000a0da47824 */ /* 0x000fc600078e020c */
[----:B------:R-:W-:Y:S02]  /*2740*/  @!P2 LEA.HI.X.SX32 R162, R162, R25, 0x1, P4 ;  /* 0x00000019a2a2a211 */ /* 0x000fe400020f0eff */
[----:B-1----:R-:W-:-:S04]  /*2750*/  @!P2 LEA R14, P4, R15, R10, 0x2 ;  /* 0x0000000a0f0ea211 */ /* 0x002fc800078810ff */
[----:B------:R-:W-:Y:S01]  /*2760*/  @!P2 LEA.HI.X R15, R15, R11, R162, 0x2, P4 ;  /* 0x0000000b0f0fa211 */ /* 0x000fe200020f14a2 */
[----:B------:R-:W-:-:S05]  /*2770*/  IMAD.SHL.U32 R162, R164, 0x4, RZ ;  /* 0x00000004a4a27824 */ /* 0x000fca00078e00ff */
[----:B------:R-:W-:-:S13]  /*2780*/  ISETP.GE.OR P4, PT, R162, R29, P0 ;  /* 0x0000001da200720c */ /* 0x000fda0000786670 */
[----:B------:R-:W1:Y:S01]  /*2790*/  @!P4 LDC.64 R10, c[0x0][0x248] ;  /* 0x00009200ff0acb82 */ /* 0x000e620000000a00 */
[----:B------:R-:W-:Y:S02]  /*27a0*/  FSEL R103, R103, RZ, P3 ;  /* 0x000000ff67677208 */ /* 0x000fe40001800000 */
[----:B------:R-:W-:-:S06]  /*27b0*/  FSEL R102, R102, RZ, P3 ;  /* 0x000000ff66667208 */ /* 0x000fcc0001800000 */
[----:B------:R2:W4:Y:S01]  /*27c0*/  @!P5 LDG.E.64 R102, desc[UR36][R158.64] ;  /* 0x000000249e66d981 */ /* 0x000522000c1e1b00 */
[----:B---3--:R-:W-:-:S04]  /*27d0*/  @!P4 IADD3 R161, P5, R7, R162, RZ ;  /* 0x000000a207a1c210 */ /* 0x008fc80007fbe0ff */
[----:B------:R-:W-:Y:S02]  /*27e0*/  @!P4 LEA.HI.X.SX32 R162, R162, R25, 0x1, P5 ;  /* 0x00000019a2a2c211 */ /* 0x000fe400028f0eff */
[----:B-1----:R-:W-:-:S04]  /*27f0*/  @!P4 LEA R160, P5, R161, R10, 0x2 ;  /* 0x0000000aa1a0c211 */ /* 0x002fc800078a10ff */
[----:B------:R-:W-:Y:S02]  /*2800*/  @!P4 LEA.HI.X R161, R161, R11, R162, 0x2, P5 ;  /* 0x0000000ba1a1c211 */ /* 0x000fe400028f14a2 */
[----:B------:R-:W-:-:S05]  /*2810*/  IADD3 R162, R164, R13, RZ ;  /* 0x0000000da4a27210 */ /* 0x000fca0007ffe0ff */
[----:B------:R-:W-:-:S05]  /*2820*/  IMAD.SHL.U32 R164, R162, 0x4, RZ ;  /* 0x00000004a2a47824 */ /* 0x000fca00078e00ff */
[----:B------:R-:W-:Y:S01]  /*2830*/  ISETP.GE.OR P5, PT, R164, R29, P0 ;  /* 0x0000001da400720c */ /* 0x000fe200007a6670 */
[----:B------:R-:W-:Y:S01]  /*2840*/  IMAD.IADD R162, R162, 0x1, R13 ;  /* 0x00000001a2a27824 */ /* 0x000fe200078e020d */
[----:B------:R-:W-:Y:S02]  /*2850*/  FSEL R105, R105, RZ, P3 ;  /* 0x000000ff69697208 */ /* 0x000fe40001800000 */
[----:B------:R-:W-:-:S09]  /*2860*/  FSEL R104, R104, RZ, P3 ;  /* 0x000000ff68687208 */ /* 0x000fd20001800000 */
[----:B------:R-:W1:Y:S01]  /*2870*/  @!P5 LDC.64 R10, c[0x0][0x248] ;  /* 0x00009200ff0adb82 */ /* 0x000e620000000a00 */
[----:B------:R-:W-:Y:S01]  /*2880*/  IMAD.SHL.U32 R162, R162, 0x4, RZ ;  /* 0x00000004a2a27824 */ /* 0x000fe200078e00ff */
[----:B------:R3:W4:Y:S01]  /*2890*/  @!P1 LDG.E.64 R104, desc[UR36][R156.64] ;  /* 0x000000249c689981 */ /* 0x000722000c1e1b00 */
[----:B--2---:R-:W-:-:S03]  /*28a0*/  @!P5 IADD3 R159, P6, R7, R164, RZ ;  /* 0x000000a4079fd210 */ /* 0x004fc60007fde0ff */
        /* <DEDUP_REMOVED lines=8> */
[----:B---3--:R-:W-:Y:S01]  /*2930*/  @!P1 IADD3 R157, P2, R7, R162, RZ ;  /* 0x000000a2079d9210 */ /* 0x008fe20007f5e0ff */
[----:B------:R-:W-:-:S03]  /*2940*/  IMAD R164, R13, 0xd, R12 ;  /* 0x0000000d0da47824 */ /* 0x000fc600078e020c */
[----:B------:R-:W-:Y:S02]  /*2950*/  @!P1 LEA.HI.X.SX32 R162, R162, R25, 0x1, P2 ;  /* 0x00000019a2a29211 */ /* 0x000fe400010f0eff */
[----:B-1----:R-:W-:-:S04]  /*2960*/  @!P1 LEA R156, P2, R157, R10, 0x2 ;  /* 0x0000000a9d9c9211 */ /* 0x002fc800078410ff */
[----:B------:R-:W-:Y:S02]  /*2970*/  @!P1 LEA.HI.X R157, R157, R11, R162, 0x2, P2 ;  /* 0x0000000b9d9d9211 */ /* 0x000fe400010f14a2 */
[----:B------:R-:W-:-:S04]  /*2980*/  SHF.L.U32 R162, R164, 0x2, RZ ;  /* 0x00000002a4a27819 */ /* 0x000fc800000006ff */
[----:B------:R-:W-:-:S13]  /*2990*/  ISETP.GE.OR P2, PT, R162, R29, P0 ;  /* 0x0000001da200720c */ /* 0x000fda0000746670 */
[----:B------:R-:W1:Y:S01]  /*29a0*/  @!P2 LDC.64 R10, c[0x0][0x248] ;  /* 0x00009200ff0aab82 */ /* 0x000e620000000a00 */
[----:B------:R-:W-:Y:S02]  /*29b0*/  FSEL R109, R109, RZ, P3 ;  /* 0x000000ff6d6d7208 */ /* 0x000fe40001800000 */
[----:B------:R-:W-:-:S06]  /*29c0*/  FSEL R108, R108, RZ, P3 ;  /* 0x000000ff6c6c7208 */ /* 0x000fcc0001800000 */
[----:B------:R3:W0:Y:S01]  /*29d0*/  @!P4 LDG.E.64 R108, desc[UR36][R160.64] ;  /* 0x00000024a06cc981 */ /* 0x000622000c1e1b00 */
[----:B--2---:R-:W-:-:S04]  /*29e0*/  @!P2 IADD3 R15, P4, R7, R162, RZ ;  /* 0x000000a2070fa210 */ /* 0x004fc80007f9e0ff */
[----:B------:R-:W-:Y:S02]  /*29f0*/  @!P2 LEA.HI.X.SX32 R162, R162, R25, 0x1, P4 ;  /* 0x00000019a2a2a211 */ /* 0x000fe400020f0eff */
[----:B-1----:R-:W-:-:S04]  /*2a00*/  @!P2 LEA R14, P4, R15, R10, 0x2 ;  /* 0x0000000a0f0ea211 */ /* 0x002fc800078810ff */
[----:B------:R-:W-:Y:S01]  /*2a10*/  @!P2 LEA.HI.X R15, R15, R11, R162, 0x2, P4 ;  /* 0x0000000b0f0fa211 */ /* 0x000fe200020f14a2 */
[----:B------:R-:W-:-:S04]  /*2a20*/  IMAD.IADD R162, R164, 0x1, R13 ;  /* 0x00000001a4a27824 */ /* 0x000fc800078e020d */
[----:B------:R-:W-:-:S05]  /*2a30*/  IMAD.SHL.U32 R164, R162, 0x4, RZ ;  /* 0x00000004a2a47824 */ /* 0x000fca00078e00ff */
[----:B------:R-:W-:Y:S01]  /*2a40*/  ISETP.GE.OR P4, PT, R164, R29, P0 ;  /* 0x0000001da400720c */ /* 0x000fe20000786670 */
[----:B------:R-:W-:Y:S01]  /*2a50*/  IMAD.IADD R162, R162, 0x1, R13 ;  /* 0x00000001a2a27824 */ /* 0x000fe200078e020d */
[----:B------:R-:W-:Y:S02]  /*2a60*/  FSEL R111, R111, RZ, P3 ;  /* 0x000000ff6f6f7208 */ /* 0x000fe40001800000 */
[----:B------:R-:W-:-:S09]  /*2a70*/  FSEL R110, R110, RZ, P3 ;  /* 0x000000ff6e6e7208 */ /* 0x000fd20001800000 */
[----:B------:R-:W1:Y:S01]  /*2a80*/  @!P4 LDC.64 R10, c[0x0][0x248] ;  /* 0x00009200ff0acb82 */ /* 0x000e620000000a00 */
[----:B------:R-:W-:Y:S01]  /*2a90*/  SHF.L.U32 R162, R162, 0x2, RZ ;  /* 0x00000002a2a27819 */ /* 0x000fe200000006ff */
[----:B------:R2:W4:Y:S03]  /*2aa0*/  @!P5 LDG.E.64 R110, desc[UR36][R158.64] ;  /* 0x000000249e6ed981 */ /* 0x000526000c1e1b00 */
[----:B------:R-:W-:Y:S02]  /*2ab0*/  ISETP.GE.OR P5, PT, R162, R29, P0 ;  /* 0x0000001da200720c */ /* 0x000fe400007a6670 */
[----:B---3--:R-:W-:-:S04]  /*2ac0*/  @!P4 IADD3 R161, P6, R7, R164, RZ ;  /* 0x000000a407a1c210 */ /* 0x008fc80007fde0ff */
[----:B------:R-:W-:Y:S02]  /*2ad0*/  @!P4 LEA.HI.X.SX32 R164, R164, R25, 0x1, P6 ;  /* 0x00000019a4a4c211 */ /* 0x000fe400030f0eff */
[----:B-1----:R-:W-:-:S04]  /*2ae0*/  @!P4 LEA R160, P6, R161, R10, 0x2 ;  /* 0x0000000aa1a0c211 */ /* 0x002fc800078c10ff */
[----:B------:R-:W-:Y:S02]  /*2af0*/  @!P4 LEA.HI.X R161, R161, R11, R164, 0x2, P6 ;  /* 0x0000000ba1a1c211 */ /* 0x000fe400030f14a4 */
        /* <DEDUP_REMOVED lines=48> */
[----:B--2---:R-:W-:-:S04]  /*2e00*/  @!P5 IADD3 R159, P1, R7, R162, RZ ;  /* 0x000000a2079fd210 */ /* 0x004fc80007f3e0ff */
        /* <DEDUP_REMOVED lines=46> */
[----:B--2---:R-:W-:-:S04]  /*30f0*/  @!P5 IADD3 R159, P6, R7, R164, RZ ;  /* 0x000000a4079fd210 */ /* 0x004fc80007fde0ff */
[----:B------:R-:W-:Y:S02]  /*3100*/  @!P5 LEA.HI.X.SX32 R164, R164, R25, 0x1, P6 ;  /* 0x00000019a4a4d211 */ /* 0x000fe400030f0eff */
[----:B-1----:R-:W-:-:S04]  /*3110*/  @!P5 LEA R158, P6, R159, R10, 0x2 ;  /* 0x0000000a9f9ed211 */ /* 0x002fc800078c10ff */
[----:B------:R-:W-:Y:S02]  /*3120*/  @!P5 LEA.HI.X R159, R159, R11, R164, 0x2, P6 ;  /* 0x0000000b9f9fd211 */ /* 0x000fe400030f14a4 */
        /* <DEDUP_REMOVED lines=18> */
[----:B------:R-:W-:Y:S01]  /*3250*/  @!P2 LEA.HI.X R15, R15, R11, R162, 0x2, P4 ;  /* 0x0000000b0f0fa211 */ /* 0x000fe200020f14a2 */
[----:B------:R-:W-:-:S04]  /*3260*/  IMAD.IADD R162, R164, 0x1, R13 ;  /* 0x00000001a4a27824 */ /* 0x000fc800078e020d */
[----:B------:R-:W-:-:S05]  /*3270*/  IMAD.SHL.U32 R164, R162, 0x4, RZ ;  /* 0x00000004a2a47824 */ /* 0x000fca00078e00ff */
[----:B------:R-:W-:Y:S02]  /*3280*/  ISETP.GE.OR P4, PT, R164, R29, P0 ;  /* 0x0000001da400720c */ /* 0x000fe40000786670 */
[----:B------:R-:W-:Y:S02]  /*3290*/  IADD3 R162, R162, R13, RZ ;  /* 0x0000000da2a27210 */ /* 0x000fe40007ffe0ff */
[----:B------:R-:W-:-:S09]  /*32a0*/  FSEL R135, R135, RZ, P3 ;  /* 0x000000ff87877208 */ /* 0x000fd20001800000 */
[----:B------:R-:W1:Y:S01]  /*32b0*/  @!P4 LDC.64 R10, c[0x0][0x248] ;  /* 0x00009200ff0acb82 */ /* 0x000e620000000a00 */
[----:B------:R-:W-:Y:S01]  /*32c0*/  FSEL R134, R134, RZ, P3 ;  /* 0x000000ff86867208 */ /* 0x000fe20001800000 */
[----:B------:R-:W-:Y:S01]  /*32d0*/  IMAD.SHL.U32 R162, R162, 0x4, RZ ;  /* 0x00000004a2a27824 */ /* 0x000fe200078e00ff */
[----:B---3--:R-:W-:-:S04]  /*32e0*/  @!P4 IADD3 R161, P6, R7, R164, RZ ;  /* 0x000000a407a1c210 */ /* 0x008fc80007fde0ff */
[----:B------:R2:W3:Y:S01]  /*32f0*/  @!P5 LDG.E.64 R134, desc[UR36][R158.64] ;  /* 0x000000249e86d981 */ /* 0x0004e2000c1e1b00 */
[----:B------:R-:W-:Y:S02]  /*3300*/  ISETP.GE.OR P5, PT, R162, R29, P0 ;  /* 0x0000001da200720c */ /* 0x000fe400007a6670 */
[----:B------:R-:W-:Y:S02]  /*3310*/  @!P4 LEA.HI.X.SX32 R164, R164, R25, 0x1, P6 ;  /* 0x00000019a4a4c211 */ /* 0x000fe400030f0eff */
[----:B-1----:R-:W-:-:S04]  /*3320*/  @!P4 LEA R160, P6, R161, R10, 0x2 ;  /* 0x0000000aa1a0c211 */ /* 0x002fc800078c10ff */
[----:B------:R-:W-:-:S05]  /*3330*/  @!P4 LEA.HI.X R161, R161, R11, R164, 0x2, P6 ;  /* 0x0000000ba1a1c211 */ /* 0x000fca00030f14a4 */
[----:B------:R-:W1:Y:S01]  /*3340*/  @!P5 LDC.64 R10, c[0x0][0x248] ;  /* 0x00009200ff0adb82 */ /* 0x000e620000000a00 */
[----:B------:R-:W-:Y:S02]  /*3350*/  FSEL R137, R137, RZ, P3 ;  /* 0x000000ff89897208 */ /* 0x000fe40001800000 */
[----:B------:R-:W-:-:S06]  /*3360*/  FSEL R136, R136, RZ, P3 ;  /* 0x000000ff88887208 */ /* 0x000fcc0001800000 */
[----:B------:R0:W3:Y:S01]  /*3370*/  @!P1 LDG.E.64 R136, desc[UR36][R156.64] ;  /* 0x000000249c889981 */ /* 0x0000e2000c1e1b00 */
        /* <DEDUP_REMOVED lines=10> */
[----:B------:R2:W3:Y:S01]  /*3420*/  @!P2 LDG.E.64 R138, desc[UR36][R14.64] ;  /* 0x000000240e8aa981 */ /* 0x0004e2000c1e1b00 */
[----:B0-----:R-:W-:Y:S01]  /*3430*/  @!P1 IADD3 R157, P2, R7, R162, RZ ;  /* 0x000000a2079d9210 */ /* 0x001fe20007f5e0ff */
[----:B------:R-:W-:-:S03]  /*3440*/  IMAD.IADD R164, R164, 0x1, R13 ;  /* 0x00000001a4a47824 */ /* 0x000fc600078e020d */
[----:B------:R-:W-:Y:S02]  /*3450*/  @!P1 LEA.HI.X.SX32 R162, R162, R25, 0x1, P2 ;  /* 0x00000019a2a29211 */ /* 0x000fe400010f0eff */
[----:B-1----:R-:W-:-:S04]  /*3460*/  @!P1 LEA R156, P2, R157, R10, 0x2 ;  /* 0x0000000a9d9c9211 */ /* 0x002fc800078410ff */
[----:B------:R-:W-:Y:S02]  /*3470*/  @!P1 LEA.HI.X R157, R157, R11, R162, 0x2, P2 ;  /* 0x0000000b9d9d9211 */ /* 0x000fe400010f14a2 */
[----:B------:R-:W-:-:S04]  /*3480*/  SHF.L.U32 R162, R164, 0x2, RZ ;  /* 0x00000002a4a27819 */ /* 0x000fc800000006ff */
[----:B------:R-:W-:Y:S01]  /*3490*/  ISETP.GE.OR P2, PT, R162, R29, P0 ;  /* 0x0000001da200720c */ /* 0x000fe20000746670 */
[----:B------:R-:W-:Y:S01]  /*34a0*/  IMAD.IADD R163, R164, 0x1, R13 ;  /* 0x00000001a4a37824 */ /* 0x000fe200078e020d */
[----:B------:R-:W-:Y:S02]  /*34b0*/  FSEL R141, R141, RZ, P3 ;  /* 0x000000ff8d8d7208 */ /* 0x000fe40001800000 */
[----:B------:R-:W-:-:S09]  /*34c0*/  FSEL R140, R140, RZ, P3 ;  /* 0x000000ff8c8c7208 */ /* 0x000fd20001800000 */
[----:B------:R-:W0:Y:S01]  /*34d0*/  @!P2 LDC.64 R10, c[0x0][0x248] ;  /* 0x00009200ff0aab82 */ /* 0x000e220000000a00 */
[----:B------:R-:W-:Y:S01]  /*34e0*/  IMAD.SHL.U32 R163, R163, 0x4, RZ ;  /* 0x00000004a3a37824 */ /* 0x000fe200078e00ff */
[----:B------:R1:W3:Y:S01]  /*34f0*/  @!P4 LDG.E.64 R140, desc[UR36][R160.64] ;  /* 0x00000024a08cc981 */ /* 0x0002e2000c1e1b00 */
[----:B--2---:R-:W-:-:S03]  /*3500*/  @!P2 IADD3 R15, P6, R7, R162, RZ ;  /* 0x000000a2070fa210 */ /* 0x004fc60007fde0ff */
[----:B------:R-:W-:Y:S02]  /*3510*/  ISETP.GE.OR P4, PT, R163, R29, P0 ;  /* 0x0000001da300720c */ /* 0x000fe40000786670 */
[----:B------:R-:W-:Y:S02]  /*3520*/  @!P2 LEA.HI.X.SX32 R162, R162, R25, 0x1, P6 ;  /* 0x00000019a2a2a211 */ /* 0x000fe400030f0eff */
[----:B------:R-:W-:Y:S02]  /*3530*/  FSEL R143, R143, RZ, P3 ;  /* 0x000000ff8f8f7208 */ /* 0x000fe40001800000 */
[----:B0-----:R-:W-:-:S04]  /*3540*/  @!P2 LEA R14, P6, R15, R10, 0x2 ;  /* 0x0000000a0f0ea211 */ /* 0x001fc800078c10ff */
[----:B------:R-:W-:-:S03]  /*3550*/  @!P2 LEA.HI.X R15, R15, R11, R162, 0x2, P6 ;  /* 0x0000000b0f0fa211 */ /* 0x000fc600030f14a2 */
[----:B------:R-:W0:Y:S01]  /*3560*/  @!P4 LDC.64 R10, c[0x0][0x248] ;  /* 0x00009200ff0acb82 */ /* 0x000e220000000a00 */
[----:B------:R-:W-:Y:S01]  /*3570*/  FSEL R142, R142, RZ, P3 ;  /* 0x000000ff8e8e7208 */ /* 0x000fe20001800000 */
[----:B------:R-:W-:Y:S01]  /*3580*/  IMAD.SHL.U32 R164, R12, 0x4, RZ ;  /* 0x000000040ca47824 */ /* 0x000fe200078e00ff */
[----:B-1----:R-:W-:-:S04]  /*3590*/  @!P4 IADD3 R161, P6, R7, R163, RZ ;  /* 0x000000a307a1c210 */ /* 0x002fc80007fde0ff */
[----:B------:R1:W2:Y:S01]  /*35a0*/  @!P5 LDG.E.64 R142, desc[UR36][R158.64] ;  /* 0x000000249e8ed981 */ /* 0x0002a2000c1e1b00 */
[----:B------:R-:W-:Y:S02]  /*35b0*/  ISETP.GE.OR P5, PT, R164, R29, P0 ;  /* 0x0000001da400720c */ /* 0x000fe400007a6670 */
[----:B------:R-:W-:Y:S02]  /*35c0*/  @!P4 LEA.HI.X.SX32 R163, R163, R25, 0x1, P6 ;  /* 0x00000019a3a3c211 */ /* 0x000fe400030f0eff */
[----:B0-----:R-:W-:-:S04]  /*35d0*/  @!P4 LEA R160, P6, R161, R10, 0x2 ;  /* 0x0000000aa1a0c211 */ /* 0x001fc800078c10ff */
[----:B------:R-:W-:-:S05]  /*35e0*/  @!P4 LEA.HI.X R161, R161, R11, R163, 0x2, P6 ;  /* 0x0000000ba1a1c211 */ /* 0x000fca00030f14a3 */
[----:B------:R-:W0:Y:S01]  /*35f0*/  @!P5 LDC.64 R10, c[0x0][0x248] ;  /* 0x00009200ff0adb82 */ /* 0x000e220000000a00 */
[----:B-1----:R-:W-:-:S04]  /*3600*/  @!P5 IADD3 R159, P6, R7, R164, RZ ;  /* 0x000000a4079fd210 */ /* 0x002fc80007fde0ff */
[----:B------:R-:W-:Y:S02]  /*3610*/  @!P5 LEA.HI.X.SX32 R164, R164, R25, 0x1, P6 ;  /* 0x00000019a4a4d211 */ /* 0x000fe400030f0eff */
[----:B------:R-:W-:Y:S02]  /*3620*/  FSEL R147, R147, RZ, P3 ;  /* 0x000000ff93937208 */ /* 0x000fe40001800000 */
[----:B------:R-:W-:Y:S02]  /*3630*/  FSEL R146, R146, RZ, P3 ;  /* 0x000000ff92927208 */ /* 0x000fe40001800000 */
[----:B0-----:R-:W-:-:S04]  /*3640*/  @!P5 LEA R158, P6, R159, R10, 0x2 ;  /* 0x0000000a9f9ed211 */ /* 0x001fc800078c10ff */
[----:B------:R-:W-:-:S05]  /*3650*/  @!P5 LEA.HI.X R159, R159, R11, R164, 0x2, P6 ;  /* 0x0000000b9f9fd211 */ /* 0x000fca00030f14a4 */
[----:B------:R-:W4:Y:S01]  /*3660*/  @!P5 LDG.E.64 R146, desc[UR36][R158.64] ;  /* 0x000000249e92d981 */ /* 0x000f22000c1e1b00 */
[----:B------:R-:W-:Y:S02]  /*3670*/  FSEL R145, R145, RZ, P3 ;  /* 0x000000ff91917208 */ /* 0x000fe40001800000 */
[----:B------:R-:W-:-:S06]  /*3680*/  FSEL R144, R144, RZ, P3 ;  /* 0x000000ff90907208 */ /* 0x000fcc0001800000 */
[----:B------:R0:W2:Y:S01]  /*3690*/  @!P1 LDG.E.64 R144, desc[UR36][R156.64] ;  /* 0x000000249c909981 */ /* 0x0000a2000c1e1b00 */
[----:B------:R-:W-:Y:S01]  /*36a0*/  ISETP.NE.U32.AND P1, PT, RZ, UR6, PT ;  /* 0x00000006ff007c0c */ /* 0x000fe2000bf25070 */
[----:B------:R-:W-:-:S03]  /*36b0*/  IMAD R12, R13, 0x1f, R12 ;  /* 0x0000001f0d0c7824 */ /* 0x000fc600078e020c */
[----:B------:R-:W-:Y:S02]  /*36c0*/  ISETP.NE.AND.EX P1, PT, RZ, UR7, PT, P1 ;  /* 0x00000007ff007c0c */ /* 0x000fe4000bf25310 */
[----:B0-----:R-:W-:-:S04]  /*36d0*/  SHF.L.U32 R156, R12, 0x2, RZ ;  /* 0x000000020c9c7819 */ /* 0x001fc800000006ff */
[----:B------:R-:W-:-:S07]  /*36e0*/  ISETP.GE.OR P5, PT, R156, R29, P0 ;  /* 0x0000001d9c00720c */ /* 0x000fce00007a6670 */
[----:B------:R-:W-:Y:S01]  /*36f0*/  @P1 IMAD R165, R2, R13, RZ ;  /* 0x0000000d02a51224 */ /* 0x000fe200078e02ff */
[----:B------:R-:W-:Y:S02]  /*3700*/  P2R R162, PR, RZ, 0x4 ;  /* 0x00000004ffa27803 */ /* 0x000fe40000000000 */
[----:B------:R-:W-:Y:S02]  /*3710*/  @P1 SHF.R.S32.HI R10, RZ, 0x1f, R154 ;  /* 0x0000001fff0a1819 */ /* 0x000fe4000001149a */
[--C-:B------:R-:W-:Y:S02]  /*3720*/  @P1 SHF.R.S32.HI R11, RZ, 0x1f, R165.reuse ;  /* 0x0000001fff0b1819 */ /* 0x100fe400000114a5 */
[----:B------:R-:W-:-:S04]  /*3730*/  @P1 IADD3 R164, P2, P6, R154, UR6, R165 ;  /* 0x000000069aa41c10 */ /* 0x000fc8000fe5e0a5 */
[----:B------:R-:W-:Y:S02]  /*3740*/  @P1 IADD3.X R165, R10, UR7, R11, P2, P6 ;  /* 0x000000070aa51c10 */ /* 0x000fe400097ec40b */
[----:B------:R-:W0:Y:S01]  /*3750*/  @!P5 LDC.64 R10, c[0x0][0x248] ;  /* 0x00009200ff0adb82 */ /* 0x000e220000000a00 */
[----:B------:R-:W-:Y:S02]  /*3760*/  ISETP.NE.AND P2, PT, R162, RZ, PT ;  /* 0x000000ffa200720c */ /* 0x000fe40003f45270 */
[----:B------:R-:W-:Y:S01]  /*3770*/  @!P5 IADD3 R12, P6, R7, R156, RZ ;  /* 0x0000009c070cd210 */ /* 0x000fe20007fde0ff */
[----:B------:R-:W2:Y:S01]  /*3780*/  @P1 LDG.E.U8 R164, desc[UR36][R164.64] ;  /* 0x00000024a4a41981 */ /* 0x000ea2000c1e1100 */
[----:B------:R-:W-:Y:S02]  /*3790*/  FSEL R149, R149, RZ, P3 ;  /* 0x000000ff95957208 */ /* 0x000fe40001800000 */
[----:B------:R-:W-:Y:S02]  /*37a0*/  FSEL R148, R148, RZ, P3 ;  /* 0x000000ff94947208 */ /* 0x000fe40001800000 */
[----:B------:R-:W-:-:S02]  /*37b0*/  @!P5 LEA.HI.X.SX32 R13, R156, R25, 0x1, P6 ;  /* 0x000000199c0dd211 */ /* 0x000fc400030f0eff */
[----:B------:R-:W-:Y:S02]  /*37c0*/  FSEL R151, R151, RZ, P3 ;  /* 0x000000ff97977208 */ /* 0x000fe40001800000 */
[----:B------:R-:W-:Y:S01]  /*37d0*/  FSEL R150, R150, RZ, P3 ;  /* 0x000000ff96967208 */ /* 0x000fe20001800000 */
[----:B------:R-:W2:Y:S01]  /*37e0*/  @!P2 LDG.E.64 R148, desc[UR36][R14.64] ;  /* 0x000000240e94a981 */ /* 0x000ea2000c1e1b00 */
[----:B------:R-:W-:Y:S02]  /*37f0*/  FSEL R153, R153, RZ, P3 ;  /* 0x000000ff99997208 */ /* 0x000fe40001800000 */
[----:B------:R-:W-:Y:S02]  /*3800*/  FSEL R152, R152, RZ, P3 ;  /* 0x000000ff98987208 */ /* 0x000fe40001800000 */
[----:B------:R-:W2:Y:S01]  /*3810*/  @!P4 LDG.E.64 R150, desc[UR36][R160.64] ;  /* 0x00000024a096c981 */ /* 0x000ea2000c1e1b00 */
[----:B0-----:R-:W-:-:S04]  /*3820*/  @!P5 LEA R10, P6, R12, R10, 0x2 ;  /* 0x0000000a0c0ad211 */ /* 0x001fc800078c10ff */
[----:B------:R-:W-:-:S05]  /*3830*/  @!P5 LEA.HI.X R11, R12, R11, R13, 0x2, P6 ;  /* 0x0000000b0c0bd211 */ /* 0x000fca00030f140d */
[----:B------:R0:W2:Y:S01]  /*3840*/  @!P5 LDG.E.64 R152, desc[UR36][R10.64] ;  /* 0x000000240a98d981 */ /* 0x0000a2000c1e1b00 */
[----:B------:R-:W-:Y:S01]  /*3850*/  FMUL.FTZ R13, R86, R90 ;  /* 0x0000005a560d7220 */ /* 0x000fe20000410000 */
[----:B------:R-:W-:Y:S01]  /*3860*/  FMUL.FTZ R12, R87, R91 ;  /* 0x0000005b570c7220 */ /* 0x000fe20000410000 */
[----:B------:R-:W-:Y:S01]  /*3870*/  UMOV UR4, 0xffffffff ;  /* 0xffffffff00047882 */ /* 0x000fe20000000000 */
[----:B0-----:R-:W-:Y:S01]  /*3880*/  LOP3.LUT R10, R18, 0x1, RZ, 0xc0, !PT ;  /* 0x00000001120a7812 */ /* 0x001fe200078ec0ff */
[----:B----4-:R-:W-:Y:S01]  /*3890*/  FFMA.FTZ R13, R88, R146, R13 ;  /* 0x00000092580d7223 */ /* 0x010fe2000001000d */
        /* <DEDUP_REMOVED lines=45> */
[----:B------:R-:W-:Y:S01]  /*3b70*/  FFMA.FTZ R13, R40, R136, R13 ;  /* 0x00000088280d7223 */ /* 0x000fe2000001000d */
[----:B------:R-:W-:-:S03]  /*3b80*/  FFMA.FTZ R12, R41, R137, R12 ;  /* 0x00000089290c7223 */ /* 0x000fc6000001000c */
[----:B------:R-:W-:Y:S01]  /*3b90*/  FFMA.FTZ R13, R38, R138, R13 ;  /* 0x0000008a260d7223 */ /* 0x000fe2000001000d */
[----:B------:R-:W-:-:S03]  /*3ba0*/  FFMA.FTZ R12, R39, R139, R12 ;  /* 0x0000008b270c7223 */ /* 0x000fc6000001000c */
[----:B------:R-:W-:Y:S01]  /*3bb0*/  FFMA.FTZ R13, R36, R140, R13 ;  /* 0x0000008c240d7223 */ /* 0x000fe2000001000d */
[----:B------:R-:W-:-:S03]  /*3bc0*/  FFMA.FTZ R12, R37, R141, R12 ;  /* 0x0000008d250c7223 */ /* 0x000fc6000001000c */
        /* <DEDUP_REMOVED lines=9> */
[----:B------:R-:W-:Y:S01]  /*3c60*/  FFMA.FTZ R12, R9, R153, R12 ;  /* 0x00000099090c7223 */ /* 0x000fe2000001000c */
[----:B------:R-:W-:-:S03]  /*3c70*/  ISETP.NE.AND P1, PT, R164, RZ, P1 ;  /* 0x000000ffa400720c */ /* 0x000fc60000f25270 */
[----:B------:R-:W-:Y:S01]  /*3c80*/  FADD.FTZ R13, R13, R12 ;  /* 0x0000000c0d0d7221 */ /* 0x000fe20000010000 */
[----:B------:R-:W-:Y:S09]  /*3c90*/  BRA.DIV UR4, `(.L_x_3176) ;  /* 0x0000003204e87947 */ /* 0x000ff2000b800000 */
[----:B------:R0:W1:Y:S02]  /*3ca0*/  SHFL.BFLY PT, R14, R13, 0x1, 0x1f ;  /* 0x0c201f000d0e7f89 */ /* 0x00006400000e0000 */
.L_x_3229:
        /* <DEDUP_REMOVED lines=9> */
[----:B-1----:R-:W-:-:S04]  /*3d40*/  ISETP.NE.U32.AND P0, PT, R10, RZ, PT ;  /* 0x000000ff0a00720c */ /* 0x002fc80003f05070 */
[----:B------:R-:W-:-:S03]  /*3d50*/  ISETP.NE.AND.EX P0, PT, R11, RZ, PT, P0 ;  /* 0x000000ff0b00720c */ /* 0x000fc60003f05300 */
[----:B------:R-:W1:Y:S10]  /*3d60*/  @P2 LDC.64 R10, c[0x0][0x2c8] ;  /* 0x0000b200ff0a2b82 */ /* 0x000e740000000a00 */
[----:B0-----:R-:W0:Y:S01]  /*3d70*/  @P0 LDC.64 R12, c[0x0][0x2d8] ;  /* 0x0000b600ff0c0b82 */ /* 0x001e220000000a00 */
[----:B--2---:R-:W-:-:S04]  /*3d80*/  @P2 IMAD R15, R19, R156, R17 ;  /* 0x0000009c130f2224 */ /* 0x004fc800078e0211 */
[----:B------:R-:W-:-:S04]  /*3d90*/  @P2 IMAD R15, R15, R156, R154 ;  /* 0x0000009c0f0f2224 */ /* 0x000fc800078e029a */
[----:B-1----:R-:W-:-:S06]  /*3da0*/  @P2 IMAD.WIDE R10, R15, 0x4, R10 ;  /* 0x000000040f0a2825 */ /* 0x002fcc00078e020a */
[----:B------:R-:W2:Y:S01]  /*3db0*/  @P2 LDG.E R11, desc[UR36][R10.64] ;  /* 0x000000240a0b2981 */ /* 0x000ea2000c1e1900 */
[----:B0-----:R-:W-:-:S06]  /*3dc0*/  @P0 IMAD.WIDE R12, R19, 0x4, R12 ;  /* 0x00000004130c0825 */ /* 0x001fcc00078e020c */
[----:B------:R-:W3:Y:S01]  /*3dd0*/  @P0 LDG.E R12, desc[UR36][R12.64] ;  /* 0x000000240c0c0981 */ /* 0x000ee2000c1e1900 */
[----:B------:R-:W-:-:S04]  /*3de0*/  @P0 ISETP.GE.AND P3, PT, R154, R27, PT ;  /* 0x0000001b9a00020c */ /* 0x000fc80003f66270 */
[----:B-----5:R-:W-:-:S04]  /*3df0*/  @P0 SEL R15, R28, RZ, !P3 ;  /* 0x000000ff1c0f0207 */ /* 0x020fc80005800000 */
[----:B------:R-:W-:-:S04]  /*3e00*/  @P0 IADD3 R15, R15, R154, -R17 ;  /* 0x0000009a0f0f0210 */ /* 0x000fc80007ffe811 */
[----:B------:R-:W-:Y:S01]  /*3e10*/  @P0 I2FP.F32.S32 R15, R15 ;  /* 0x0000000f000f0245 */ /* 0x000fe20000201400 */
[----:B--2---:R-:W-:-:S04]  /*3e20*/  @P2 FADD.FTZ R14, R14, R11 ;  /* 0x0000000b0e0e2221 */ /* 0x004fc80000010000 */
[----:B---3--:R-:W-:Y:S01]  /*3e30*/  @P0 FFMA.FTZ R14, R15, R12, R14 ;  /* 0x0000000c0f0e0223 */ /* 0x008fe2000001000e */
[----:B------:R-:W-:-:S04]  /*3e40*/  IMAD.IADD R15, R154, 0x1, -R26 ;  /* 0x000000019a0f7824 */ /* 0x000fc800078e0a1a */
[----:B------:R-:W-:Y:S01]  /*3e50*/  IMAD R15, R15, 0x4, R0 ;  /* 0x000000040f0f7824 */ /* 0x000fe200078e0200 */
[----:B------:R-:W-:-:S04]  /*3e60*/  @!P1 FMNMX.FTZ R155, R155, R14, !PT ;  /* 0x0000000e9b9b9209 */ /* 0x000fc80007810000 */
[----:B------:R1:W-:Y:S03]  /*3e70*/  STS [R15], R14 ;  /* 0x0000000e0f007388 */ /* 0x0003e60000000800 */
.L_x_3178:
[----:B------:R-:W-:Y:S05]  /*3e80*/  BSYNC B1 ;  /* 0x0000000000017941 */ /* 0x000fea0003800000 */
.L_x_3177:
[----:B------:R-:W-:-:S05]  /*3e90*/  VIADD R154, R154, 0x40 ;  /* 0x000000409a9a7836 */ /* 0x000fca0000000000 */
[----:B------:R-:W-:-:S13]  /*3ea0*/  ISETP.GE.AND P0, PT, R154, R3, PT ;  /* 0x000000039a00720c */ /* 0x000fda0003f06270 */
[----:B------:R-:W-:Y:S05]  /*3eb0*/  @!P0 BRA `(.L_x_3179) ;  /* 0xffffffe000808947 */ /* 0x000fea000383ffff */
.L_x_3175:
[----:B------:R-:W-:Y:S05]  /*3ec0*/  BSYNC B0 ;  /* 0x0000000000007941 */ /* 0x000fea0003800000 */
.L_x_3174:
[----:B------:R-:W-:-:S03]  /*3ed0*/  UMOV UR4, 0xffffffff ;  /* 0xffffffff00047882 */ /* 0x000fc60000000000 */
[----:B------:R-:W-:Y:S05]  /*3ee0*/  BRA.DIV UR4, `(.L_x_3180) ;  /* 0x0000003204787947 */ /* 0x000fea000b800000 */
[----:B01----:R-:W0:Y:S02]  /*3ef0*/  SHFL.BFLY PT, R14, R155, 0x10, 0x1f ;  /* 0x0e001f009b0e7f89 */ /* 0x003e2400000e0000 */
[----:B0-----:R-:W-:-:S05]  /*3f00*/  FMNMX.FTZ R13, R14, R155, !PT ;  /* 0x0000009b0e0d7209 */ /* 0x001fca0007810000 */
[----:B------:R-:W0:Y:S02]  /*3f10*/  SHFL.BFLY PT, R14, R13, 0x8, 0x1f ;  /* 0x0d001f000d0e7f89 */ /* 0x000e2400000e0000 */
[----:B0-----:R-:W-:-:S05]  /*3f20*/  FMNMX.FTZ R3, R13, R14, !PT ;  /* 0x0000000e0d037209 */ /* 0x001fca0007810000 */
[----:B------:R-:W0:Y:S02]  /*3f30*/  SHFL.BFLY PT, R14, R3, 0x4, 0x1f ;  /* 0x0c801f00030e7f89 */ /* 0x000e2400000e0000 */
[----:B0-----:R-:W-:-:S05]  /*3f40*/  FMNMX.FTZ R5, R3, R14, !PT ;  /* 0x0000000e03057209 */ /* 0x001fca0007810000 */
[----:B------:R0:W1:Y:S02]  /*3f50*/  SHFL.BFLY PT, R14, R5, 0x2, 0x1f ;  /* 0x0c401f00050e7f89 */ /* 0x00006400000e0000 */
.L_x_3235:
[----:B------:R-:W-:Y:S01]  /*3f60*/  SHF.R.S32.HI R3, RZ, 0x1f, R18 ;  /* 0x0000001fff037819 */ /* 0x000fe20000011412 */
[----:B------:R-:W-:Y:S05]  /*3f70*/  WARPSYNC.ALL ;  /* 0x0000000000007948 */ /* 0x000fea0003800000 */
[----:B---3--:R-:W-:Y:S02]  /*3f80*/  LEA.HI R8, R3, R18, RZ, 0x5 ;  /* 0x0000001203087211 */ /* 0x008fe400078f28ff */
[----:B-1----:R-:W-:Y:S02]  /*3f90*/  FMNMX.FTZ R14, R5, R14, !PT ;  /* 0x0000000e050e7209 */ /* 0x002fe40007810000 */
[----:B------:R-:W-:-:S04]  /*3fa0*/  LOP3.LUT R3, R8, 0xffffffe0, RZ, 0xc0, !PT ;  /* 0xffffffe008037812 */ /* 0x000fc800078ec0ff */
        /* <DEDUP_REMOVED lines=10> */
[----:B------:R-:W-:Y:S01]  /*4050*/  IMAD.MOV.U32 R10, RZ, RZ, RZ ;  /* 0x000000ffff0a7224 */ /* 0x000fe200078e00ff */
[----:B------:R-:W-:-:S03]  /*4060*/  IADD3 R11, R26, R18, RZ ;  /* 0x000000121a0b7210 */ /* 0x000fc60007ffe0ff */
[----:B------:R-:W-:Y:S01]  /*4070*/  ULDC UR6, c[0x0][0x284] ;  /* 0x0000a10000067ab9 */ /* 0x000fe20000000800 */
[----:B------:R-:W-:Y:S01]  /*4080*/  ISETP.GT.AND P1, PT, R11, R17, PT ;  /* 0x000000110b00720c */ /* 0x000fe20003f24270 */
[----:B------:R-:W-:Y:S01]  /*4090*/  ULDC.64 UR8, c[0x0][0x2b0] ;  /* 0x0000ac0000087ab9 */ /* 0x000fe20000000a00 */
[----:B------:R-:W-:Y:S05]  /*40a0*/  BSSY B0, `(.L_x_3181) ;  /* 0x0000029000007945 */ /* 0x000fea0003800000 */
[----:B------:R-:W3:Y:S01]  /*40b0*/  @!P0 S2R R6, SR_CgaCtaId ;  /* 0x0000000000068919 */ /* 0x000ee20000008800 */
[----:B-1----:R-:W-:-:S04]  /*40c0*/  @!P0 MOV R3, 0x400 ;  /* 0x0000040000038802 */ /* 0x002fc80000000f00 */
[----:B---3--:R-:W-:Y:S01]  /*40d0*/  @!P0 LEA R6, R6, R3, 0x18 ;  /* 0x0000000306068211 */ /* 0x008fe200078ec0ff */
[----:B------:R-:W-:-:S04]  /*40e0*/  IMAD.MOV.U32 R3, RZ, RZ, -0x800001 ;  /* 0xff7fffffff037424 */ /* 0x000fc800078e00ff */
[----:B0-----:R-:W-:-:S05]  /*40f0*/  @!P0 IMAD R5, R9, 0x4, R6 ;  /* 0x0000000409058824 */ /* 0x001fca00078e0206 */
        /* <DEDUP_REMOVED lines=12> */
.L_x_3186:
[----:B------:R-:W-:Y:S01]  /*41c0*/  IADD3 R5, -R26, R3, RZ ;  /* 0x000000031a057210 */ /* 0x000fe20007ffe1ff */
[----:B------:R-:W-:Y:S04]  /*41d0*/  BSSY B1, `(.L_x_3183) ;  /* 0x0000010000017945 */ /* 0x000fe80003800000 */
[----:B------:R-:W-:Y:S01]  /*41e0*/  IMAD R14, R5, 0x4, R0 ;  /* 0x00000004050e7824 */ /* 0x000fe200078e0200 */
[----:B------:R-:W-:Y:S06]  /*41f0*/  @!P0 BRA `(.L_x_3184) ;  /* 0x0000000000248947 */ /* 0x000fec0003800000 */
[----:B------:R-:W-:Y:S01]  /*4200*/  IMAD R6, R2, UR6, RZ ;  /* 0x0000000602067c24 */ /* 0x000fe2000f8e02ff */
[----:B------:R-:W-:-:S04]  /*4210*/  SHF.R.S32.HI R5, RZ, 0x1f, R3 ;  /* 0x0000001fff057819 */ /* 0x000fc80000011403 */
[--C-:B------:R-:W-:Y:S02]  /*4220*/  SHF.R.S32.HI R20, RZ, 0x1f, R6.reuse ;  /* 0x0000001fff147819 */ /* 0x100fe40000011406 */
[----:B------:R-:W-:-:S04]  /*4230*/  IADD3 R6, P2, P3, R3, UR8, R6 ;  /* 0x0000000803067c10 */ /* 0x000fc8000fb5e006 */
[----:B0-----:R-:W-:-:S05]  /*4240*/  IADD3.X R7, R5, UR9, R20, P2, P3 ;  /* 0x0000000905077c10 */ /* 0x001fca00097e6414 */
[----:B------:R-:W3:Y:S02]  /*4250*/  LDG.E.U8 R6, desc[UR36][R6.64] ;  /* 0x0000002406067981 */ /* 0x000ee4000c1e1100 */
[----:B---3--:R-:W-:-:S13]  /*4260*/  ISETP.NE.AND P2, PT, R6, RZ, PT ;  /* 0x000000ff0600720c */ /* 0x008fda0003f45270 */
[----:B------:R-:W-:Y:S01]  /*4270*/  @P2 IMAD.MOV.U32 R5, RZ, RZ, RZ ;  /* 0x000000ffff052224 */ /* 0x000fe200078e00ff */
[----:B------:R-:W-:Y:S06]  /*4280*/  @P2 BRA `(.L_x_3185) ;  /* 0x0000000000102947 */ /* 0x000fec0003800000 */
.L_x_3184:
[----:B------:R-:W1:Y:S02]  /*4290*/  LDS R5, [R14] ;  /* 0x000000000e057984 */ /* 0x000e640000000800 */
[----:B-1----:R-:W-:-:S04]  /*42a0*/  FADD.FTZ R5, -R12, R5 ;  /* 0x000000050c057221 */ /* 0x002fc80000010100 */
[----:B------:R-:W-:-:S06]  /*42b0*/  FMUL.FTZ R5, R5, 1.4426950216293334961 ;  /* 0x3fb8aa3b05057820 */ /* 0x000fcc0000410000 */
[----:B------:R-:W3:Y:S02]  /*42c0*/  MUFU.EX2 R5, R5 ;  /* 0x0000000500057308 */ /* 0x000ee40000000800 */
.L_x_3185:
[----:B------:R-:W-:Y:S05]  /*42d0*/  BSYNC B1 ;  /* 0x0000000000017941 */ /* 0x000fea0003800000 */
.L_x_3183:
[----:B---3--:R3:W-:Y:S01]  /*42e0*/  STS [R14], R5 ;  /* 0x000000050e007388 */ /* 0x0087e20000000800 */
[----:B------:R-:W-:Y:S02]  /*42f0*/  VIADD R3, R3, 0x80 ;  /* 0x0000008003037836 */ /* 0x000fe40000000000 */
[----:B------:R-:W-:-:S03]  /*4300*/  FADD.FTZ R10, R5, R10 ;  /* 0x0000000a050a7221 */ /* 0x000fc60000010000 */
[----:B------:R-:W-:-:S13]  /*4310*/  ISETP.GT.AND P2, PT, R3, R17, PT ;  /* 0x000000110300720c */ /* 0x000fda0003f44270 */
[----:B---3--:R-:W-:Y:S05]  /*4320*/  @!P2 BRA `(.L_x_3186) ;  /* 0xfffffffc00a4a947 */ /* 0x008fea000383ffff */
.L_x_3182:
[----:B------:R-:W-:Y:S05]  /*4330*/  BSYNC B0 ;  /* 0x0000000000007941 */ /* 0x000fea0003800000 */
.L_x_3181:
[----:B------:R-:W3:Y:S01]  /*4340*/  SHFL.BFLY PT, R3, R10, 0x10, 0x1f ;  /* 0x0e001f000a037f89 */ /* 0x000ee200000e0000 */
[----:B-1----:R-:W-:Y:S01]  /*4350*/  LOP3.LUT P0, R12, R18, 0x1f, RZ, 0xc0, !PT ;  /* 0x0000001f120c7812 */ /* 0x002fe2000780c0ff */
[----:B------:R-:W-:-:S03]  /*4360*/  ULDC.U8 UR4, c[0x0][0x31c] ;  /* 0x0000c70000047ab9 */ /* 0x000fc60000000000 */
[----:B------:R-:W-:-:S09]  /*4370*/  ISETP.GT.U32.AND P2, PT, R12, 0x3, PT ;  /* 0x000000030c00780c */ /* 0x000fd20003f44070 */
[----:B------:R-:W1:Y:S04]  /*4380*/  @!P0 S2R R13, SR_CgaCtaId ;  /* 0x00000000000d8919 */ /* 0x000e680000008800 */
[----:B------:R-:W4:Y:S01]  /*4390*/  @!P2 S2R R15, SR_CgaCtaId ;  /* 0x00000000000fa919 */ /* 0x000f220000008800 */
[----:B---3--:R-:W-:Y:S01]  /*43a0*/  FADD.FTZ R3, R3, R10 ;  /* 0x0000000a03037221 */ /* 0x008fe20000010000 */
[----:B------:R-:W-:-:S04]  /*43b0*/  @!P0 MOV R10, 0x400 ;  /* 0x00000400000a8802 */ /* 0x000fc80000000f00 */
[----:B------:R-:W3:Y:S01]  /*43c0*/  SHFL.BFLY PT, R2, R3, 0x8, 0x1f ;  /* 0x0d001f0003027f89 */ /* 0x000ee200000e0000 */
[----:B-1----:R-:W-:Y:S01]  /*43d0*/  @!P0 LEA R10, R13, R10, 0x18 ;  /* 0x0000000a0d0a8211 */ /* 0x002fe200078ec0ff */
[----:B---3--:R-:W-:Y:S01]  /*43e0*/  FADD.FTZ R2, R3, R2 ;  /* 0x0000000203027221 */ /* 0x008fe20000010000 */
[----:B------:R-:W-:-:S04]  /*43f0*/  @!P0 SHF.R.U32.HI R3, RZ, 0x3, R18 ;  /* 0x00000003ff038819 */ /* 0x000fc80000011612 */
[----:B------:R-:W1:Y:S01]  /*4400*/  SHFL.BFLY PT, R5, R2, 0x4, 0x1f ;  /* 0x0c801f0002057f89 */ /* 0x000e6200000e0000 */
[----:B------:R-:W-:-:S04]  /*4410*/  @!P0 LOP3.LUT R3, R3, 0x1ffffffc, RZ, 0xc0, !PT ;  /* 0x1ffffffc03038812 */ /* 0x000fc800078ec0ff */
[----:B------:R-:W-:Y:S01]  /*4420*/  @!P0 IADD3 R10, R10, R3, RZ ;  /* 0x000000030a0a8210 */ /* 0x000fe20007ffe0ff */
[----:B-1----:R-:W-:Y:S01]  /*4430*/  FADD.FTZ R5, R2, R5 ;  /* 0x0000000502057221 */ /* 0x002fe20000010000 */
[----:B------:R-:W-:-:S04]  /*4440*/  @!P2 MOV R2, 0x400 ;  /* 0x000004000002a802 */ /* 0x000fc80000000f00 */
[----:B------:R-:W1:Y:S01]  /*4450*/  SHFL.BFLY PT, R6, R5, 0x2, 0x1f ;  /* 0x0c401f0005067f89 */ /* 0x000e6200000e0000 */
[----:B----4-:R-:W-:-:S05]  /*4460*/  @!P2 LEA R15, R15, R2, 0x18 ;  /* 0x000000020f0fa211 */ /* 0x010fca00078ec0ff */
[----:B------:R-:W-:Y:S02]  /*4470*/  @!P2 IMAD R12, R12, 0x4, R15 ;  /* 0x000000040c0ca824 */ /* 0x000fe400078e020f */
[----:B-1----:R-:W-:-:S05]  /*4480*/  FADD.FTZ R6, R5, R6 ;  /* 0x0000000605067221 */ /* 0x002fca0000010000 */
[----:B0-----:R-:W0:Y:S02]  /*4490*/  SHFL.BFLY PT, R7, R6, 0x1, 0x1f ;  /* 0x0c201f0006077f89 */ /* 0x001e2400000e0000 */
        /* <DEDUP_REMOVED lines=18> */
.L_x_3187:
[----:B------:R-:W-:Y:S01]  /*45c0*/  ULDC.64 UR4, c[0x0][0x310] ;  /* 0x0000c40000047ab9 */ /* 0x000fe20000000a00 */
[----:B------:R-:W-:Y:S04]  /*45d0*/  BSSY B0, `(.L_x_3188) ;  /* 0x0000012000007945 */ /* 0x000fe80003800000 */
[----:B------:R-:W-:Y:S05]  /*45e0*/  @P1 BRA `(.L_x_3189) ;  /* 0x0000000000401947 */ /* 0x000fea0003800000 */
[----:B0-----:R-:W-:-:S04]  /*45f0*/  FADD.FTZ R5, R6, 9.9999999747524270788e-07 ;  /* 0x358637bd06057421 */ /* 0x001fc80000010000 */
[----:B------:R0:W1:Y:S03]  /*4600*/  MUFU.RCP R12, R5 ;  /* 0x00000005000c7308 */ /* 0x0000660000001000 */
.L_x_3191:
[----:B0-----:R-:W-:-:S04]  /*4610*/  IMAD.IADD R5, R11, 0x1, -R26 ;  /* 0x000000010b057824 */ /* 0x001fc800078e0a1a */
        /* <DEDUP_REMOVED lines=10> */
.L_x_3190:
[----:B------:R-:W-:-:S04]  /*46c0*/  IADD3 R11, R11, 0x80, RZ ;  /* 0x000000800b0b7810 */ /* 0x000fc80007ffe0ff */
[----:B------:R-:W-:-:S13]  /*46d0*/  ISETP.GT.AND P1, PT, R11, R17, PT ;  /* 0x000000110b00720c */ /* 0x000fda0003f24270 */
[----:B------:R-:W-:Y:S05]  /*46e0*/  @!P1 BRA `(.L_x_3191) ;  /* 0xfffffffc00c89947 */ /* 0x000fea000383ffff */
.L_x_3189:
[----:B------:R-:W-:Y:S05]  /*46f0*/  BSYNC B0 ;  /* 0x0000000000007941 */ /* 0x000fea0003800000 */
.L_x_3188:
[----:B------:R-:W-:Y:S01]  /*4700*/  SHF.R.S32.HI R2, RZ, 0x1f, R17 ;  /* 0x0000001fff027819 */ /* 0x000fe20000011411 */
[----:B------:R-:W-:Y:S01]  /*4710*/  ULDC.64 UR4, c[0x0][0x240] ;  /* 0x0000900000047ab9 */ /* 0x000fe20000000a00 */
[----:B------:R-:W-:Y:S01]  /*4720*/  SHF.R.S32.HI R5, RZ, 0x5, R8 ;  /* 0x00000005ff057819 */ /* 0x000fe20000011408 */
[C---:B------:R-:W-:Y:S01]  /*4730*/  IMAD.SHL.U32 R3, R9.reuse, 0x4, RZ ;  /* 0x0000000409037824 */ /* 0x040fe200078e00ff */
[----:B------:R-:W-:Y:S02]  /*4740*/  LEA.HI R2, R2, R17, RZ, 0x2 ;  /* 0x0000001102027211 */ /* 0x000fe400078f10ff */
[----:B------:R-:W-:Y:S02]  /*4750*/  CS2R R14, SRZ ;  /* 0x00000000000e7805 */ /* 0x000fe4000001ff00 */
[----:B------:R-:W-:Y:S02]  /*4760*/  ISETP.GT.AND P1, PT, R9, 0x1b, PT ;  /* 0x0000001b0900780c */ /* 0x000fe40003f24270 */
[----:B01----:R-:W-:-:S02]  /*4770*/  CS2R R12, SRZ ;  /* 0x00000000000c7805 */ /* 0x003fc4000001ff00 */
[----:B------:R-:W-:Y:S01]  /*4780*/  LOP3.LUT R2, R2, 0xfffffffc, RZ, 0xc0, !PT ;  /* 0xfffffffc02027812 */ /* 0x000fe200078ec0ff */
[----:B------:R-:W-:Y:S01]  /*4790*/  ULDC UR6, c[0x0][0x284] ;  /* 0x0000a10000067ab9 */ /* 0x000fe20000000800 */
[----:B------:R-:W-:Y:S01]  /*47a0*/  ISETP.EQ.U32.AND P0, PT, RZ, UR4, PT ;  /* 0x00000004ff007c0c */ /* 0x000fe2000bf02070 */
[----:B------:R-:W-:Y:S02]  /*47b0*/  ULDC.64 UR8, c[0x0][0x250] ;  /* 0x0000940000087ab9 */ /* 0x000fe40000000a00 */
[----:B------:R-:W-:-:S05]  /*47c0*/  IMAD.IADD R2, R17, 0x1, -R2 ;  /* 0x0000000111027824 */ /* 0x000fca00078e0a02 */
[----:B------:R-:W-:-:S04]  /*47d0*/  ISETP.NE.OR P2, PT, R5, R2, P1 ;  /* 0x000000020500720c */ /* 0x000fc80000f45670 */
[----:B------:R-:W-:-:S13]  /*47e0*/  ISETP.EQ.OR.EX P0, PT, RZ, UR5, P2, P0 ;  /* 0x00000005ff007c0c */ /* 0x000fda0009702700 */
[----:B------:R-:W0:Y:S01]  /*47f0*/  @!P0 LDC.64 R6, c[0x0][0x240] ;  /* 0x00009000ff068b82 */ /* 0x000e220000000a00 */
[----:B------:R-:W-:Y:S01]  /*4800*/  @!P0 IMAD R9, R19, 0x70, R3 ;  /* 0x0000007013098824 */ /* 0x000fe200078e0203 */
[----:B------:R-:W-:Y:S01]  /*4810*/  BSSY B1, `(.L_x_3192) ;  /* 0x00001e1000017945 */ /* 0x000fe20003800000 */
[----:B------:R-:W-:Y:S01]  /*4820*/  CS2R R10, SRZ ;  /* 0x00000000000a7805 */ /* 0x000fe2000001ff00 */
[----:B------:R-:W-:Y:S02]  /*4830*/  IMAD R2, R22, UR6, RZ ;  /* 0x0000000616027c24 */ /* 0x000fe4000f8e02ff */
[----:B0-----:R-:W-:Y:S01]  /*4840*/  @!P0 IMAD.WIDE R6, R9, 0x4, R6 ;  /* 0x0000000409068825 */ /* 0x001fe200078e0206 */
[----:B------:R-:W-:-:S04]  /*4850*/  CS2R R8, SRZ ;  /* 0x0000000000087805 */ /* 0x000fc8000001ff00 */
[----:B------:R0:W5:Y:S01]  /*4860*/  @!P0 LDG.E.128 R12, desc[UR36][R6.64] ;  /* 0x00000024060c8981 */ /* 0x000162000c1e1d00 */
[----:B------:R-:W-:Y:S06]  /*4870*/  BAR.SYNC.DEFER_BLOCKING 0x0 ;  /* 0x0000000000007b1d */ /* 0x000fec0000010000 */
[----:B------:R-:W-:Y:S05]  /*4880*/  @P1 BRA `(.L_x_3193) ;  /* 0x0000001c00641947 */ /* 0x000fea0003800000 */
[----:B0-----:R-:W-:Y:S01]  /*4890*/  IMAD.IADD R6, R26, 0x1, R5 ;  /* 0x000000011a067824 */ /* 0x001fe200078e0205 */
[----:B------:R-:W-:Y:S01]  /*48a0*/  VIMNMX R27, R17, UR6, PT ;  /* 0x00000006111b7c48 */ /* 0x000fe2000bfe0100 */
[----:B------:R-:W-:Y:S01]  /*48b0*/  IMAD R7, R4, UR6, R3 ;  /* 0x0000000604077c24 */ /* 0x000fe2000f8e0203 */
[----:B------:R-:W-:Y:S01]  /*48c0*/  BSSY B0, `(.L_x_3194) ;  /* 0x00000fa000007945 */ /* 0x000fe20003800000 */
[----:B------:R-:W-:Y:S02]  /*48d0*/  CS2R R10, SRZ ;  /* 0x00000000000a7805 */ /* 0x000fe4000001ff00 */
[----:B------:R-:W-:Y:S02]  /*48e0*/  ISETP.GE.AND P0, PT, R6, R27, PT ;  /* 0x0000001b0600720c */ /* 0x000fe40003f06270 */
[----:B------:R-:W-:Y:S02]  /*48f0*/  CS2R R8, SRZ ;  /* 0x0000000000087805 */ /* 0x000fe4000001ff00 */
[----:B------:R-:W-:-:S09]  /*4900*/  SHF.R.S32.HI R4, RZ, 0x1f, R7 ;  /* 0x0000001fff047819 */ /* 0x000fd20000011407 */
[----:B------:R-:W-:Y:S05]  /*4910*/  @P0 BRA `(.L_x_3195) ;  /* 0x0000000c00d00947 */ /* 0x000fea0003800000 */
[----:B------:R-:W-:Y:S01]  /*4920*/  IADD3 R8, -R26, -0x2, -R5 ;  /* 0xfffffffe1a087810 */ /* 0x000fe20007ffe905 */
[----:B------:R-:W-:Y:S01]  /*4930*/  BSSY B2, `(.L_x_3196) ;  /* 0x0000022000027945 */ /* 0x000fe20003800000 */
[----:B------:R-:W-:Y:S01]  /*4940*/  LOP3.LUT R9, RZ, R27, RZ, 0x33, !PT ;  /* 0x0000001bff097212 */ /* 0x000fe200078e33ff */
[----:B------:R-:W-:Y:S01]  /*4950*/  IMAD.MOV.U32 R92, RZ, RZ, R6 ;  /* 0x000000ffff5c7224 */ /* 0x000fe200078e0006 */
[----:B------:R-:W-:Y:S02]  /*4960*/  CS2R R10, SRZ ;  /* 0x00000000000a7805 */ /* 0x000fe4000001ff00 */
[----:B------:R-:W-:-:S04]  /*4970*/  IADD3 R9, R8, -R9, RZ ;  /* 0x8000000908097210 */ /* 0x000fc80007ffe0ff */
[C---:B------:R-:W-:Y:S02]  /*4980*/  LEA.HI R8, R9.reuse, 0x1, RZ, 0x1e ;  /* 0x0000000109087811 */ /* 0x040fe400078ff0ff */
[----:B------:R-:W-:Y:S02]  /*4990*/  ISETP.GE.U32.AND P0, PT, R9, 0xc, PT ;  /* 0x0000000c0900780c */ /* 0x000fe40003f06070 */
[----:B------:R-:W-:Y:S02]  /*49a0*/  LOP3.LUT P3, R20, R8, 0x3, RZ, 0xc0, !PT ;  /* 0x0000000308147812 */ /* 0x000fe4000786c0ff */
[----:B------:R-:W-:-:S11]  /*49b0*/  CS2R R8, SRZ ;  /* 0x0000000000087805 */ /* 0x000fd6000001ff00 */
[----:B------:R-:W-:Y:S05]  /*49c0*/  @!P3 BRA `(.L_x_3197) ;  /* 0x000000000060b947 */ /* 0x000fea0003800000 */
[----:B------:R-:W-:Y:S01]  /*49d0*/  IMAD R8, R6, 0x70, RZ ;  /* 0x0000007006087824 */ /* 0x000fe200078e02ff */
[----:B------:R-:W-:Y:S01]  /*49e0*/  ULDC.64 UR4, c[0x0][0x250] ;  /* 0x0000940000047ab9 */ /* 0x000fe20000000a00 */
[----:B------:R-:W-:Y:S01]  /*49f0*/  IMAD.MOV.U32 R25, RZ, RZ, R20 ;  /* 0x000000ffff197224 */ /* 0x000fe200078e0014 */
[----:B------:R-:W-:Y:S01]  /*4a00*/  MOV R92, R6 ;  /* 0x00000006005c7202 */ /* 0x000fe20000000f00 */
[----:B-----5:R-:W-:Y:S01]  /*4a10*/  IMAD R28, R5, 0x4, R0 ;  /* 0x00000004051c7824 */ /* 0x020fe200078e0200 */
[----:B------:R-:W-:-:S04]  /*4a20*/  IADD3 R21, P3, R7, R8, RZ ;  /* 0x0000000807157210 */ /* 0x000fc80007f7e0ff */
[----:B------:R-:W-:Y:S02]  /*4a30*/  LEA.HI.X.SX32 R8, R8, R4, 0x1, P3 ;  /* 0x0000000408087211 */ /* 0x000fe400018f0eff */
[----:B------:R-:W-:-:S04]  /*4a40*/  LEA R30, P3, R21, UR4, 0x2 ;  /* 0x00000004151e7c11 */ /* 0x000fc8000f8610ff */
[----:B------:R-:W-:Y:S01]  /*4a50*/  LEA.HI.X R21, R21, UR5, R8, 0x2, P3 ;  /* 0x0000000515157c11 */ /* 0x000fe200098f1408 */
[----:B------:R-:W-:-:S08]  /*4a60*/  IMAD.MOV.U32 R8, RZ, RZ, RZ ;  /* 0x000000ffff087224 */ /* 0x000fd000078e00ff */
.L_x_3198:
[----:B------:R-:W-:Y:S01]  /*4a70*/  IMAD.MOV.U32 R20, RZ, RZ, R30 ;  /* 0x000000ffff147224 */ /* 0x000fe200078e001e */
[----:B------:R0:W1:Y:S04]  /*4a80*/  LDS R29, [R28] ;  /* 0x000000001c1d7984 */ /* 0x0000680000000800 */
[----:B------:R3:W1:Y:S01]  /*4a90*/  LDG.E.128 R32, desc[UR36][R20.64] ;  /* 0x0000002414207981 */ /* 0x000662000c1e1d00 */
[----:B------:R-:W-:Y:S01]  /*4aa0*/  VIADD R25, R25, 0xffffffff ;  /* 0xffffffff19197836 */ /* 0x000fe20000000000 */
[----:B------:R-:W-:Y:S02]  /*4ab0*/  IADD3 R30, P4, R30, 0x700, RZ ;  /* 0x000007001e1e7810 */ /* 0x000fe40007f9e0ff */
[----:B------:R-:W-:Y:S01]  /*4ac0*/  IADD3 R92, R92, 0x4, RZ ;  /* 0x000000045c5c7810 */ /* 0x000fe20007ffe0ff */
[----:B0-----:R-:W-:Y:S01]  /*4ad0*/  VIADD R28, R28, 0x10 ;  /* 0x000000101c1c7836 */ /* 0x001fe20000000000 */
[----:B------:R-:W-:Y:S01]  /*4ae0*/  ISETP.NE.AND P3, PT, R25, RZ, PT ;  /* 0x000000ff1900720c */ /* 0x000fe20003f65270 */
[----:B---3--:R-:W-:-:S02]  /*4af0*/  IMAD.X R21, RZ, RZ, R21, P4 ;  /* 0x000000ffff157224 */ /* 0x008fc400020e0615 */
[-C--:B-1----:R-:W-:Y:S01]  /*4b00*/  FFMA.FTZ R8, R32, R29.reuse, R8 ;  /* 0x0000001d20087223 */ /* 0x082fe20000010008 */
[-C--:B------:R-:W-:Y:S01]  /*4b10*/  FFMA.FTZ R9, R33, R29.reuse, R9 ;  /* 0x0000001d21097223 */ /* 0x080fe20000010009 */
[-C--:B------:R-:W-:Y:S01]  /*4b20*/  FFMA.FTZ R10, R34, R29.reuse, R10 ;  /* 0x0000001d220a7223 */ /* 0x080fe2000001000a */
[----:B------:R-:W-:-:S07]  /*4b30*/  FFMA.FTZ R11, R35, R29, R11 ;  /* 0x0000001d230b7223 */ /* 0x000fce000001000b */
[----:B------:R-:W-:Y:S05]  /*4b40*/  @P3 BRA `(.L_x_3198) ;  /* 0xfffffffc00c83947 */ /* 0x000fea000383ffff */
.L_x_3197:
[----:B------:R-:W-:Y:S05]  /*4b50*/  BSYNC B2 ;  /* 0x0000000000027941 */ /* 0x000fea0003800000 */
.L_x_3196:
[----:B------:R-:W-:Y:S05]  /*4b60*/  @!P0 BRA `(.L_x_3195) ;  /* 0x0000000c003c8947 */ /* 0x000fea0003800000 */
[----:B------:R-:W-:Y:S01]  /*4b70*/  IMAD.IADD R25, R27, 0x1, -R92 ;  /* 0x000000011b197824 */ /* 0x000fe200078e0a5c */
[C---:B------:R-:W-:Y:S01]  /*4b80*/  LEA R21, R92.reuse, 0x20, 0x2 ;  /* 0x000000205c157811 */ /* 0x040fe200078e10ff */
[----:B------:R-:W-:Y:S01]  /*4b90*/  IMAD R20, R92, 0x70, RZ ;  /* 0x000000705c147824 */ /* 0x000fe200078e02ff */
[----:B------:R-:W-:Y:S01]  /*4ba0*/  ULDC.64 UR4, c[0x0][0x250] ;  /* 0x0000940000047ab9 */ /* 0x000fe20000000a00 */
[----:B------:R-:W-:Y:S01]  /*4bb0*/  BSSY B2, `(.L_x_3199) ;  /* 0x0000074000027945 */ /* 0x000fe20003800000 */
[----:B------:R-:W-:Y:S01]  /*4bc0*/  ISETP.GT.AND P3, PT, R25, 0x30, PT ;  /* 0x000000301900780c */ /* 0x000fe20003f64270 */
[----:B------:R-:W-:Y:S01]  /*4bd0*/  IMAD R25, R26, -0x4, R21 ;  /* 0xfffffffc1a197824 */ /* 0x000fe200078e0215 */
[----:B-----5:R-:W-:-:S04]  /*4be0*/  IADD3 R28, P0, R7, R20, RZ ;  /* 0x00000014071c7210 */ /* 0x020fc80007f1e0ff */
[----:B------:R-:W-:Y:S02]  /*4bf0*/  LEA.HI.X.SX32 R29, R20, R4, 0x1, P0 ;  /* 0x00000004141d7211 */ /* 0x000fe400000f0eff */
[----:B------:R-:W-:Y:S02]  /*4c00*/  LEA R20, P0, R28, UR4, 0x2 ;  /* 0x000000041c147c11 */ /* 0x000fe4000f8010ff */
[----:B------:R-:W-:Y:S02]  /*4c10*/  IADD3 R25, R0, R25, RZ ;  /* 0x0000001900197210 */ /* 0x000fe40007ffe0ff */
[----:B------:R-:W-:Y:S02]  /*4c20*/  LEA.HI.X R21, R28, UR5, R29, 0x2, P0 ;  /* 0x000000051c157c11 */ /* 0x000fe400080f141d */
[----:B------:R-:W-:Y:S01]  /*4c30*/  PLOP3.LUT P0, PT, PT, PT, PT, 0x80, 0x0 ;  /* 0x000000000000781c */ /* 0x000fe20003f0f070 */
[----:B------:R-:W-:-:S12]  /*4c40*/  @!P3 BRA `(.L_x_3200) ;  /* 0x0000000400a8b947 */ /* 0x000fd80003800000 */
[----:B------:R-:W-:Y:S01]  /*4c50*/  PLOP3.LUT P0, PT, PT, PT, PT, 0x8, 0x0 ;  /* 0x000000000000781c */ /* 0x000fe20003f0e170 */
[----:B------:R-:W-:-:S12]  /*4c60*/  VIADD R93, R27, 0xffffffd0 ;  /* 0xffffffd01b5d7836 */ /* 0x000fd80000000000 */
.L_x_3201:
[----:B------:R-:W3:Y:S04]  /*4c70*/  LDG.E.128 R64, desc[UR36][R20.64] ;  /* 0x0000002414407981 */ /* 0x000ee8000c1e1d00 */
[----:B------:R-:W4:Y:S04]  /*4c80*/  LDG.E.128 R84, desc[UR36][R20.64+0x700] ;  /* 0x0007002414547981 */ /* 0x000f28000c1e1d00 */
[----:B------:R-:W5:Y:S04]  /*4c90*/  LDG.E.128 R88, desc[UR36][R20.64+0xe00] ;  /* 0x000e002414587981 */ /* 0x000f68000c1e1d00 */
        /* <DEDUP_REMOVED lines=10> */
[----:B--2---:R-:W2:Y:S04]  /*4d40*/  LDG.E.128 R36, desc[UR36][R20.64+0x5b00] ;  /* 0x005b002414247981 */ /* 0x004ea8000c1e1d00 */
[----:B------:R-:W2:Y:S04]  /*4d50*/  LDG.E.128 R32, desc[UR36][R20.64+0x6200] ;  /* 0x0062002414207981 */ /* 0x000ea8000c1e1d00 */
[----:B------:R0:W2:Y:S01]  /*4d60*/  LDG.E.128 R28, desc[UR36][R20.64+0x6900] ;  /* 0x00690024141c7981 */ /* 0x0000a2000c1e1d00 */
[----:B------:R-:W-:Y:S01]  /*4d70*/  IADD3 R94, P3, R20, 0x7000, RZ ;  /* 0x00007000145e7810 */ /* 0x000fe20007f7e0ff */
[----:B------:R-:W-:-:S02]  /*4d80*/  VIADD R92, R92, 0x40 ;  /* 0x000000405c5c7836 */ /* 0x000fc40000000000 */
[----:B------:R-:W3:Y:S02]  /*4d90*/  LDS R96, [R25+-0x20] ;  /* 0xffffe00019607984 */ /* 0x000ee40000000800 */
[----:B------:R-:W-:Y:S01]  /*4da0*/  IMAD.X R95, RZ, RZ, R21, P3 ;  /* 0x000000ffff5f7224 */ /* 0x000fe200018e0615 */
[----:B------:R-:W-:Y:S01]  /*4db0*/  ISETP.GE.AND P3, PT, R92, R93, PT ;  /* 0x0000005d5c00720c */ /* 0x000fe20003f66270 */
[----:B------:R-:W4:Y:S04]  /*4dc0*/  LDS R97, [R25+-0x10] ;  /* 0xfffff00019617984 */ /* 0x000f280000000800 */
[----:B------:R-:W5:Y:S04]  /*4dd0*/  LDS R98, [R25] ;  /* 0x0000000019627984 */ /* 0x000f680000000800 */
[----:B------:R-:W1:Y:S04]  /*4de0*/  LDS R99, [R25+0x10] ;  /* 0x0000100019637984 */ /* 0x000e680000000800 */
[----:B------:R-:W1:Y:S04]  /*4df0*/  LDS R100, [R25+0x20] ;  /* 0x0000200019647984 */ /* 0x000e680000000800 */
[----:B------:R-:W1:Y:S04]  /*4e00*/  LDS R101, [R25+0x30] ;  /* 0x0000300019657984 */ /* 0x000e680000000800 */
[----:B------:R-:W1:Y:S04]  /*4e10*/  LDS R102, [R25+0x40] ;  /* 0x0000400019667984 */ /* 0x000e680000000800 */
[----:B------:R-:W1:Y:S04]  /*4e20*/  LDS R103, [R25+0x50] ;  /* 0x0000500019677984 */ /* 0x000e680000000800 */
[----:B0-----:R-:W0:Y:S01]  /*4e30*/  LDS R20, [R25+0x60] ;  /* 0x0000600019147984 */ /* 0x001e220000000800 */
[-C--:B---3--:R-:W-:Y:S01]  /*4e40*/  FFMA.FTZ R21, R64, R96.reuse, R8 ;  /* 0x0000006040157223 */ /* 0x088fe20000010008 */
[-C--:B------:R-:W-:Y:S01]  /*4e50*/  FFMA.FTZ R8, R65, R96.reuse, R9 ;  /* 0x0000006041087223 */ /* 0x080fe20000010009 */
[-C--:B------:R-:W-:Y:S01]  /*4e60*/  FFMA.FTZ R9, R66, R96.reuse, R10 ;  /* 0x0000006042097223 */ /* 0x080fe2000001000a */
[----:B------:R-:W-:Y:S01]  /*4e70*/  FFMA.FTZ R96, R67, R96, R11 ;  /* 0x0000006043607223 */ /* 0x000fe2000001000b */
[----:B------:R-:W3:Y:S01]  /*4e80*/  LDS R10, [R25+0x70] ;  /* 0x00007000190a7984 */ /* 0x000ee20000000800 */
[-C--:B----4-:R-:W-:Y:S01]  /*4e90*/  FFMA.FTZ R21, R84, R97.reuse, R21 ;  /* 0x0000006154157223 */ /* 0x090fe20000010015 */
[-C--:B------:R-:W-:Y:S01]  /*4ea0*/  FFMA.FTZ R8, R85, R97.reuse, R8 ;  /* 0x0000006155087223 */ /* 0x080fe20000010008 */
[-C--:B------:R-:W-:Y:S01]  /*4eb0*/  FFMA.FTZ R9, R86, R97.reuse, R9 ;  /* 0x0000006156097223 */ /* 0x080fe20000010009 */
[----:B------:R-:W4:Y:S01]  /*4ec0*/  LDS R11, [R25+0x80] ;  /* 0x00008000190b7984 */ /* 0x000f220000000800 */
[----:B------:R-:W-:Y:S01]  /*4ed0*/  FFMA.FTZ R96, R87, R97, R96 ;  /* 0x0000006157607223 */ /* 0x000fe20000010060 */
[-C--:B-----5:R-:W-:Y:S01]  /*4ee0*/  FFMA.FTZ R21, R88, R98.reuse, R21 ;  /* 0x0000006258157223 */ /* 0x0a0fe20000010015 */
[-C--:B------:R-:W-:Y:S01]  /*4ef0*/  FFMA.FTZ R8, R89, R98.reuse, R8 ;  /* 0x0000006259087223 */ /* 0x080fe20000010008 */
[----:B------:R-:W5:Y:S01]  /*4f00*/  LDS R64, [R25+0x90] ;  /* 0x0000900019407984 */ /* 0x000f620000000800 */
[-C--:B------:R-:W-:Y:S01]  /*4f10*/  FFMA.FTZ R9, R90, R98.reuse, R9 ;  /* 0x000000625a097223 */ /* 0x080fe20000010009 */
[----:B------:R-:W-:Y:S01]  /*4f20*/  FFMA.FTZ R96, R91, R98, R96 ;  /* 0x000000625b607223 */ /* 0x000fe20000010060 */
[-C--:B-1----:R-:W-:Y:S01]  /*4f30*/  FFMA.FTZ R21, R80, R99.reuse, R21 ;  /* 0x0000006350157223 */ /* 0x082fe20000010015 */
[----:B------:R-:W1:Y:S01]  /*4f40*/  LDS R65, [R25+0xa0] ;  /* 0x0000a00019417984 */ /* 0x000e620000000800 */
[-C--:B------:R-:W-:Y:S01]  /*4f50*/  FFMA.FTZ R8, R81, R99.reuse, R8 ;  /* 0x0000006351087223 */ /* 0x080fe20000010008 */
[-C--:B------:R-:W-:Y:S01]  /*4f60*/  FFMA.FTZ R9, R82, R99.reuse, R9 ;  /* 0x0000006352097223 */ /* 0x080fe20000010009 */
[----:B------:R-:W-:Y:S01]  /*4f70*/  FFMA.FTZ R96, R83, R99, R96 ;  /* 0x0000006353607223 */ /* 0x000fe20000010060 */
[----:B------:R-:W2:Y:S01]  /*4f80*/  LDS R66, [R25+0xb0] ;  /* 0x0000b00019427984 */ /* 0x000ea20000000800 */
[-C--:B------:R-:W-:Y:S01]  /*4f90*/  FFMA.FTZ R21, R76, R100.reuse, R21 ;  /* 0x000000644c157223 */ /* 0x080fe20000010015 */
[-C--:B------:R-:W-:Y:S01]  /*4fa0*/  FFMA.FTZ R8, R77, R100.reuse, R8 ;  /* 0x000000644d087223 */ /* 0x080fe20000010008 */
[-C--:B------:R-:W-:Y:S01]  /*4fb0*/  FFMA.FTZ R9, R78, R100.reuse, R9 ;  /* 0x000000644e097223 */ /* 0x080fe20000010009 */
[----:B------:R-:W2:Y:S01]  /*4fc0*/  LDS R67, [R25+0xc0] ;  /* 0x0000c00019437984 */ /* 0x000ea20000000800 */
[----:B------:R-:W-:Y:S01]  /*4fd0*/  FFMA.FTZ R96, R79, R100, R96 ;  /* 0x000000644f607223 */ /* 0x000fe20000010060 */
[-C--:B------:R-:W-:Y:S01]  /*4fe0*/  FFMA.FTZ R21, R72, R101.reuse, R21 ;  /* 0x0000006548157223 */ /* 0x080fe20000010015 */
[-C--:B------:R-:W-:Y:S01]  /*4ff0*/  FFMA.FTZ R8, R73, R101.reuse, R8 ;  /* 0x0000006549087223 */ /* 0x080fe20000010008 */
[----:B------:R0:W2:Y:S01]  /*5000*/  LDS R72, [R25+0xd0] ;  /* 0x0000d00019487984 */ /* 0x0000a20000000800 */
        /* <DEDUP_REMOVED lines=14> */
[----:B------:R-:W-:Y:S01]  /*50f0*/  IADD3 R25, R25, 0x100, RZ ;  /* 0x0000010019197810 */ /* 0x000fe20007ffe0ff */
        /* <DEDUP_REMOVED lines=8> */
[-C--:B-----5:R-:W-:Y:S01]  /*5180*/  FFMA.FTZ R8, R45, R64.reuse, R8 ;  /* 0x000000402d087223 */ /* 0x0a0fe20000010008 */
[-C--:B------:R-:W-:Y:S01]  /*5190*/  FFMA.FTZ R21, R44, R64.reuse, R21 ;  /* 0x000000402c157223 */ /* 0x080fe20000010015 */
[-C--:B------:R-:W-:Y:S01]  /*51a0*/  FFMA.FTZ R9, R46, R64.reuse, R9 ;  /* 0x000000402e097223 */ /* 0x080fe20000010009 */
[----:B------:R-:W-:Y:S01]  /*51b0*/  FFMA.FTZ R96, R47, R64, R96 ;  /* 0x000000402f607223 */ /* 0x000fe20000010060 */
[-C--:B-1----:R-:W-:Y:S01]  /*51c0*/  FFMA.FTZ R8, R41, R65.reuse, R8 ;  /* 0x0000004129087223 */ /* 0x082fe20000010008 */
        /* <DEDUP_REMOVED lines=15> */
[----:B------:R-:W-:-:S02]  /*52c0*/  IMAD.MOV.U32 R20, RZ, RZ, R94 ;  /* 0x000000ffff147224 */ /* 0x000fc400078e005e */
[----:B------:R-:W-:Y:S01]  /*52d0*/  IMAD.MOV.U32 R21, RZ, RZ, R95 ;  /* 0x000000ffff157224 */ /* 0x000fe200078e005f */
[----:B------:R-:W-:Y:S06]  /*52e0*/  @!P3 BRA `(.L_x_3201) ;  /* 0xfffffff80060b947 */ /* 0x000fec000383ffff */
.L_x_3200:
[----:B------:R-:W-:Y:S05]  /*52f0*/  BSYNC B2 ;  /* 0x0000000000027941 */ /* 0x000fea0003800000 */
.L_x_3199:
[----:B------:R-:W-:Y:S01]  /*5300*/  IMAD.IADD R28, R27, 0x1, -R92 ;  /* 0x000000011b1c7824 */ /* 0x000fe200078e0a5c */
[----:B------:R-:W-:Y:S04]  /*5310*/  BSSY B2, `(.L_x_3202) ;  /* 0x000003a000027945 */ /* 0x000fe80003800000 */
[----:B------:R-:W-:-:S13]  /*5320*/  ISETP.GT.AND P3, PT, R28, 0x10, PT ;  /* 0x000000101c00780c */ /* 0x000fda0003f64270 */
[----:B------:R-:W-:Y:S05]  /*5330*/  @!P3 BRA `(.L_x_3203) ;  /* 0x0000000000dcb947 */ /* 0x000fea0003800000 */
[----:B------:R-:W3:Y:S04]  /*5340*/  LDG.E.128 R56, desc[UR36][R20.64] ;  /* 0x0000002414387981 */ /* 0x000ee8000c1e1d00 */
[----:B------:R-:W4:Y:S04]  /*5350*/  LDG.E.128 R52, desc[UR36][R20.64+0x700] ;  /* 0x0007002414347981 */ /* 0x000f28000c1e1d00 */
        /* <DEDUP_REMOVED lines=12> */
[----:B0-----:R-:W-:-:S03]  /*5420*/  IMAD.MOV.U32 R20, RZ, RZ, R68 ;  /* 0x000000ffff147224 */ /* 0x001fc600078e0044 */
[----:B------:R-:W5:Y:S04]  /*5430*/  LDS R62, [R25] ;  /* 0x00000000193e7984 */ /* 0x000f680000000800 */
[----:B------:R-:W0:Y:S04]  /*5440*/  LDS R63, [R25+0x10] ;  /* 0x00001000193f7984 */ /* 0x000e280000000800 */
[----:B------:R-:W1:Y:S04]  /*5450*/  LDS R64, [R25+0x20] ;  /* 0x0000200019407984 */ /* 0x000e680000000800 */
[----:B------:R-:W2:Y:S04]  /*5460*/  LDS R65, [R25+0x30] ;  /* 0x0000300019417984 */ /* 0x000ea80000000800 */
[----:B------:R-:W2:Y:S04]  /*5470*/  LDS R66, [R25+0x40] ;  /* 0x0000400019427984 */ /* 0x000ea80000000800 */
[----:B------:R0:W2:Y:S02]  /*5480*/  LDS R67, [R25+0x50] ;  /* 0x0000500019437984 */ /* 0x0000a40000000800 */
        /* <DEDUP_REMOVED lines=33> */
[----:B------:R-:W-:-:S07]  /*56a0*/  MOV R21, R69 ;  /* 0x0000004500157202 */ /* 0x000fce0000000f00 */
.L_x_3203:
[----:B------:R-:W-:Y:S05]  /*56b0*/  BSYNC B2 ;  /* 0x0000000000027941 */ /* 0x000fea0003800000 */
.L_x_3202:
[----:B------:R-:W-:-:S13]  /*56c0*/  ISETP.LT.OR P0, PT, R92, R27, P0 ;  /* 0x0000001b5c00720c */ /* 0x000fda0000701670 */
[----:B------:R-:W-:Y:S05]  /*56d0*/  @!P0 BRA `(.L_x_3195) ;  /* 0x0000000000608947 */ /* 0x000fea0003800000 */
[----:B------:R-:W3:Y:S04]  /*56e0*/  LDG.E.128 R28, desc[UR36][R20.64] ;  /* 0x00000024141c7981 */ /* 0x000ee8000c1e1d00 */
[----:B--2---:R-:W2:Y:S04]  /*56f0*/  LDG.E.128 R36, desc[UR36][R20.64+0x700] ;  /* 0x0007002414247981 */ /* 0x004ea8000c1e1d00 */
[----:B------:R-:W4:Y:S04]  /*5700*/  LDG.E.128 R40, desc[UR36][R20.64+0xe00] ;  /* 0x000e002414287981 */ /* 0x000f28000c1e1d00 */
[----:B------:R0:W5:Y:S04]  /*5710*/  LDG.E.128 R44, desc[UR36][R20.64+0x1500] ;  /* 0x00150024142c7981 */ /* 0x000168000c1e1d00 */
[----:B------:R-:W3:Y:S04]  /*5720*/  LDS R27, [R25+-0x20] ;  /* 0xffffe000191b7984 */ /* 0x000ee80000000800 */
[----:B------:R-:W2:Y:S04]  /*5730*/  LDS R32, [R25+-0x10] ;  /* 0xfffff00019207984 */ /* 0x000ea80000000800 */
[----:B------:R-:W4:Y:S04]  /*5740*/  LDS R34, [R25] ;  /* 0x0000000019227984 */ /* 0x000f280000000800 */
[----:B------:R-:W5:Y:S01]  /*5750*/  LDS R35, [R25+0x10] ;  /* 0x0000100019237984 */ /* 0x000f620000000800 */
[-C--:B---3--:R-:W-:Y:S01]  /*5760*/  FFMA.FTZ R33, R28, R27.reuse, R8 ;  /* 0x0000001b1c217223 */ /* 0x088fe20000010008 */
[-C--:B------:R-:W-:Y:S01]  /*5770*/  FFMA.FTZ R8, R29, R27.reuse, R9 ;  /* 0x0000001b1d087223 */ /* 0x080fe20000010009 */
[-C--:B------:R-:W-:Y:S01]  /*5780*/  FFMA.FTZ R9, R30, R27.reuse, R10 ;  /* 0x0000001b1e097223 */ /* 0x080fe2000001000a */
[----:B------:R-:W-:Y:S01]  /*5790*/  FFMA.FTZ R10, R31, R27, R11 ;  /* 0x0000001b1f0a7223 */ /* 0x000fe2000001000b */
[-C--:B--2---:R-:W-:Y:S01]  /*57a0*/  FFMA.FTZ R33, R36, R32.reuse, R33 ;  /* 0x0000002024217223 */ /* 0x084fe20000010021 */
[-C--:B------:R-:W-:Y:S01]  /*57b0*/  FFMA.FTZ R8, R37, R32.reuse, R8 ;  /* 0x0000002025087223 */ /* 0x080fe20000010008 */
[-C--:B------:R-:W-:Y:S01]  /*57c0*/  FFMA.FTZ R9, R38, R32.reuse, R9 ;  /* 0x0000002026097223 */ /* 0x080fe20000010009 */
[----:B------:R-:W-:Y:S01]  /*57d0*/  FFMA.FTZ R10, R39, R32, R10 ;  /* 0x00000020270a7223 */ /* 0x000fe2000001000a */
[-C--:B----4-:R-:W-:Y:S01]  /*57e0*/  FFMA.FTZ R33, R40, R34.reuse, R33 ;  /* 0x0000002228217223 */ /* 0x090fe20000010021 */
[-C--:B0-----:R-:W-:Y:S01]  /*57f0*/  FFMA.FTZ R20, R41, R34.reuse, R8 ;  /* 0x0000002229147223 */ /* 0x081fe20000010008 */
[-C--:B------:R-:W-:Y:S01]  /*5800*/  FFMA.FTZ R11, R42, R34.reuse, R9 ;  /* 0x000000222a0b7223 */ /* 0x080fe20000010009 */
[----:B------:R-:W-:Y:S01]  /*5810*/  FFMA.FTZ R34, R43, R34, R10 ;  /* 0x000000222b227223 */ /* 0x000fe2000001000a */
[-C--:B-----5:R-:W-:Y:S01]  /*5820*/  FFMA.FTZ R8, R44, R35.reuse, R33 ;  /* 0x000000232c087223 */ /* 0x0a0fe20000010021 */
[-C--:B------:R-:W-:Y:S01]  /*5830*/  FFMA.FTZ R9, R45, R35.reuse, R20 ;  /* 0x000000232d097223 */ /* 0x080fe20000010014 */
[-C--:B------:R-:W-:Y:S01]  /*5840*/  FFMA.FTZ R10, R46, R35.reuse, R11 ;  /* 0x000000232e0a7223 */ /* 0x080fe2000001000b */
[----:B------:R-:W-:-:S07]  /*5850*/  FFMA.FTZ R11, R47, R35, R34 ;  /* 0x000000232f0b7223 */ /* 0x000fce0000010022 */
.L_x_3195:
[----:B------:R-:W-:Y:S05]  /*5860*/  BSYNC B0 ;  /* 0x0000000000007941 */ /* 0x000fea0003800000 */
.L_x_3194:
        /* <DEDUP_REMOVED lines=8> */
[----:B------:R-:W-:Y:S02]  /*58f0*/  IMAD.MOV.U32 R25, RZ, RZ, R20 ;  /* 0x000000ffff197224 */ /* 0x000fe400078e0014 */
[----:B------:R-:W-:-:S07]  /*5900*/  IMAD R27, R5, 0x4, R0 ;  /* 0x00000004051b7824 */ /* 0x000fce00078e0200 */
.L_x_3208:
        /* <DEDUP_REMOVED lines=8> */
[----:B-----5:R-:W0:Y:S01]  /*5990*/  I2F.RP R28, R31 ;  /* 0x0000001f001c7306 */ /* 0x020e220000209400 */
        /* <DEDUP_REMOVED lines=8> */
[----:B------:R-:W-:-:S04]  /*5a20*/  IMAD.HI.U32 R20, R21, R35, R20 ;  /* 0x0000002315147227 */ /* 0x000fc800078e0014 */
[----:B------:R-:W-:Y:S02]  /*5a30*/  IMAD.MOV.U32 R21, RZ, RZ, R32 ;  /* 0x000000ffff157224 */ /* 0x000fe400078e0020 */
[----:B------:R-:W0:Y:S02]  /*5a40*/  LDS R32, [R27] ;  /* 0x000000001b207984 */ /* 0x000e240000000800 */
[----:B------:R-:W-:-:S05]  /*5a50*/  IMAD.HI.U32 R20, R20, R21, RZ ;  /* 0x0000001514147227 */ /* 0x000fca00078e00ff */
[----:B------:R-:W-:-:S05]  /*5a60*/  IADD3 R20, -R20, RZ, RZ ;  /* 0x000000ff14147210 */ /* 0x000fca0007ffe1ff */
        /* <DEDUP_REMOVED lines=17> */
.L_x_3207:
[----:B------:R-:W-:Y:S05]  /*5b80*/  BSYNC B2 ;  /* 0x0000000000027941 */ /* 0x000fea0003800000 */
.L_x_3206:
[----:B------:R-:W-:Y:S01]  /*5b90*/  IADD3 R6, R6, 0x4, RZ ;  /* 0x0000000406067810 */ /* 0x000fe20007ffe0ff */
[----:B------:R-:W-:Y:S01]  /*5ba0*/  VIADD R27, R27, 0x10 ;  /* 0x000000101b1b7836 */ /* 0x000fe20000000000 */
[----:B------:R-:W-:Y:S06]  /*5bb0*/  @P0 BRA `(.L_x_3208) ;  /* 0xfffffffc00540947 */ /* 0x000fec000383ffff */
.L_x_3205:
[----:B------:R-:W-:Y:S05]  /*5bc0*/  BSYNC B0 ;  /* 0x0000000000007941 */ /* 0x000fea0003800000 */
.L_x_3204:
[----:B------:R-:W-:-:S13]  /*5bd0*/  ISETP.GE.U32.AND P0, PT, R33, 0xc, PT ;  /* 0x0000000c2100780c */ /* 0x000fda0003f06070 */
[----:B------:R-:W-:Y:S05]  /*5be0*/  @!P0 BRA `(.L_x_3193) ;  /* 0x00000008008c8947 */ /* 0x000fea0003800000 */
[----:B------:R-:W-:-:S05]  /*5bf0*/  LEA R21, R6, 0x20, 0x2 ;  /* 0x0000002006157811 */ /* 0x000fca00078e10ff */
[----:B------:R-:W-:-:S04]  /*5c00*/  IMAD R21, R26, -0x4, R21 ;  /* 0xfffffffc1a157824 */ /* 0x000fc800078e0215 */
[----:B------:R-:W-:-:S07]  /*5c10*/  IMAD.IADD R25, R0, 0x1, R21 ;  /* 0x0000000100197824 */ /* 0x000fce00078e0215 */
.L_x_3217:
[----:B------:R-:W0:Y:S01]  /*5c20*/  LDC R35, c[0x0][0x284] ;  /* 0x0000a100ff237b82 */ /* 0x000e220000000800 */
[C---:B------:R-:W-:Y:S01]  /*5c30*/  VIADD R32, R6.reuse, 0x4 ;  /* 0x0000000406207836 */ /* 0x040fe20000000000 */
[C---:B------:R-:W-:Y:S01]  /*5c40*/  IADD3 R33, R6.reuse, 0x8, RZ ;  /* 0x0000000806217810 */ /* 0x040fe20007ffe0ff */
[----:B------:R-:W-:Y:S01]  /*5c50*/  BSSY B0, `(.L_x_3209) ;  /* 0x0000028000007945 */ /* 0x000fe20003800000 */
[C---:B------:R-:W-:Y:S01]  /*5c60*/  VIADD R34, R6.reuse, 0xc ;  /* 0x0000000c06227836 */ /* 0x040fe20000000000 */
[-C--:B0-----:R-:W-:Y:S02]  /*5c70*/  ISETP.GE.AND P4, PT, R6, R35.reuse, PT ;  /* 0x000000230600720c */ /* 0x081fe40003f86270 */
[-C--:B------:R-:W-:Y:S02]  /*5c80*/  ISETP.GE.AND P0, PT, R32, R35.reuse, PT ;  /* 0x000000232000720c */ /* 0x080fe40003f06270 */
[----:B------:R-:W-:-:S09]  /*5c90*/  ISETP.GE.AND P3, PT, R33, R35, PT ;  /* 0x000000232100720c */ /* 0x000fd20003f66270 */
[----:B------:R-:W-:Y:S05]  /*5ca0*/  @!P4 BRA `(.L_x_3210) ;  /* 0x000000000088c947 */ /* 0x000fea0003800000 */
[----:B------:R-:W-:Y:S01]  /*5cb0*/  IABS R27, R35 ;  /* 0x00000023001b7213 */ /* 0x000fe20000000000 */
[----:B------:R-:W-:Y:S01]  /*5cc0*/  ULDC.64 UR4, c[0x0][0x250] ;  /* 0x0000940000047ab9 */ /* 0x000fe20000000a00 */
[----:B------:R-:W-:Y:S02]  /*5cd0*/  IABS R30, R6 ;  /* 0x00000006001e7213 */ /* 0x000fe40000000000 */
[----:B-----5:R-:W0:Y:S01]  /*5ce0*/  I2F.RP R28, R27 ;  /* 0x0000001b001c7306 */ /* 0x020e220000209400 */
        /* <DEDUP_REMOVED lines=16> */
[----:B------:R-:W-:Y:S02]  /*5df0*/  @!P4 IADD3 R20, R20, -R27, RZ ;  /* 0x8000001b1414c210 */ /* 0x000fe40007ffe0ff */
[----:B------:R-:W0:Y:S03]  /*5e00*/  LDS R27, [R25+-0x20] ;  /* 0xffffe000191b7984 */ /* 0x000e260000000800 */
        /* <DEDUP_REMOVED lines=12> */
.L_x_3210:
[----:B------:R-:W-:Y:S05]  /*5ed0*/  BSYNC B0 ;  /* 0x0000000000007941 */ /* 0x000fea0003800000 */
.L_x_3209:
[----:B------:R-:W-:Y:S01]  /*5ee0*/  BSSY B0, `(.L_x_3211) ;  /* 0x0000025000007945 */ /* 0x000fe20003800000 */
[----:B------:R-:W-:-:S03]  /*5ef0*/  ISETP.GE.AND P4, PT, R34, R35, PT ;  /* 0x000000232200720c */ /* 0x000fc60003f86270 */
[----:B------:R-:W-:Y:S10]  /*5f00*/  @!P0 BRA `(.L_x_3212) ;  /* 0x0000000000888947 */ /* 0x000ff40003800000 */
        /* <DEDUP_REMOVED lines=11> */
[----:B------:R-:W-:-:S05]  /*5fc0*/  MOV R20, RZ ;  /* 0x000000ff00147202 */ /* 0x000fca0000000f00 */
        /* <DEDUP_REMOVED lines=22> */
.L_x_3212:
[----:B------:R-:W-:Y:S05]  /*6130*/  BSYNC B0 ;  /* 0x0000000000007941 */ /* 0x000fea0003800000 */
.L_x_3211:
[----:B------:R-:W-:Y:S04]  /*6140*/  BSSY B0, `(.L_x_3213) ;  /* 0x0000024000007945 */ /* 0x000fe80003800000 */
        /* <DEDUP_REMOVED lines=22> */
[----:B------:R-:W0:Y:S03]  /*62b0*/  LDS R27, [R25] ;  /* 0x00000000191b7984 */ /* 0x000e260000000800 */
        /* <DEDUP_REMOVED lines=12> */
.L_x_3214:
[----:B------:R-:W-:Y:S05]  /*6380*/  BSYNC B0 ;  /* 0x0000000000007941 */ /* 0x000fea0003800000 */
.L_x_3213:
        /* <DEDUP_REMOVED lines=23> */
[----:B------:R-:W0:Y:S03]  /*6500*/  LDS R27, [R25+0x10] ;  /* 0x00001000191b7984 */ /* 0x000e260000000800 */
        /* <DEDUP_REMOVED lines=12> */
.L_x_3216:
[----:B------:R-:W-:Y:S05]  /*65d0*/  BSYNC B0 ;  /* 0x0000000000007941 */ /* 0x000fea0003800000 */
.L_x_3215:
[----:B------:R-:W-:Y:S02]  /*65e0*/  VIADD R6, R6, 0x10 ;  /* 0x0000001006067836 */ /* 0x000fe40000000000 */
[----:B------:R-:W-:-:S03]  /*65f0*/  VIADD R25, R25, 0x40 ;  /* 0x0000004019197836 */ /* 0x000fc60000000000 */
[----:B------:R-:W-:-:S13]  /*6600*/  ISETP.GE.AND P0, PT, R6, R17, PT ;  /* 0x000000110600720c */ /* 0x000fda0003f06270 */
[----:B------:R-:W-:Y:S05]  /*6610*/  @!P0 BRA `(.L_x_3217) ;  /* 0xfffffff400808947 */ /* 0x000fea000383ffff */
.L_x_3193:
[----:B------:R-:W-:Y:S05]  /*6620*/  BSYNC B1 ;  /* 0x0000000000017941 */ /* 0x000fea0003800000 */
.L_x_3192:
[----:B------:R-:W-:Y:S01]  /*6630*/  IADD3 R4, R18, 0x1f, RZ ;  /* 0x0000001f12047810 */ /* 0x000fe20007ffe0ff */
[----:B------:R-:W-:Y:S03]  /*6640*/  BSSY B0, `(.L_x_3218) ;  /* 0x0000041000007945 */ /* 0x000fe60003800000 */
[----:B------:R-:W-:Y:S01]  /*6650*/  ISETP.GT.U32.OR P3, PT, R4, 0x3e, P1 ;  /* 0x0000003e0400780c */ /* 0x000fe20000f64470 */
[----:B------:R-:W-:-:S12]  /*6660*/  @P2 BRA `(.L_x_3219) ;  /* 0x0000000000f82947 */ /* 0x000fd80003800000 */
[----:B------:R-:W1:Y:S01]  /*6670*/  LDC R0, c[0x0][0x308] ;  /* 0x0000c200ff007b82 */ /* 0x000e620000000800 */
[----:B------:R-:W-:Y:S01]  /*6680*/  ULDC.64 UR4, c[0x0][0x2f0] ;  /* 0x0000bc0000047ab9 */ /* 0x000fe20000000a00 */
[----:B------:R-:W-:Y:S01]  /*6690*/  IMAD.IADD R27, R24, 0x1, R3 ;  /* 0x00000001181b7824 */ /* 0x000fe200078e0203 */
[----:B------:R-:W-:-:S04]  /*66a0*/  ISETP.NE.U32.AND P0, PT, RZ, UR4, PT ;  /* 0x00000004ff007c0c */ /* 0x000fc8000bf05070 */
[----:B------:R-:W-:-:S13]  /*66b0*/  ISETP.NE.AND.EX P0, PT, RZ, UR5, PT, P0 ;  /* 0x00000005ff007c0c */ /* 0x000fda000bf05300 */
[----:B------:R-:W3:Y:S01]  /*66c0*/  @P0 LDC.64 R20, c[0x0][0x2e8] ;  /* 0x0000ba00ff140b82 */ /* 0x000ee20000000a00 */
[----:B-1----:R-:W-:-:S07]  /*66d0*/  ISETP.NE.AND P2, PT, R0, 0x2, PT ;  /* 0x000000020000780c */ /* 0x002fce0003f45270 */
[----:B------:R-:W1:Y:S08]  /*66e0*/  @P0 LDC R0, c[0x0][0x288] ;  /* 0x0000a200ff000b82 */ /* 0x000e700000000800 */
[----:B0-----:R-:W0:Y:S08]  /*66f0*/  @!P2 LDC.64 R6, c[0x0][0x238] ;  /* 0x00008e00ff06ab82 */ /* 0x001e300000000a00 */
[----:B-----5:R-:W4:Y:S01]  /*6700*/  @!P2 LDC.64 R28, c[0x0][0x2f8] ;  /* 0x0000be00ff1cab82 */ /* 0x020f220000000a00 */
[----:B0-----:R-:W-:-:S04]  /*6710*/  @!P2 IADD3 R24, P4, R27, R6, RZ ;  /* 0x000000061b18a210 */ /* 0x001fc80007f9e0ff */
[----:B------:R-:W-:-:S03]  /*6720*/  @!P2 LEA.HI.X.SX32 R25, R27, R7, 0x1, P4 ;  /* 0x000000071b19a211 */ /* 0x000fc600020f0eff */
[----:B------:R-:W0:Y:S01]  /*6730*/  @P2 LDC.64 R6, c[0x0][0x238] ;  /* 0x00008e00ff062b82 */ /* 0x000e220000000a00 */
[----:B-1----:R-:W-:Y:S01]  /*6740*/  @P0 IMAD R0, R16, R0, R19 ;  /* 0x0000000010000224 */ /* 0x002fe200078e0213 */
[----:B----4-:R-:W4:Y:S04]  /*6750*/  @!P2 LDG.E R29, desc[UR36][R28.64+0x8] ;  /* 0x000008241c1da981 */ /* 0x010f28000c1e1900 */
[----:B------:R-:W4:Y:S01]  /*6760*/  @!P2 LDG.E R24, desc[UR36][R24.64] ;  /* 0x000000241818a981 */ /* 0x000f22000c1e1900 */
[----:B------:R-:W-:-:S04]  /*6770*/  @P0 IMAD R19, R0, 0x70, R3 ;  /* 0x0000007000130824 */ /* 0x000fc800078e0203 */
[----:B---3--:R-:W-:-:S05]  /*6780*/  @P0 IMAD.WIDE R20, R19, 0x4, R20 ;  /* 0x0000000413140825 */ /* 0x008fca00078e0214 */
[----:B--2---:R1:W2:Y:S01]  /*6790*/  @P0 LDG.E.128 R36, desc[UR36][R20.64] ;  /* 0x0000002414240981 */ /* 0x0042a2000c1e1d00 */
[----:B0-----:R-:W-:-:S05]  /*67a0*/  @P2 IMAD.WIDE R6, R27, 0x4, R6 ;  /* 0x000000041b062825 */ /* 0x001fca00078e0206 */
[----:B------:R-:W3:Y:S01]  /*67b0*/  @P2 LDG.E.128 R32, desc[UR36][R6.64] ;  /* 0x0000002406202981 */ /* 0x000ee2000c1e1d00 */
[----:B------:R-:W0:Y:S01]  /*67c0*/  S2UR UR5, SR_CgaCtaId ;  /* 0x00000000000579c3 */ /* 0x000e220000008800 */
[----:B------:R-:W-:Y:S02]  /*67d0*/  UMOV UR4, 0x400 ;  /* 0x0000040000047882 */ /* 0x000fe40000000000 */
[----:B------:R-:W-:Y:S01]  /*67e0*/  UIADD3 UR4, UR4, 0x220, URZ ;  /* 0x0000022004047890 */ /* 0x000fe2000fffe03f */
[----:B-1----:R-:W-:Y:S02]  /*67f0*/  IMAD R20, R2, 0x70, R3 ;  /* 0x0000007002147824 */ /* 0x002fe400078e0203 */
[----:B------:R-:W-:Y:S01]  /*6800*/  IMAD.IADD R19, R17, 0x1, -R26 ;  /* 0x0000000111137824 */ /* 0x000fe200078e0a1a */
[----:B0-----:R-:W-:-:S06]  /*6810*/  ULEA UR4, UR5, UR4, 0x18 ;  /* 0x0000000405047291 */ /* 0x001fcc000f8ec03f */
[----:B------:R-:W-:Y:S01]  /*6820*/  IMAD.U32 R0, RZ, RZ, UR4 ;  /* 0x00000004ff007e24 */ /* 0x000fe2000f8e00ff */
[----:B------:R-:W-:-:S04]  /*6830*/  ULDC.64 UR4, c[0x0][0x250] ;  /* 0x0000940000047ab9 */ /* 0x000fc80000000a00 */
[----:B------:R-:W-:Y:S01]  /*6840*/  LEA R19, R19, R0, 0x2 ;  /* 0x0000000013137211 */ /* 0x000fe200078e10ff */
[----:B------:R-:W-:-:S05]  /*6850*/  IMAD R23, R23, 0x70, RZ ;  /* 0x0000007017177824 */ /* 0x000fca00078e02ff */
[----:B------:R-:W0:Y:S01]  /*6860*/  LDS R19, [R19] ;  /* 0x0000000013137984 */ /* 0x000e220000000800 */
[----:B----4-:R-:W-:Y:S02]  /*6870*/  @!P2 PRMT R7, R24, 0x9910, RZ ;  /* 0x000099101807a816 */ /* 0x010fe400000000ff */
[--C-:B------:R-:W-:Y:S02]  /*6880*/  @!P2 SHF.R.U32.HI R4, RZ, 0x10, R24.reuse ;  /* 0x00000010ff04a819 */ /* 0x100fe40000011618 */
        /* <DEDUP_REMOVED lines=28> */
.L_x_3219:
[----:B------:R-:W-:Y:S05]  /*6a50*/  BSYNC B0 ;  /* 0x0000000000007941 */ /* 0x000fea0003800000 */
.L_x_3218:
        /* <DEDUP_REMOVED lines=13> */
[----:B-1---5:R-:W1:Y:S02]  /*6b30*/  @!P1 LDS.128 R12, [R5] ;  /* 0x00000000050c9984 */ /* 0x022e640000000c00 */
        /* <DEDUP_REMOVED lines=13> */
.L_x_3220:
[----:B------:R-:W-:Y:S05]  /*6c10*/  @P3 EXIT ;  /* 0x000000000000394d */ /* 0x000fea0003800000 */
[----:B------:R-:W3:Y:S02]  /*6c20*/  LDC R0, c[0x0][0x308] ;  /* 0x0000c200ff007b82 */ /* 0x000ee40000000800 */
[----:B---3--:R-:W-:-:S13]  /*6c30*/  ISETP.NE.AND P0, PT, R0, 0x2, PT ;  /* 0x000000020000780c */ /* 0x008fda0003f05270 */
[----:B------:R-:W3:Y:S01]  /*6c40*/  @P0 LDC.64 R4, c[0x0][0x210] ;  /* 0x00008400ff040b82 */ /* 0x000ee20000000a00 */
[----:B01----:R-:W-:-:S04]  /*6c50*/  @P0 IMAD R7, R22, 0x70, R3 ;  /* 0x0000007016070824 */ /* 0x003fc800078e0203 */
[----:B---3--:R-:W-:-:S05]  /*6c60*/  @P0 IMAD.WIDE R4, R7, 0x4, R4 ;  /* 0x0000000407040825 */ /* 0x008fca00078e0204 */
        /* <DEDUP_REMOVED lines=30> */
.L_x_3171:
[----:B------:R-:W-:Y:S01]  /*6e50*/  IMAD.MOV.U32 R12, RZ, RZ, 0x10 ;  /* 0x00000010ff0c7424 */ /* 0x000fe200078e00ff */
[----:B0-----:R-:W-:Y:S01]  /*6e60*/  MOV R15, 0xffffffff ;  /* 0xffffffff000f7802 */ /* 0x001fe20000000f00 */
[----:B------:R-:W-:-:S07]  /*6e70*/  IMAD.MOV.U32 R11, RZ, RZ, 0x1f ;  /* 0x0000001fff0b7424 */ /* 0x000fce00078e00ff */
[----:B-1---5:R-:W-:Y:S05]  /*6e80*/  WARPSYNC.COLLECTIVE R15, `(.L_x_3221) ;  /* 0x000000000f087348 */ /* 0x022fea0003c00000 */
[----:B------:R0:W2:Y:S02]  /*6e90*/  SHFL.BFLY P6, R14, R13, R12, R11 ;  /* 0x0c00000c0d0e7389 */ /* 0x0000a400000c000b */
[----:B012--5:R-:W-:Y:S01]  /*6ea0*/  ENDCOLLECTIVE ;  /* 0x000000000000791b */ /* 0x027fe20003800000 */
.L_x_3221:
[----:B------:R-:W-:Y:S02]  /*6eb0*/  IMAD.MOV.U32 R12, RZ, RZ, 0x8 ;  /* 0x00000008ff0c7424 */ /* 0x000fe400078e00ff */
[----:B------:R-:W-:-:S04]  /*6ec0*/  FADD.FTZ R0, R13, R14 ;  /* 0x0000000e0d007221 */ /* 0x000fc80000010000 */
[----:B------:R-:W-:-:S07]  /*6ed0*/  IMAD.MOV.U32 R13, RZ, RZ, R0 ;  /* 0x000000ffff0d7224 */ /* 0x000fce00078e0000 */
[----:B------:R-:W-:Y:S05]  /*6ee0*/  WARPSYNC.COLLECTIVE R15, `(.L_x_3222) ;  /* 0x000000000f087348 */ /* 0x000fea0003c00000 */
[----:B------:R0:W1:Y:S02]  /*6ef0*/  SHFL.BFLY P6, R14, R13, R12, R11 ;  /* 0x0c00000c0d0e7389 */ /* 0x00006400000c000b */
[----:B01----:R-:W-:Y:S01]  /*6f00*/  ENDCOLLECTIVE ;  /* 0x000000000000791b */ /* 0x003fe20003800000 */
.L_x_3222:
[----:B------:R-:W-:Y:S01]  /*6f10*/  HFMA2.MMA R12, -RZ, RZ, 0, 2.384185791015625e-07 ;  /* 0x00000004ff0c7435 */ /* 0x000fe200000001ff */
[----:B------:R-:W-:-:S04]  /*6f20*/  FADD.FTZ R3, R0, R14 ;  /* 0x0000000e00037221 */ /* 0x000fc80000010000 */
[----:B------:R-:W-:-:S07]  /*6f30*/  IMAD.MOV.U32 R13, RZ, RZ, R3 ;  /* 0x000000ffff0d7224 */ /* 0x000fce00078e0003 */
[----:B------:R-:W-:Y:S05]  /*6f40*/  WARPSYNC.COLLECTIVE R15, `(.L_x_3223) ;  /* 0x000000000f087348 */ /* 0x000fea0003c00000 */
[----:B------:R0:W1:Y:S02]  /*6f50*/  SHFL.BFLY P6, R14, R13, R12, R11 ;  /* 0x0c00000c0d0e7389 */ /* 0x00006400000c000b */
[----:B01----:R-:W-:Y:S01]  /*6f60*/  ENDCOLLECTIVE ;  /* 0x000000000000791b */ /* 0x003fe20003800000 */
.L_x_3223:
[----:B------:R-:W-:Y:S02]  /*6f70*/  IMAD.MOV.U32 R12, RZ, RZ, 0x2 ;  /* 0x00000002ff0c7424 */ /* 0x000fe400078e00ff */
[----:B------:R-:W-:-:S04]  /*6f80*/  FADD.FTZ R4, R3, R14 ;  /* 0x0000000e03047221 */ /* 0x000fc80000010000 */
[----:B------:R-:W-:-:S07]  /*6f90*/  IMAD.MOV.U32 R13, RZ, RZ, R4 ;  /* 0x000000ffff0d7224 */ /* 0x000fce00078e0004 */
[----:B------:R-:W-:Y:S05]  /*6fa0*/  WARPSYNC.COLLECTIVE R15, `(.L_x_3224) ;  /* 0x000000000f087348 */ /* 0x000fea0003c00000 */
[----:B------:R0:W1:Y:S02]  /*6fb0*/  SHFL.BFLY P6, R14, R13, R12, R11 ;  /* 0x0c00000c0d0e7389 */ /* 0x00006400000c000b */
[----:B01----:R-:W-:Y:S01]  /*6fc0*/  ENDCOLLECTIVE ;  /* 0x000000000000791b */ /* 0x003fe20003800000 */
.L_x_3224:
[----:B------:R-:W-:Y:S01]  /*6fd0*/  MOV R12, 0x1 ;  /* 0x00000001000c7802 */ /* 0x000fe20000000f00 */
[----:B------:R-:W-:-:S04]  /*6fe0*/  FADD.FTZ R5, R4, R14 ;  /* 0x0000000e04057221 */ /* 0x000fc80000010000 */
[----:B------:R-:W-:-:S07]  /*6ff0*/  IMAD.MOV.U32 R13, RZ, RZ, R5 ;  /* 0x000000ffff0d7224 */ /* 0x000fce00078e0005 */
[----:B------:R-:W-:Y:S05]  /*7000*/  WARPSYNC.COLLECTIVE R15, `(.L_x_3225) ;  /* 0x000000000f087348 */ /* 0x000fea0003c00000 */
[----:B------:R0:W1:Y:S02]  /*7010*/  SHFL.BFLY P6, R14, R13, R12, R11 ;  /* 0x0c00000c0d0e7389 */ /* 0x00006400000c000b */
[----:B01----:R-:W-:Y:S01]  /*7020*/  ENDCOLLECTIVE ;  /* 0x000000000000791b */ /* 0x003fe20003800000 */
.L_x_3225:
[----:B------:R-:W-:Y:S05]  /*7030*/  BRA `(.L_x_3226) ;  /* 0xffffffa8009c7947 */ /* 0x000fea000383ffff */
.L_x_3176:
[----:B------:R-:W-:Y:S01]  /*7040*/  BSSY B1, `(.L_x_3227) ;  /* 0x0000007000017945 */ /* 0x000fe20003800000 */
[----:B------:R-:W-:Y:S02]  /*7050*/  IMAD.MOV.U32 R12, RZ, RZ, 0x1 ;  /* 0x00000001ff0c7424 */ /* 0x000fe400078e00ff */
[----:B------:R-:W-:Y:S02]  /*7060*/  IMAD.MOV.U32 R11, RZ, RZ, 0x1f ;  /* 0x0000001fff0b7424 */ /* 0x000fe400078e00ff */
[----:B------:R-:W-:-:S07]  /*7070*/  IMAD.MOV.U32 R15, RZ, RZ, -0x1 ;  /* 0xffffffffff0f7424 */ /* 0x000fce00078e00ff */
[----:B-----5:R-:W-:Y:S05]  /*7080*/  WARPSYNC.COLLECTIVE R15, `(.L_x_3228) ;  /* 0x000000000f087348 */ /* 0x020fea0003c00000 */
[----:B------:R0:W1:Y:S02]  /*7090*/  SHFL.BFLY P6, R14, R13, R12, R11 ;  /* 0x0c00000c0d0e7389 */ /* 0x00006400000c000b */
[----:B01---5:R-:W-:Y:S01]  /*70a0*/  ENDCOLLECTIVE ;  /* 0x000000000000791b */ /* 0x023fe20003800000 */
.L_x_3228:
[----:B------:R-:W-:Y:S05]  /*70b0*/  BSYNC B1 ;  /* 0x0000000000017941 */ /* 0x000fea0003800000 */
.L_x_3227:
[----:B------:R-:W-:Y:S05]  /*70c0*/  BRA `(.L_x_3229) ;  /* 0xffffffc800f87947 */ /* 0x000fea000383ffff */
.L_x_3180:
[----:B------:R-:W-:Y:S01]  /*70d0*/  BSSY B0, `(.L_x_3230) ;  /* 0x0000008000007945 */ /* 0x000fe20003800000 */
[----:B0-----:R-:W-:Y:S01]  /*70e0*/  MOV R13, R155 ;  /* 0x0000009b000d7202 */ /* 0x001fe20000000f00 */
[----:B------:R-:W-:Y:S02]  /*70f0*/  IMAD.MOV.U32 R12, RZ, RZ, 0x10 ;  /* 0x00000010ff0c7424 */ /* 0x000fe400078e00ff */
[----:B------:R-:W-:Y:S02]  /*7100*/  IMAD.MOV.U32 R11, RZ, RZ, 0x1f ;  /* 0x0000001fff0b7424 */ /* 0x000fe400078e00ff */
[----:B-1----:R-:W-:-:S07]  /*7110*/  IMAD.MOV.U32 R15, RZ, RZ, -0x1 ;  /* 0xffffffffff0f7424 */ /* 0x002fce00078e00ff */
[----:B--23-5:R-:W-:Y:S05]  /*7120*/  WARPSYNC.COLLECTIVE R15, `(.L_x_3231) ;  /* 0x000000000f087348 */ /* 0x02cfea0003c00000 */
[----:B------:R0:W1:Y:S02]  /*7130*/  SHFL.BFLY P6, R14, R13, R12, R11 ;  /* 0x0c00000c0d0e7389 */ /* 0x00006400000c000b */
[----:B0123-5:R-:W-:Y:S01]  /*7140*/  ENDCOLLECTIVE ;  /* 0x000000000000791b */ /* 0x02ffe20003800000 */
.L_x_3231:
[----:B------:R-:W-:Y:S05]  /*7150*/  BSYNC B0 ;  /* 0x0000000000007941 */ /* 0x000fea0003800000 */
.L_x_3230:
[----:B------:R-:W-:Y:S01]  /*7160*/  HFMA2.MMA R12, -RZ, RZ, 0, 4.76837158203125e-07 ;  /* 0x00000008ff0c7435 */ /* 0x000fe200000001ff */
[----:B------:R-:W-:Y:S01]  /*7170*/  FMNMX.FTZ R13, R14, R155, !PT ;  /* 0x0000009b0e0d7209 */ /* 0x000fe20007810000 */
[----:B------:R-:W-:Y:S02]  /*7180*/  IMAD.MOV.U32 R11, RZ, RZ, 0x1f ;  /* 0x0000001fff0b7424 */ /* 0x000fe400078e00ff */
[----:B------:R-:W-:-:S07]  /*7190*/  IMAD.MOV.U32 R15, RZ, RZ, -0x1 ;  /* 0xffffffffff0f7424 */ /* 0x000fce00078e00ff */
[----:B------:R-:W-:Y:S05]  /*71a0*/  WARPSYNC.COLLECTIVE R15, `(.L_x_3232) ;  /* 0x000000000f087348 */ /* 0x000fea0003c00000 */
[----:B------:R0:W1:Y:S02]  /*71b0*/  SHFL.BFLY P6, R14, R13, R12, R11 ;  /* 0x0c00000c0d0e7389 */ /* 0x00006400000c000b */
[----:B01----:R-:W-:Y:S01]  /*71c0*/  ENDCOLLECTIVE ;  /* 0x000000000000791b */ /* 0x003fe20003800000 */
.L_x_3232:
[----:B------:R-:W-:Y:S02]  /*71d0*/  MOV R12, 0x4 ;  /* 0x00000004000c7802 */ /* 0x000fe40000000f00 */
[----:B------:R-:W-:-:S05]  /*71e0*/  FMNMX.FTZ R3, R13, R14, !PT ;  /* 0x0000000e0d037209 */ /* 0x000fca0007810000 */
[----:B------:R-:W-:-:S07]  /*71f0*/  IMAD.MOV.U32 R13, RZ, RZ, R3 ;  /* 0x000000ffff0d7224 */ /* 0x000fce00078e0003 */
[----:B------:R-:W-:Y:S05]  /*7200*/  WARPSYNC.COLLECTIVE R15, `(.L_x_3233) ;  /* 0x000000000f087348 */ /* 0x000fea0003c00000 */
[----:B------:R0:W1:Y:S02]  /*7210*/  SHFL.BFLY P6, R14, R13, R12, R11 ;  /* 0x0c00000c0d0e7389 */ /* 0x00006400000c000b */
[----:B01----:R-:W-:Y:S01]  /*7220*/  ENDCOLLECTIVE ;  /* 0x000000000000791b */ /* 0x003fe20003800000 */
.L_x_3233:
[----:B------:R-:W-:Y:S01]  /*7230*/  IMAD.MOV.U32 R12, RZ, RZ, 0x2 ;  /* 0x00000002ff0c7424 */ /* 0x000fe200078e00ff */
[----:B------:R-:W-:-:S05]  /*7240*/  FMNMX.FTZ R5, R3, R14, !PT ;  /* 0x0000000e03057209 */ /* 0x000fca0007810000 */
[----:B------:R-:W-:-:S07]  /*7250*/  IMAD.MOV.U32 R13, RZ, RZ, R5 ;  /* 0x000000ffff0d7224 */ /* 0x000fce00078e0005 */
[----:B------:R-:W-:Y:S05]  /*7260*/  WARPSYNC.COLLECTIVE R15, `(.L_x_3234) ;  /* 0x000000000f087348 */ /* 0x000fea0003c00000 */
[----:B------:R0:W1:Y:S02]  /*7270*/  SHFL.BFLY P6, R14, R13, R12, R11 ;  /* 0x0c00000c0d0e7389 */ /* 0x00006400000c000b */
[----:B01----:R-:W-:Y:S01]  /*7280*/  ENDCOLLECTIVE ;  /* 0x000000000000791b */ /* 0x003fe20003800000 */
.L_x_3234:
[----:B------:R-:W-:Y:S05]  /*7290*/  BRA `(.L_x_3235) ;  /* 0xffffffcc00307947 */ /* 0x000fea000383ffff */
.L_x_3236:
        /* <DEDUP_REMOVED lines=14> */
.L_x_3341:


//--------------------- .text._ZN4mmha33masked_multihead_attention_kernelIfLi112ELi128ELi4ELi32ELi64ELb0ELb0EEEv26Multihead_attention_paramsIT_XT5_EE --------------------------
	.section	.text._ZN4mmha33masked_multihead_attention_kernelIfLi112ELi128ELi4ELi32ELi64ELb0ELb0EEEv26Multihead_attention_paramsIT_XT5_EE,"ax",@progbits
	.align	128
        .global         _ZN4mmha33masked_multihead_attention_kernelIfLi112ELi128ELi4ELi32ELi64ELb0ELb0EEEv26Multihead_attention_paramsIT_XT5_EE
        .type           _ZN4mmha33masked_multihead_attention_kernelIfLi112ELi128ELi4ELi32ELi64ELb0ELb0EEEv26Multihead_attention_paramsIT_XT5_EE,@function
        .size           _ZN4mmha33masked_multihead_attention_kernelIfLi112ELi128ELi4ELi32ELi64ELb0ELb0EEEv26Multihead_attention_paramsIT_XT5_EE,(.L_x_3342 - _ZN4mmha33masked_multihead_attention_kernelIfLi112ELi128ELi4ELi32ELi64ELb0ELb0EEEv26Multihead_attention_paramsIT_XT5_EE)
        .other          _ZN4mmha33masked_multihead_attention_kernelIfLi112ELi128ELi4ELi32ELi64ELb0ELb0EEEv26Multihead_attention_paramsIT_XT5_EE,@"STO_CUDA_ENTRY STV_DEFAULT"
_ZN4mmha33masked_multihead_attention_kernelIfLi112ELi128ELi4ELi32ELi64ELb0ELb0EEEv26Multihead_attention_paramsIT_XT5_EE:
.text._ZN4mmha33masked_multihead_attention_kernelIfLi112ELi128ELi4ELi32ELi64ELb0ELb0EEEv26Multihead_attention_paramsIT_XT5_EE:
        /* <DEDUP_REMOVED lines=14> */
.L_x_3237:
        /* <DEDUP_REMOVED lines=19> */
[----:B------:R1:W5:Y:S02]  /*0210*/  F2I.FTZ.U32.TRUNC.NTZ R5, R4 ;  /* 0x0000000400057305 */ /* 0x000364000021f000 */
[----:B-1----:R-:W-:Y:S02]  /*0220*/  IMAD.MOV.U32 R4, RZ, RZ, RZ ;  /* 0x000000ffff047224 */ /* 0x002fe400078e00ff */
[----:B-----5:R-:W-:-:S04]  /*0230*/  IMAD.MOV R0, RZ, RZ, -R5 ;  /* 0x000000ffff007224 */ /* 0x020fc800078e0a05 */
[----:B------:R-:W-:Y:S01]  /*0240*/  IMAD R9, R0, R7, RZ ;  /* 0x0000000700097224 */ /* 0x000fe200078e02ff */
[----:B---3--:R-:W-:-:S03]  /*0250*/  IABS R0, R6 ;  /* 0x0000000600007213 */ /* 0x008fc60000000000 */
[----:B------:R-:W-:Y:S02]  /*0260*/  IMAD.HI.U32 R4, R5, R9, R4 ;  /* 0x0000000905047227 */ /* 0x000fe400078e0004 */
[----:B------:R-:W1:Y:S04]  /*0270*/  LDC.64 R8, c[0x0][0x2f0] ;  /* 0x0000bc00ff087b82 */ /* 0x000e680000000a00 */
        /* <DEDUP_REMOVED lines=8> */
[C---:B------:R-:W-:Y:S01]  /*0300*/  LOP3.LUT R0, R11.reuse, UR6, RZ, 0x3c, !PT ;  /* 0x000000060b007c12 */ /* 0x040fe2000f8e3cff */
[----:B--2---:R-:W1:Y:S03]  /*0310*/  @P0 LDC.64 R2, c[0x0][0x2f0] ;  /* 0x0000bc00ff020b82 */ /* 0x004e660000000a00 */
[----:B------:R-:W-:Y:S01]  /*0320*/  ISETP.GE.AND P3, PT, R0, RZ, PT ;  /* 0x000000ff0000720c */ /* 0x000fe20003f66270 */
[----:B------:R-:W-:Y:S01]  /*0330*/  @!P2 VIADD R4, R4, 0x1 ;  /* 0x000000010404a836 */ /* 0x000fe20000000000 */
[----:B------:R-:W-:-:S05]  /*0340*/  ISETP.NE.AND P2, PT, R11, RZ, PT ;  /* 0x000000ff0b00720c */ /* 0x000fca0003f45270 */
[----:B------:R-:W-:-:S04]  /*0350*/  @P1 VIADD R4, R4, 0x1 ;  /* 0x0000000104041836 */ /* 0x000fc80000000000 */
[----:B------:R-:W-:-:S05]  /*0360*/  IMAD.MOV.U32 R21, RZ, RZ, R4 ;  /* 0x000000ffff157224 */ /* 0x000fca00078e0004 */
        /* <DEDUP_REMOVED lines=8> */
[----:B---3--:R-:W-:Y:S01]  /*03f0*/  VIADD R4, R0, 0xffffffe ;  /* 0x0ffffffe00047836 */ /* 0x008fe20000000000 */
[----:B------:R-:W3:Y:S05]  /*0400*/  S2UR UR45, SR_CTAID.X ;  /* 0x00000000002d79c3 */ /* 0x000eea0000002500 */
[----:B------:R5:W1:Y:S03]  /*0410*/  F2I.FTZ.U32.TRUNC.NTZ R5, R4 ;  /* 0x0000000400057305 */ /* 0x000a66000021f000 */
[----:B------:R-:W0:Y:S01]  /*0420*/  LDC R0, c[0x0][0x308] ;  /* 0x0000c200ff007b82 */ /* 0x000e220000000800 */
[----:B-----5:R-:W-:Y:S01]  /*0430*/  HFMA2.MMA R4, -RZ, RZ, 0, 0 ;  /* 0x00000000ff047435 */ /* 0x020fe200000001ff */
[----:B-1----:R-:W-:-:S04]  /*0440*/  IMAD.MOV R2, RZ, RZ, -R5 ;  /* 0x000000ffff027224 */ /* 0x002fc800078e0a05 */
[----:B------:R-:W-:-:S05]  /*0450*/  IMAD R11, R2, R7, RZ ;  /* 0x00000007020b7224 */ /* 0x000fca00078e02ff */
[----:B------:R-:W-:Y:S01]  /*0460*/  IMAD.HI.U32 R5, R5, R11, R4 ;  /* 0x0000000b05057227 */ /* 0x000fe200078e0004 */
[----:B------:R-:W1:Y:S01]  /*0470*/  S2R R2, SR_TID.X ;  /* 0x0000000000027919 */ /* 0x000e620000002100 */
[----:B------:R-:W-:Y:S01]  /*0480*/  UMOV UR38, URZ ;  /* 0x0000003f00267c82 */ /* 0x000fe20008000000 */
[----:B---3--:R-:W-:-:S04]  /*0490*/  UIMAD UR41, UR6, UR7, UR45 ;  /* 0x00000007062972a4 */ /* 0x008fc8000f8e022d */
[----:B------:R-:W-:Y:S02]  /*04a0*/  UIMAD UR41, UR41, 0x70, URZ ;  /* 0x00000070292978a4 */ /* 0x000fe4000f8e023f */
[----:B------:R-:W-:Y:S01]  /*04b0*/  UIMAD UR44, UR6, UR5, URZ ;  /* 0x00000005062c72a4 */ /* 0x000fe2000f8e023f */
[----:B------:R-:W-:Y:S03]  /*04c0*/  BSSY B0, `(.L_x_3238) ;  /* 0x0000039000007945 */ /* 0x000fe60003800000 */
[----:B------:R-:W-:Y:S01]  /*04d0*/  USHF.R.S32.HI UR46, URZ, 0x1f, UR44 ;  /* 0x0000001f3f2e7899 */ /* 0x000fe2000801142c */
[----:B0-----:R-:W-:Y:S02]  /*04e0*/  ISETP.NE.AND P3, PT, R0, 0x2, PT ;  /* 0x000000020000780c */ /* 0x001fe40003f65270 */
        /* <DEDUP_REMOVED lines=10> */
[----:B------:R-:W-:Y:S01]  /*0590*/  UIMAD UR4, UR45, 0x70, URZ ;  /* 0x000000702d0478a4 */ /* 0x000fe2000f8e023f */
[----:B-1----:R-:W-:Y:S01]  /*05a0*/  ISETP.GE.AND P2, PT, R2, 0x1c, PT ;  /* 0x0000001c0200780c */ /* 0x002fe20003f46270 */
[----:B------:R-:W-:Y:S02]  /*05b0*/  UISETP.NE.AND UP0, UPT, UR42, URZ, UPT ;  /* 0x0000003f2a00728c */ /* 0x000fe4000bf05270 */
[----:B------:R-:W-:-:S08]  /*05c0*/  UIMAD UR42, UR6, UR42, UR4 ;  /* 0x0000002a062a72a4 */ /* 0x000fd0000f8e0204 */
[----:B------:R-:W-:Y:S01]  /*05d0*/  @!P1 IMAD.IADD R16, R16, 0x1, -R7 ;  /* 0x0000000110109824 */ /* 0x000fe200078e0a07 */
[----:B------:R-:W-:Y:S01]  /*05e0*/  ISETP.LE.AND P1, PT, RZ, UR40, PT ;  /* 0x00000028ff007c0c */ /* 0x000fe2000bf23270 */
[----:B------:R-:W-:Y:S01]  /*05f0*/  UIADD3 UR43, UR40, 0x1, -UR5 ;  /* 0x00000001282b7890 */ /* 0x000fe2000fffe805 */
[----:B------:R-:W-:Y:S01]  /*0600*/  SHF.L.U32 R18, R2, 0x2, RZ ;  /* 0x0000000202127819 */ /* 0x000fe200000006ff */
[----:B------:R-:W-:Y:S02]  /*0610*/  USEL UR42, UR41, UR42, !UP0 ;  /* 0x0000002a292a7287 */ /* 0x000fe4000c000000 */
[----:B------:R-:W-:Y:S02]  /*0620*/  UISETP.LT.AND UP0, UPT, URZ, UR43, UPT ;  /* 0x0000002b3f00728c */ /* 0x000fe4000bf01270 */
[----:B------:R-:W-:Y:S02]  /*0630*/  VIADD R19, R18, UR4 ;  /* 0x0000000412137c36 */ /* 0x000fe40008000000 */
        /* <DEDUP_REMOVED lines=33> */
.L_x_3239:
[----:B------:R-:W-:Y:S05]  /*0850*/  BSYNC B0 ;  /* 0x0000000000007941 */ /* 0x000fea0003800000 */
.L_x_3238:
        /* <DEDUP_REMOVED lines=11> */
.L_x_3241:
        /* <DEDUP_REMOVED lines=18> */
.L_x_3242:
[----:B------:R-:W-:Y:S05]  /*0a30*/  BSYNC B0 ;  /* 0x0000000000007941 */ /* 0x000fea0003800000 */
.L_x_3240:
        /* <DEDUP_REMOVED lines=13> */
[----:B------:R-:W-:Y:S02]  /*0b10*/  P2R R0, PR, RZ, 0x2 ;  /* 0x00000002ff007803 */ /* 0x000fe40000000000 */
[----:B------:R-:W-:-:S02]  /*0b20*/  CS2R R26, SRZ ;  /* 0x00000000001a7805 */ /* 0x000fc4000001ff00 */
[----:B------:R-:W-:Y:S01]  /*0b30*/  ISETP.EQ.U32.AND P1, PT, R8, RZ, PT ;  /* 0x000000ff0800720c */ /* 0x000fe20003f22070 */
[----:B------:R-:W-:Y:S01]  /*0b40*/  UISETP.NE.AND.EX UP0, UPT, UR5, URZ, UPT, UP0 ;  /* 0x0000003f0500728c */ /* 0x000fe2000bf05300 */
[----:B------:R-:W-:Y:S01]  /*0b50*/  P2R R0, PR, RZ, 0x8 ;  /* 0x00000008ff007803 */ /* 0x000fe20000000000 */
[----:B------:R-:W0:Y:S01]  /*0b60*/  LDC R3, c[0x0][0x290] ;  /* 0x0000a400ff037b82 */ /* 0x000e220000000800 */
[----:B------:R-:W-:-:S03]  /*0b70*/  ISETP.EQ.OR.EX P1, PT, R9, RZ, P3, P1 ;  /* 0x000000ff0900720c */ /* 0x000fc60001f22710 */
[----:B------:R-:W-:-:S04]  /*0b80*/  PLOP3.LUT P3, PT, PT, PT, UP0, 0x80, 0x0 ;  /* 0x000000000000781c */ /* 0x000fc80003f6f008 */
[----:B------:R-:W1:Y:S01]  /*0b90*/  @!P0 LDC.64 R10, c[0x0][0x220] ;  /* 0x00008800ff0a8b82 */ /* 0x000e620000000a00 */
[----:B------:R-:W-:Y:S02]  /*0ba0*/  @UP0 ULDC.64 UR4, c[0x0][0x2a8] ;  /* 0x0000aa0000040ab9 */ /* 0x000fe40000000a00 */
[----:B------:R-:W-:-:S03]  /*0bb0*/  @UP0 UIMAD.WIDE UR4, UR6, 0x4, UR4 ;  /* 0x00000004060408a5 */ /* 0x000fc6000f8e0204 */
[----:B------:R-:W-:Y:S02]  /*0bc0*/  VOTEU.ALL UP1, P1 ;  /* 0x00000000003f7886 */ /* 0x000fe40000820000 */
[----:B------:R-:W2:Y:S08]  /*0bd0*/  @!P2 LDC.64 R20, c[0x0][0x230] ;  /* 0x00008c00ff14ab82 */ /* 0x000eb00000000a00 */
[----:B------:R-:W3:Y:S01]  /*0be0*/  @!P1 LDC.64 R22, c[0x0][0x2e0] ;  /* 0x0000b800ff169b82 */ /* 0x000ee20000000a00 */
[----:B------:R-:W-:Y:S01]  /*0bf0*/  IMAD.U32 R28, RZ, RZ, UR4 ;  /* 0x00000004ff1c7e24 */ /* 0x000fe2000f8e00ff */
[----:B------:R-:W-:Y:S01]  /*0c00*/  @!UP1 UIMAD UR6, UR38, UR7, UR45 ;  /* 0x00000007260692a4 */ /* 0x000fe2000f8e022d */
[----:B------:R-:W-:Y:S01]  /*0c10*/  IMAD.U32 R29, RZ, RZ, UR5 ;  /* 0x00000005ff1d7e24 */ /* 0x000fe2000f8e00ff */
[----:B------:R-:W-:Y:S01]  /*0c20*/  UMOV UR39, URZ ;  /* 0x0000003f00277c82 */ /* 0x000fe20008000000 */
[----:B------:R-:W-:Y:S01]  /*0c30*/  ULDC.U8 UR4, c[0x0][0x294] ;  /* 0x0000a50000047ab9 */ /* 0x000fe20000000000 */
[----:B-1----:R-:W-:-:S02]  /*0c40*/  @!P0 IMAD.WIDE R8, R19, 0x4, R10 ;  /* 0x0000000413088825 */ /* 0x002fc400078e020a */
[----:B------:R-:W4:Y:S04]  /*0c50*/  @P3 LDG.E R28, desc[UR36][R28.64] ;  /* 0x000000241c1c3981 */ /* 0x000f28000c1e1900 */
[----:B------:R-:W4:Y:S01]  /*0c60*/  @!P0 LDG.E.128 R24, desc[UR36][R8.64] ;  /* 0x0000002408188981 */ /* 0x000f22000c1e1d00 */
[----:B--2---:R-:W-:Y:S01]  /*0c70*/  @!P2 IMAD.WIDE R10, R19, 0x4, R20 ;  /* 0x00000004130aa825 */ /* 0x004fe200078e0214 */
[----:B------:R-:W-:-:S04]  /*0c80*/  MOV R21, UR6 ;  /* 0x0000000600157c02 */ /* 0x000fc80008000f00 */
[----:B------:R-:W2:Y:S01]  /*0c90*/  @!P2 LDG.E.128 R32, desc[UR36][R10.64] ;  /* 0x000000240a20a981 */ /* 0x000ea2000c1e1d00 */
[----:B------:R-:W-:-:S04]  /*0ca0*/  @!P1 IMAD R21, R21, 0x70, R18 ;  /* 0x0000007015159824 */ /* 0x000fc800078e0212 */
[----:B---3--:R-:W-:-:S06]  /*0cb0*/  @!P1 IMAD.WIDE R20, R21, 0x4, R22 ;  /* 0x0000000415149825 */ /* 0x008fcc00078e0216 */
[----:B------:R-:W3:Y:S01]  /*0cc0*/  @!P1 LDG.E.128 R20, desc[UR36][R20.64] ;  /* 0x0000002414149981 */ /* 0x000ee2000c1e1d00 */
[----:B------:R-:W-:Y:S02]  /*0cd0*/  ISETP.NE.AND P2, PT, RZ, UR4, PT ;  /* 0x00000004ff007c0c */ /* 0x000fe4000bf45270 */
[----:B------:R-:W-:Y:S02]  /*0ce0*/  ISETP.GE.AND P0, PT, R2, 0x20, PT ;  /* 0x000000200200780c */ /* 0x000fe40003f06270 */
[----:B----4-:R-:W-:Y:S02]  /*0cf0*/  @P3 R2UR UR39, R28 ;  /* 0x000000001c2732ca */ /* 0x010fe400000e0000 */
[----:B0-----:R-:W-:Y:S01]  /*0d00*/  ISETP.GT.AND P3, PT, R3, RZ, PT ;  /* 0x000000ff0300720c */ /* 0x001fe20003f64270 */
        /* <DEDUP_REMOVED lines=58> */
[----:B------:R-:W-:Y:S01]  /*10b0*/  MOV R13, RZ ;  /* 0x000000ff000d7202 */ /* 0x000fe20000000f00 */
[----:B------:R-:W-:-:S02]  /*10c0*/  IMAD.U32 R7, RZ, RZ, UR5 ;  /* 0x00000005ff077e24 */ /* 0x000fc4000f8e00ff */
[----:B------:R-:W-:Y:S02]  /*10d0*/  IMAD.U32 R11, RZ, RZ, UR7 ;  /* 0x00000007ff0b7e24 */ /* 0x000fe4000f8e00ff */
[----:B------:R-:W-:Y:S02]  /*10e0*/  IMAD.MOV.U32 R8, RZ, RZ, 0x53f ;  /* 0x0000053fff087424 */ /* 0x000fe400078e00ff */
[----:B0-----:R-:W-:-:S07]  /*10f0*/  IMAD.MOV.U32 R12, RZ, RZ, 0x1 ;  /* 0x00000001ff0c7424 */ /* 0x001fce00078e00ff */
[----:B------:R-:W-:-:S07]  /*1100*/  LEPC R20, `(.L_x_3245) ;  /* 0x000000001014794e */ /* 0x000fce0000000000 */
[----:B-1----:R-:W-:Y:S05]  /*1110*/  CALL.ABS.NOINC R14 ;  /* 0x000000000e007343 */ /* 0x002fea0003c00000 */
.L_x_3245:
        /* <DEDUP_REMOVED lines=27> */
[----:B------:R-:W-:Y:S02]  /*12d0*/  IMAD R19, R6, 0x4, R15 ;  /* 0x0000000406137824 */ /* 0x000fe400078e020f */
        /* <DEDUP_REMOVED lines=52> */
.L_x_3249:
[----:B------:R-:W-:Y:S05]  /*1620*/  BSYNC B1 ;  /* 0x0000000000017941 */ /* 0x000fea0003800000 */
.L_x_3248:
        /* <DEDUP_REMOVED lines=8> */
.L_x_3247:
[----:B------:R-:W-:Y:S05]  /*16b0*/  BSYNC B0 ;  /* 0x0000000000007941 */ /* 0x000fea0003800000 */
.L_x_3246:
[----:B------:R-:W-:Y:S06]  /*16c0*/  BAR.SYNC.DEFER_BLOCKING 0x0 ;  /* 0x0000000000007b1d */ /* 0x000fec0000010000 */
[----:B0-----:R0:W1:Y:S04]  /*16d0*/  @P6 LDS.128 R24, [R13] ;  /* 0x000000000d186984 */ /* 0x0010680000000c00 */
[----:B------:R0:W2:Y:S01]  /*16e0*/  @P6 LDS.128 R28, [R14] ;  /* 0x000000000e1c6984 */ /* 0x0000a20000000c00 */
[----:B------:R-:W-:Y:S06]  /*16f0*/  BAR.SYNC.DEFER_BLOCKING 0x0 ;  /* 0x0000000000007b1d */ /* 0x000fec0000010000 */
[----:B------:R-:W-:Y:S05]  /*1700*/  BRA `(.L_x_3244) ;  /* 0x0000000000b07947 */ /* 0x000fea0003800000 */
.L_x_3243:
[----:B------:R-:W-:Y:S01]  /*1710*/  ISETP.GE.AND P0, PT, R18, R3, PT ;  /* 0x000000031200720c */ /* 0x000fe20003f06270 */
[----:B------:R-:W-:-:S12]  /*1720*/  BSSY B0, `(.L_x_3244) ;  /* 0x000002a000007945 */ /* 0x000fd80003800000 */
[----:B------:R-:W-:Y:S05]  /*1730*/  @P0 BRA `(.L_x_3250) ;  /* 0x0000000000a00947 */ /* 0x000fea0003800000 */
[----:B------:R-:W-:Y:S01]  /*1740*/  I2FP.F32.S32 R5, R3 ;  /* 0x0000000300057245 */ /* 0x000fe20000201400 */
[----:B------:R-:W-:Y:S01]  /*1750*/  ULDC UR4, c[0x0][0x29c] ;  /* 0x0000a70000047ab9 */ /* 0x000fe20000000800 */
[----:B------:R-:W-:Y:S01]  /*1760*/  IADD3 R0, R18, 0x2, RZ ;  /* 0x0000000212007810 */ /* 0x000fe20007ffe0ff */
[----:B------:R-:W-:-:S03]  /*1770*/  UIADD3 UR4, -UR39, UR4, URZ ;  /* 0x0000000427047290 */ /* 0x000fc6000fffe13f */
        /* <DEDUP_REMOVED lines=36> */
.L_x_3250:
[----:B------:R-:W-:Y:S05]  /*19c0*/  BSYNC B0 ;  /* 0x0000000000007941 */ /* 0x000fea0003800000 */
.L_x_3244:
[----:B------:R-:W-:Y:S01]  /*19d0*/  ISETP.GT.AND P0, PT, R2, 0x1f, PT ;  /* 0x0000001f0200780c */ /* 0x000fe20003f04270 */
[----:B------:R-:W-:Y:S01]  /*19e0*/  BSSY B0, `(.L_x_3251) ;  /* 0x0000021000007945 */ /* 0x000fe20003800000 */
[----:B------:R-:W-:-:S11]  /*19f0*/  IMAD.MOV.U32 R5, RZ, RZ, RZ ;  /* 0x000000ffff057224 */ /* 0x000fd600078e00ff */
[----:B------:R-:W-:Y:S05]  /*1a00*/  @P0 BRA `(.L_x_3252) ;  /* 0x0000000000780947 */ /* 0x000fea0003800000 */
[----:B------:R-:W-:Y:S01]  /*1a10*/  ISETP.GT.AND P0, PT, R2, 0x1b, PT ;  /* 0x0000001b0200780c */ /* 0x000fe20003f04270 */
[----:B------:R-:W3:Y:S01]  /*1a20*/  S2UR UR5, SR_CgaCtaId ;  /* 0x00000000000579c3 */ /* 0x000ee20000008800 */
[----:B------:R-:W-:Y:S02]  /*1a30*/  UMOV UR4, 0x400 ;  /* 0x0000040000047882 */ /* 0x000fe40000000000 */
[----:B------:R-:W-:-:S09]  /*1a40*/  UIADD3 UR4, UR4, 0x10, URZ ;  /* 0x0000001004047890 */ /* 0x000fd2000fffe03f */
[----:B------:R-:W4:Y:S01]  /*1a50*/  @!P0 LDC R6, c[0x0][0x284] ;  /* 0x0000a100ff068b82 */ /* 0x000f220000000800 */
[----:B------:R-:W-:Y:S01]  /*1a60*/  @!P0 IADD3 R3, R18, UR41, RZ ;  /* 0x0000002912038c10 */ /* 0x000fe2000fffe0ff */
[----:B------:R-:W-:-:S06]  /*1a70*/  @!P0 IMAD.SHL.U32 R0, R16, 0x4, RZ ;  /* 0x0000000410008824 */ /* 0x000fcc00078e00ff */
[----:B------:R-:W5:Y:S01]  /*1a80*/  @!P0 LDC.64 R4, c[0x0][0x248] ;  /* 0x00009200ff048b82 */ /* 0x000f620000000a00 */
[----:B---3--:R-:W-:Y:S01]  /*1a90*/  ULEA UR4, UR5, UR4, 0x18 ;  /* 0x0000000405047291 */ /* 0x008fe2000f8ec03f */
[----:B----4-:R-:W-:-:S05]  /*1aa0*/  @!P0 IMAD R3, R3, R6, R0 ;  /* 0x0000000603038224 */ /* 0x010fca00078e0200 */
[----:B------:R-:W-:Y:S01]  /*1ab0*/  LEA R0, R2, UR4, 0x4 ;  /* 0x0000000402007c11 */ /* 0x000fe2000f8e20ff */
[----:B-12---:R-:W-:Y:S01]  /*1ac0*/  FMUL.FTZ R6, R28, R24 ;  /* 0x000000181c067220 */ /* 0x006fe20000410000 */
[----:B------:R-:W-:-:S03]  /*1ad0*/  UMOV UR4, 0xffffffff ;  /* 0xffffffff00047882 */ /* 0x000fc60000000000 */
[----:B------:R1:W-:Y:S01]  /*1ae0*/  STS.128 [R0], R24 ;  /* 0x0000001800007388 */ /* 0x0003e20000000c00 */
[----:B-----5:R-:W-:-:S04]  /*1af0*/  @!P0 IMAD.WIDE R4, R3, 0x4, R4 ;  /* 0x0000000403048825 */ /* 0x020fc800078e0204 */
[----:B------:R-:W-:Y:S01]  /*1b00*/  FFMA.FTZ R3, R29, R25, R6 ;  /* 0x000000191d037223 */ /* 0x000fe20000010006 */
[----:B------:R1:W-:Y:S03]  /*1b10*/  @!P0 STG.E.128 desc[UR36][R4.64], R28 ;  /* 0x0000001c04008986 */ /* 0x0003e6000c101d24 */
[----:B------:R-:W-:-:S04]  /*1b20*/  FFMA.FTZ R6, R30, R26, R3 ;  /* 0x0000001a1e067223 */ /* 0x000fc80000010003 */
[----:B0-----:R-:W-:Y:S01]  /*1b30*/  FFMA.FTZ R13, R31, R27, R6 ;  /* 0x0000001b1f0d7223 */ /* 0x001fe20000010006 */
[----:B------:R-:W-:Y:S06]  /*1b40*/  BRA.DIV UR4, `(.L_x_3253) ;  /* 0x0000004e04fc7947 */ /* 0x000fec000b800000 */
        /* <DEDUP_REMOVED lines=9> */
.L_x_3308:
[----:B01----:R-:W-:-:S07]  /*1be0*/  FADD.FTZ R5, R5, R14 ;  /* 0x0000000e05057221 */ /* 0x003fce0000010000 */
.L_x_3252:
[----:B------:R-:W-:Y:S05]  /*1bf0*/  BSYNC B0 ;  /* 0x0000000000007941 */ /* 0x000fea0003800000 */
.L_x_3251:
[----:B------:R-:W3:Y:S01]  /*1c00*/  S2R R9, SR_CgaCtaId ;  /* 0x0000000000097919 */ /* 0x000ee20000008800 */
[----:B------:R-:W-:Y:S01]  /*1c10*/  ISETP.NE.AND P0, PT, R2, RZ, PT ;  /* 0x000000ff0200720c */ /* 0x000fe20003f05270 */
[----:B------:R-:W-:Y:S01]  /*1c20*/  IMAD.U32 R3, RZ, RZ, UR43 ;  /* 0x0000002bff037e24 */ /* 0x000fe2000f8e00ff */
[----:B------:R-:W-:-:S04]  /*1c30*/  MOV R7, 0x400 ;  /* 0x0000040000077802 */ /* 0x000fc80000000f00 */
[----:B------:R-:W-:Y:S01]  /*1c40*/  IADD3 R3, -R3, UR40, RZ ;  /* 0x0000002803037c10 */ /* 0x000fe2000fffe1ff */
[----:B------:R-:W-:-:S06]  /*1c50*/  VIADD R0, R7, 0x210 ;  /* 0x0000021007007836 */ /* 0x000fcc0000000000 */
[----:B------:R-:W-:Y:S02]  /*1c60*/  @P0 MOV R83, 0xff7fffff ;  /* 0xff7fffff00530802 */ /* 0x000fe40000000f00 */
        /* <DEDUP_REMOVED lines=19> */
.L_x_3255:
[----:B------:R3:W-:Y:S02]  /*1da0*/  STS [R6], R83 ;  /* 0x0000005306007388 */ /* 0x0007e40000000800 */
.L_x_3254:
[----:B------:R-:W-:Y:S05]  /*1db0*/  WARPSYNC.ALL ;  /* 0x0000000000007948 */ /* 0x000fea0003800000 */
[----:B------:R-:W-:Y:S01]  /*1dc0*/  IADD3 R4, R3, 0x7, RZ ;  /* 0x0000000703047810 */ /* 0x000fe20007ffe0ff */
[----:B------:R-:W4:Y:S01]  /*1dd0*/  LDC.64 R10, c[0x0][0x280] ;  /* 0x0000a000ff0a7b82 */ /* 0x000f220000000a00 */
[----:B------:R-:W-:Y:S01]  /*1de0*/  SHF.R.S32.HI R3, RZ, 0x1f, R2 ;  /* 0x0000001fff037819 */ /* 0x000fe20000011402 */
[----:B------:R-:W-:Y:S01]  /*1df0*/  ULDC UR5, c[0x0][0x2a0] ;  /* 0x0000a80000057ab9 */ /* 0x000fe20000000800 */
[----:B------:R-:W-:Y:S01]  /*1e00*/  SHF.R.S32.HI R5, RZ, 0x1f, R4 ;  /* 0x0000001fff057819 */ /* 0x000fe20000011404 */
[----:B------:R-:W-:Y:S01]  /*1e10*/  ULDC.64 UR6, c[0x0][0x2b0] ;  /* 0x0000ac0000067ab9 */ /* 0x000fe20000000a00 */
[----:B---3--:R-:W-:Y:S01]  /*1e20*/  LEA.HI R6, R3, R2, RZ, 0x2 ;  /* 0x0000000203067211 */ /* 0x008fe200078f10ff */
[----:B------:R-:W-:Y:S01]  /*1e30*/  ULDC.64 UR10, c[0x0][0x2c8] ;  /* 0x0000b200000a7ab9 */ /* 0x000fe20000000a00 */
[----:B------:R-:W-:Y:S01]  /*1e40*/  LEA.HI R5, R5, R4, RZ, 0x3 ;  /* 0x0000000405057211 */ /* 0x000fe200078f18ff */
[----:B------:R-:W-:Y:S01]  /*1e50*/  ULDC.64 UR8, c[0x0][0x2d8] ;  /* 0x0000b60000087ab9 */ /* 0x000fe20000000a00 */
[----:B------:R-:W-:Y:S01]  /*1e60*/  LEA.HI.SX32 R82, R6, UR43, 0x1e ;  /* 0x0000002b06527c11 */ /* 0x000fe2000f8ff2ff */
[----:B------:R-:W-:Y:S01]  /*1e70*/  BSSY B0, `(.L_x_3256) ;  /* 0x00001dd000007945 */ /* 0x000fe20003800000 */
[----:B------:R-:W-:-:S05]  /*1e80*/  LOP3.LUT R3, R5, 0xfffffff8, RZ, 0xc0, !PT ;  /* 0xfffffff805037812 */ /* 0x000fca00078ec0ff */
[----:B------:R-:W-:Y:S01]  /*1e90*/  VIADD R3, R3, UR43 ;  /* 0x0000002b03037c36 */ /* 0x000fe20008000000 */
[----:B------:R-:W-:Y:S04]  /*1ea0*/  BAR.SYNC.DEFER_BLOCKING 0x0 ;  /* 0x0000000000007b1d */ /* 0x000fe80000010000 */
[----:B------:R-:W-:Y:S01]  /*1eb0*/  ISETP.GE.AND P0, PT, R82, R3, PT ;  /* 0x000000035200720c */ /* 0x000fe20003f06270 */
[----:B----4-:R-:W-:-:S04]  /*1ec0*/  IMAD R4, R17, R10, UR45 ;  /* 0x0000002d11047e24 */ /* 0x010fc8000f8e020a */
[----:B------:R-:W-:-:S08]  /*1ed0*/  IMAD R4, R4, 0x70, RZ ;  /* 0x0000007004047824 */ /* 0x000fd000078e02ff */
[----:B------:R-:W-:Y:S05]  /*1ee0*/  @P0 BRA `(.L_x_3257) ;  /* 0x0000001c00540947 */ /* 0x000fea0003800000 */
[----:B------:R-:W-:Y:S01]  /*1ef0*/  IABS R5, R11 ;  /* 0x0000000b00057213 */ /* 0x000fe20000000000 */
[----:B------:R-:W-:Y:S01]  /*1f00*/  VIADD R8, R7, 0x10 ;  /* 0x0000001007087836 */ /* 0x000fe20000000000 */
[----:B------:R-:W-:Y:S01]  /*1f10*/  LOP3.LUT R7, R6, 0xfffffffc, RZ, 0xc0, !PT ;  /* 0xfffffffc06077812 */ /* 0x000fe200078ec0ff */
[----:B------:R-:W3:Y:S01]  /*1f20*/  S2R R15, SR_CTAID.X ;  /* 0x00000000000f7919 */ /* 0x000ee20000002500 */
[----:B0-----:R-:W0:Y:S01]  /*1f30*/  I2F.RP R13, R5 ;  /* 0x00000005000d7306 */ /* 0x001e220000209400 */
[----:B------:R-:W3:Y:S01]  /*1f40*/  LDC.64 R84, c[0x0][0x2d8] ;  /* 0x0000b600ff547b82 */ /* 0x000ee20000000a00 */
[----:B------:R-:W-:Y:S01]  /*1f50*/  LEA R9, R9, R8, 0x18 ;  /* 0x0000000809097211 */ /* 0x000fe200078ec0ff */
[----:B------:R-:W-:Y:S01]  /*1f60*/  IMAD.IADD R10, R2, 0x1, -R7 ;  /* 0x00000001020a7824 */ /* 0x000fe200078e0a07 */
[----:B------:R-:W-:Y:S02]  /*1f70*/  ULDC UR4, c[0x0][0x2d0] ;  /* 0x0000b40000047ab9 */ /* 0x000fe40000000800 */
[----:B------:R-:W-:Y:S01]  /*1f80*/  IMAD.U32 R14, RZ, RZ, UR4 ;  /* 0x00000004ff0e7e24 */ /* 0x000fe2000f8e00ff */
[----:B------:R-:W-:Y:S01]  /*1f90*/  ULDC UR4, c[0x0][0x298] ;  /* 0x0000a60000047ab9 */ /* 0x000fe20000000800 */
[----:B------:R-:W-:Y:S01]  /*1fa0*/  LEA R12, R10, R9, 0x2 ;  /* 0x000000090a0c7211 */ /* 0x000fe200078e10ff */
[----:B------:R-:W4:Y:S04]  /*1fb0*/  LDC R17, c[0x0][0x2c0] ;  /* 0x0000b000ff117b82 */ /* 0x000f280000000800 */
[----:B------:R1:W1:Y:S01]  /*1fc0*/  LDS R81, [R12] ;  /* 0x000000000c517984 */ /* 0x0002620000000800 */
[----:B0-----:R-:W0:Y:S03]  /*1fd0*/  MUFU.RCP R13, R13 ;  /* 0x0000000d000d7308 */ /* 0x001e260000001000 */
[----:B------:R0:W1:Y:S04]  /*1fe0*/  LDS R80, [R12+0x10] ;  /* 0x000010000c507984 */ /* 0x0000680000000800 */
[----:B------:R0:W1:Y:S04]  /*1ff0*/  LDS R79, [R12+0x20] ;  /* 0x000020000c4f7984 */ /* 0x0000680000000800 */
[----:B------:R0:W1:Y:S04]  /*2000*/  LDS R78, [R12+0x30] ;  /* 0x000030000c4e7984 */ /* 0x0000680000000800 */
[----:B------:R0:W1:Y:S01]  /*2010*/  LDS R77, [R12+0x40] ;  /* 0x000040000c4d7984 */ /* 0x0000620000000800 */
[----:B---3--:R-:W-:-:S03]  /*2020*/  IMAD.WIDE R84, R15, 0x4, R84 ;  /* 0x000000040f547825 */ /* 0x008fc600078e0254 */
[----:B------:R3:W1:Y:S01]  /*2030*/  LDS R76, [R12+0x50] ;  /* 0x000050000c4c7984 */ /* 0x0006620000000800 */
[----:B0-----:R-:W-:-:S03]  /*2040*/  VIADD R13, R13, 0xffffffe ;  /* 0x0ffffffe0d0d7836 */ /* 0x001fc60000000000 */
[----:B------:R3:W0:Y:S01]  /*2050*/  LDS R75, [R12+0x60] ;  /* 0x000060000c4b7984 */ /* 0x0006220000000800 */
[----:B----4-:R-:W-:Y:S01]  /*2060*/  VIADD R17, R17, UR4 ;  /* 0x0000000411117c36 */ /* 0x010fe20008000000 */
[----:B------:R-:W4:Y:S02]  /*2070*/  F2I.FTZ.U32.TRUNC.NTZ R9, R13 ;  /* 0x0000000d00097305 */ /* 0x000f24000021f000 */
[----:B------:R3:W0:Y:S04]  /*2080*/  LDS R74, [R12+0x70] ;  /* 0x000070000c4a7984 */ /* 0x0006280000000800 */
[----:B------:R3:W0:Y:S04]  /*2090*/  LDS R73, [R12+0x80] ;  /* 0x000080000c497984 */ /* 0x0006280000000800 */
[----:B------:R3:W0:Y:S04]  /*20a0*/  LDS R72, [R12+0x90] ;  /* 0x000090000c487984 */ /* 0x0006280000000800 */
[----:B------:R3:W0:Y:S01]  /*20b0*/  LDS R71, [R12+0xa0] ;  /* 0x0000a0000c477984 */ /* 0x0006220000000800 */
[----:B----4-:R-:W-:-:S03]  /*20c0*/  IMAD.MOV R8, RZ, RZ, -R9 ;  /* 0x000000ffff087224 */ /* 0x010fc600078e0a09 */
[----:B------:R3:W4:Y:S01]  /*20d0*/  LDS R70, [R12+0xb0] ;  /* 0x0000b0000c467984 */ /* 0x0007220000000800 */
[----:B------:R-:W-:Y:S01]  /*20e0*/  IMAD R7, R8, R5, RZ ;  /* 0x0000000508077224 */ /* 0x000fe200078e02ff */
[----:B------:R-:W-:Y:S02]  /*20f0*/  HFMA2.MMA R8, -RZ, RZ, 0, 0 ;  /* 0x00000000ff087435 */ /* 0x000fe400000001ff */
[----:B------:R3:W0:Y:S04]  /*2100*/  LDS R69, [R12+0xc0] ;  /* 0x0000c0000c457984 */ /* 0x0006280000000800 */
[----:B------:R3:W0:Y:S04]  /*2110*/  LDS R68, [R12+0xd0] ;  /* 0x0000d0000c447984 */ /* 0x0006280000000800 */
[----:B------:R3:W0:Y:S01]  /*2120*/  LDS R67, [R12+0xe0] ;  /* 0x0000e0000c437984 */ /* 0x0006220000000800 */
[----:B------:R-:W-:-:S03]  /*2130*/  IMAD.HI.U32 R7, R9, R7, R8 ;  /* 0x0000000709077227 */ /* 0x000fc600078e0008 */
[----:B------:R3:W0:Y:S01]  /*2140*/  LDS R66, [R12+0xf0] ;  /* 0x0000f0000c427984 */ /* 0x0006220000000800 */
[----:B------:R-:W-:Y:S02]  /*2150*/  IMAD R9, R4, R11, R10 ;  /* 0x0000000b04097224 */ /* 0x000fe400078e020a */
[----:B------:R-:W-:Y:S01]  /*2160*/  IMAD R8, R15, R14, UR40 ;  /* 0x000000280f087e24 */ /* 0x000fe2000f8e020e */
[----:B------:R3:W0:Y:S01]  /*2170*/  LDS R65, [R12+0x100] ;  /* 0x000100000c417984 */ /* 0x0006220000000800 */
[----:B------:R-:W-:Y:S01]  /*2180*/  IMAD R10, R11, 0x70, RZ ;  /* 0x000000700b0a7824 */ /* 0x000fe200078e02ff */
[----:B------:R-:W-:Y:S02]  /*2190*/  SHF.R.S32.HI R18, RZ, 0x1f, R9 ;  /* 0x0000001fff127819 */ /* 0x000fe40000011409 */
        /* <DEDUP_REMOVED lines=14> */
[----:B-1--4-:R3:W0:Y:S02]  /*2280*/  LDS R6, [R12+0x1f0] ;  /* 0x0001f0000c067984 */ /* 0x0126240000000800 */
.L_x_3261:
[----:B-1----:R-:W1:Y:S01]  /*2290*/  LDC R11, c[0x0][0x284] ;  /* 0x0000a100ff0b7b82 */ /* 0x002e620000000800 */
[----:B------:R-:W-:Y:S01]  /*22a0*/  IABS R14, R82 ;  /* 0x00000052000e7213 */ /* 0x000fe20000000000 */
[----:B------:R-:W-:Y:S01]  /*22b0*/  IMAD.U32 R90, RZ, RZ, UR7 ;  /* 0x00000007ff5a7e24 */ /* 0x000fe2000f8e00ff */
[----:B------:R-:W-:Y:S02]  /*22c0*/  ISETP.GE.AND P1, PT, R82, RZ, PT ;  /* 0x000000ff5200720c */ /* 0x000fe40003f26270 */
[----:B------:R-:W-:Y:S01]  /*22d0*/  MOV R87, UR6 ;  /* 0x0000000600577c02 */ /* 0x000fe20008000f00 */
[----:B---3--:R-:W-:-:S04]  /*22e0*/  IMAD.HI.U32 R12, R7, R14, RZ ;  /* 0x0000000e070c7227 */ /* 0x008fc800078e00ff */
[----:B0-----:R-:W-:Y:S01]  /*22f0*/  IMAD.MOV R13, RZ, RZ, -R12 ;  /* 0x000000ffff0d7224 */ /* 0x001fe200078e0a0c */
[----:B-1----:R-:W-:Y:S02]  /*2300*/  IABS R15, R11 ;  /* 0x0000000b000f7213 */ /* 0x002fe40000000000 */
[----:B------:R-:W-:-:S03]  /*2310*/  ISETP.NE.AND P2, PT, R11, RZ, PT ;  /* 0x000000ff0b00720c */ /* 0x000fc60003f45270 */
[----:B------:R-:W-:-:S05]  /*2320*/  IMAD R12, R15, R13, R14 ;  /* 0x0000000d0f0c7224 */ /* 0x000fca00078e020e */
[----:B------:R-:W-:-:S13]  /*2330*/  ISETP.GT.U32.AND P0, PT, R5, R12, PT ;  /* 0x0000000c0500720c */ /* 0x000fda0003f04070 */
[----:B------:R-:W-:-:S05]  /*2340*/  @!P0 IMAD.IADD R12, R12, 0x1, -R15 ;  /* 0x000000010c0c8824 */ /* 0x000fca00078e0a0f */
[----:B------:R-:W-:-:S13]  /*2350*/  ISETP.GT.U32.AND P0, PT, R5, R12, PT ;  /* 0x0000000c0500720c */ /* 0x000fda0003f04070 */
[----:B------:R-:W-:Y:S02]  /*2360*/  @!P0 IADD3 R12, R12, -R15, RZ ;  /* 0x8000000f0c0c8210 */ /* 0x000fe40007ffe0ff */
[----:B------:R-:W-:-:S03]  /*2370*/  ISETP.NE.U32.AND P0, PT, RZ, UR6, PT ;  /* 0x00000006ff007c0c */ /* 0x000fc6000bf05070 */
[----:B------:R-:W-:Y:S01]  /*2380*/  @!P1 IMAD.MOV R12, RZ, RZ, -R12 ;  /* 0x000000ffff0c9224 */ /* 0x000fe200078e0a0c */
[----:B------:R-:W-:Y:S02]  /*2390*/  @!P2 LOP3.LUT R12, RZ, R11, RZ, 0x33, !PT ;  /* 0x0000000bff0ca212 */ /* 0x000fe400078e33ff */
[----:B------:R-:W-:Y:S02]  /*23a0*/  ISETP.GE.AND P1, PT, R82, UR40, PT ;  /* 0x0000002852007c0c */ /* 0x000fe4000bf26270 */
[----:B------:R-:W-:Y:S01]  /*23b0*/  ISETP.NE.AND.EX P0, PT, RZ, UR7, PT, P0 ;  /* 0x00000007ff007c0c */ /* 0x000fe2000bf05300 */
[----:B------:R-:W-:-:S04]  /*23c0*/  IMAD.IADD R88, R12, 0x1, R11 ;  /* 0x000000010c587824 */ /* 0x000fc800078e020b */
[C---:B------:R-:W-:Y:S02]  /*23d0*/  IMAD.SHL.U32 R89, R88.reuse, 0x4, RZ ;  /* 0x0000000458597824 */ /* 0x040fe400078e00ff */
[----:B------:R-:W-:-:S03]  /*23e0*/  IMAD.IADD R88, R88, 0x1, R11 ;  /* 0x0000000158587824 */ /* 0x000fc600078e020b */
[----:B------:R-:W-:Y:S01]  /*23f0*/  ISETP.GE.OR P3, PT, R89, R10, P1 ;  /* 0x0000000a5900720c */ /* 0x000fe20000f66670 */
[----:B------:R-:W-:Y:S02]  /*2400*/  IMAD.SHL.U32 R93, R88, 0x4, RZ ;  /* 0x00000004585d7824 */ /* 0x000fe400078e00ff */
[----:B------:R-:W-:Y:S02]  /*2410*/  @P0 IADD3 R86, P2, P4, R82, UR44, R87 ;  /* 0x0000002c52560c10 */ /* 0x000fe4000fc5e057 */
[----:B------:R-:W-:-:S04]  /*2420*/  @P0 SHF.R.S32.HI R13, RZ, 0x1f, R82 ;  /* 0x0000001fff0d0819 */ /* 0x000fc80000011452 */
[----:B------:R-:W-:Y:S02]  /*2430*/  @P0 IADD3.X R87, R13, UR46, R90, P2, P4 ;  /* 0x0000002e0d570c10 */ /* 0x000fe400097e845a */
[----:B------:R-:W-:Y:S02]  /*2440*/  ISETP.GE.OR P4, PT, R93, R10, P1 ;  /* 0x0000000a5d00720c */ /* 0x000fe40000f86670 */
[----:B------:R-:W1:Y:S01]  /*2450*/  @!P3 LDC.64 R14, c[0x0][0x248] ;  /* 0x00009200ff0ebb82 */ /* 0x000e620000000a00 */
[----:B------:R-:W-:Y:S01]  /*2460*/  @!P3 IADD3 R13, P2, R9, R89, RZ ;  /* 0x00000059090db210 */ /* 0x000fe20007f5e0ff */
[----:B------:R-:W3:Y:S03]  /*2470*/  @P0 LDG.E.U8 R86, desc[UR36][R86.64] ;  /* 0x0000002456560981 */ /* 0x000ee6000c1e1100 */
[----:B------:R-:W-:Y:S02]  /*2480*/  @!P3 LEA.HI.X.SX32 R92, R89, R18, 0x1, P2 ;  /* 0x00000012595cb211 */ /* 0x000fe400010f0eff */
[----:B-1----:R-:W-:-:S04]  /*2490*/  @!P3 LEA R90, P2, R13, R14, 0x2 ;  /* 0x0000000e0d5ab211 */ /* 0x002fc800078410ff */
[----:B------:R-:W-:Y:S02]  /*24a0*/  @!P3 LEA.HI.X R91, R13, R15, R92, 0x2, P2 ;  /* 0x0000000f0d5bb211 */ /* 0x000fe400010f145c */
[----:B------:R-:W1:Y:S01]  /*24b0*/  @!P4 LDC.64 R14, c[0x0][0x248] ;  /* 0x00009200ff0ecb82 */ /* 0x000e620000000a00 */
[----:B------:R-:W-:Y:S02]  /*24c0*/  ISETP.GE.AND P2, PT, R82, UR40, PT ;  /* 0x0000002852007c0c */ /* 0x000fe4000bf46270 */
[----:B------:R-:W-:Y:S02]  /*24d0*/  IADD3 R13, R88, R11, RZ ;  /* 0x0000000b580d7210 */ /* 0x000fe40007ffe0ff */
[----:B------:R-:W-:-:S03]  /*24e0*/  FSEL R19, R19, RZ, P2 ;  /* 0x000000ff13137208 */ /* 0x000fc60001000000 */
[----:B------:R-:W-:-:S03]  /*24f0*/  IMAD.SHL.U32 R13, R13, 0x4, RZ ;  /* 0x000000040d0d7824 */ /* 0x000fc600078e00ff */
[----:B------:R4:W5:Y:S01]  /*2500*/  @!P3 LDG.E R19, desc[UR36][R90.64] ;  /* 0x000000245a13b981 */ /* 0x000962000c1e1900 */
[----:B------:R-:W-:Y:S02]  /*2510*/  @!P4 IADD3 R89, P5, R9, R93, RZ ;  /* 0x0000005d0959c210 */ /* 0x000fe40007fbe0ff */
[----:B------:R-:W-:Y:S02]  /*2520*/  ISETP.GE.OR P3, PT, R13, R10, P1 ;  /* 0x0000000a0d00720c */ /* 0x000fe40000f66670 */
[----:B------:R-:W-:Y:S02]  /*2530*/  @!P4 LEA.HI.X.SX32 R92, R93, R18, 0x1, P5 ;  /* 0x000000125d5cc211 */ /* 0x000fe400028f0eff */
[----:B------:R-:W-:Y:S02]  /*2540*/  FSEL R20, R20, RZ, P2 ;  /* 0x000000ff14147208 */ /* 0x000fe40001000000 */
[----:B-1----:R-:W-:-:S04]  /*2550*/  @!P4 LEA R88, P5, R89, R14, 0x2 ;  /* 0x0000000e5958c211 */ /* 0x002fc800078a10ff */
[----:B------:R-:W-:-:S03]  /*2560*/  @!P4 LEA.HI.X R89, R89, R15, R92, 0x2, P5 ;  /* 0x0000000f5959c211 */ /* 0x000fc600028f145c */
[----:B------:R-:W1:Y:S02]  /*2570*/  @!P3 LDC.64 R14, c[0x0][0x248] ;  /* 0x00009200ff0ebb82 */ /* 0x000e640000000a00 */
[----:B------:R2:W3:Y:S01]  /*2580*/  @!P4 LDG.E R20, desc[UR36][R88.64] ;  /* 0x000000245814c981 */ /* 0x0004e2000c1e1900 */
[----:B----4-:R-:W-:Y:S02]  /*2590*/  @!P3 IADD3 R90, P4, R9, R13, RZ ;  /* 0x0000000d095ab210 */ /* 0x010fe40007f9e0ff */
[----:B------:R-:W-:Y:S02]  /*25a0*/  FSEL R21, R21, RZ, P2 ;  /* 0x000000ff15157208 */ /* 0x000fe40001000000 */
[----:B------:R-:W-:Y:S02]  /*25b0*/  @!P3 LEA.HI.X.SX32 R13, R13, R18, 0x1, P4 ;  /* 0x000000120d0db211 */ /* 0x000fe400020f0eff */
[----:B-1----:R-:W-:-:S04]  /*25c0*/  @!P3 LEA R92, P4, R90, R14, 0x2 ;  /* 0x0000000e5a5cb211 */ /* 0x002fc800078810ff */
[----:B------:R-:W-:Y:S01]  /*25d0*/  @!P3 LEA.HI.X R93, R90, R15, R13, 0x2, P4 ;  /* 0x0000000f5a5db211 */ /* 0x000fe200020f140d */
[----:B------:R-:W-:-:S04]  /*25e0*/  IMAD R13, R11, 0x4, R12 ;  /* 0x000000040b0d7824 */ /* 0x000fc800078e020c */
[----:B------:R-:W-:Y:S01]  /*25f0*/  IMAD.SHL.U32 R91, R13, 0x4, RZ ;  /* 0x000000040d5b7824 */ /* 0x000fe200078e00ff */
[----:B------:R1:W4:Y:S04]  /*2600*/  @!P3 LDG.E R21, desc[UR36][R92.64] ;  /* 0x000000245c15b981 */ /* 0x000328000c1e1900 */
[----:B------:R-:W-:-:S13]  /*2610*/  ISETP.GE.OR P4, PT, R91, R10, P1 ;  /* 0x0000000a5b00720c */ /* 0x000fda0000f86670 */
[----:B------:R-:W0:Y:S01]  /*2620*/  @!P4 LDC.64 R14, c[0x0][0x248] ;  /* 0x00009200ff0ecb82 */ /* 0x000e220000000a00 */
[----:B--2---:R-:W-:-:S04]  /*2630*/  @!P4 IADD3 R88, P3, R9, R91, RZ ;  /* 0x0000005b0958c210 */ /* 0x004fc80007f7e0ff */
[----:B------:R-:W-:Y:S02]  /*2640*/  @!P4 LEA.HI.X.SX32 R89, R91, R18, 0x1, P3 ;  /* 0x000000125b59c211 */ /* 0x000fe400018f0eff */
[----:B0-----:R-:W-:-:S04]  /*2650*/  @!P4 LEA R90, P3, R88, R14, 0x2 ;  /* 0x0000000e585ac211 */ /* 0x001fc800078610ff */
[----:B------:R-:W-:Y:S02]  /*2660*/  @!P4 LEA.HI.X R91, R88, R15, R89, 0x2, P3 ;  /* 0x0000000f585bc211 */ /* 0x000fe400018f1459 */
[----:B------:R-:W-:-:S05]  /*2670*/  IADD3 R88, R13, R11, RZ ;  /* 0x0000000b0d587210 */ /* 0x000fca0007ffe0ff */
[----:B-1----:R-:W-:-:S05]  /*2680*/  IMAD.SHL.U32 R93, R88, 0x4, RZ ;  /* 0x00000004585d7824 */ /* 0x002fca00078e00ff */
[----:B------:R-:W-:Y:S01]  /*2690*/  ISETP.GE.OR P5, PT, R93, R10, P1 ;  /* 0x0000000a5d00720c */ /* 0x000fe20000fa6670 */
[----:B------:R-:W-:-:S12]  /*26a0*/  IMAD.IADD R13, R88, 0x1, R11 ;  /* 0x00000001580d7824 */ /* 0x000fd800078e020b */
[----:B------:R-:W0:Y:S01]  /*26b0*/  @!P5 LDC.64 R14, c[0x0][0x248] ;  /* 0x00009200ff0edb82 */ /* 0x000e220000000a00 */
[----:B------:R-:W-:Y:S01]  /*26c0*/  IMAD.SHL.U32 R13, R13, 0x4, RZ ;  /* 0x000000040d0d7824 */ /* 0x000fe200078e00ff */
[----:B------:R-:W-:-:S04]  /*26d0*/  FSEL R22, R22, RZ, P2 ;  /* 0x000000ff16167208 */ /* 0x000fc80001000000 */
[----:B------:R-:W-:Y:S02]  /*26e0*/  ISETP.GE.OR P3, PT, R13, R10, P1 ;  /* 0x0000000a0d00720c */ /* 0x000fe40000f66670 */
[----:B------:R1:W2:Y:S01]  /*26f0*/  @!P4 LDG.E R22, desc[UR36][R90.64] ;  /* 0x000000245a16c981 */ /* 0x0002a2000c1e1900 */
[----:B------:R-:W-:-:S04]  /*2700*/  @!P5 IADD3 R89, P4, R9, R93, RZ ;  /* 0x0000005d0959d210 */ /* 0x000fc80007f9e0ff */
[----:B------:R-:W-:Y:S02]  /*2710*/  @!P5 LEA.HI.X.SX32 R92, R93, R18, 0x1, P4 ;  /* 0x000000125d5cd211 */ /* 0x000fe400020f0eff */
[----:B0-----:R-:W-:-:S04]  /*2720*/  @!P5 LEA R88, P4, R89, R14, 0x2 ;  /* 0x0000000e5958d211 */ /* 0x001fc800078810ff */
[----:B------:R-:W-:Y:S02]  /*2730*/  @!P5 LEA.HI.X R89, R89, R15, R92, 0x2, P4 ;  /* 0x0000000f5959d211 */ /* 0x000fe400020f145c */
[----:B------:R-:W0:Y:S01]  /*2740*/  @!P3 LDC.64 R14, c[0x0][0x248] ;  /* 0x00009200ff0ebb82 */ /* 0x000e220000000a00 */
[----:B-1----:R-:W-:-:S04]  /*2750*/  @!P3 IADD3 R90, P4, R9, R13, RZ ;  /* 0x0000000d095ab210 */ /* 0x002fc80007f9e0ff */
[----:B------:R-:W-:Y:S02]  /*2760*/  @!P3 LEA.HI.X.SX32 R13, R13, R18, 0x1, P4 ;  /* 0x000000120d0db211 */ /* 0x000fe400020f0eff */
[----:B0-----:R-:W-:-:S04]  /*2770*/  @!P3 LEA R92, P4, R90, R14, 0x2 ;  /* 0x0000000e5a5cb211 */ /* 0x001fc800078810ff */
[----:B------:R-:W-:Y:S01]  /*2780*/  @!P3 LEA.HI.X R93, R90, R15, R13, 0x2, P4 ;  /* 0x0000000f5a5db211 */ /* 0x000fe200020f140d */
[----:B------:R-:W-:-:S05]  /*2790*/  IMAD R13, R11, 0x7, R12 ;  /* 0x000000070b0d7824 */ /* 0x000fca00078e020c */
[----:B------:R-:W-:-:S04]  /*27a0*/  SHF.L.U32 R91, R13, 0x2, RZ ;  /* 0x000000020d5b7819 */ /* 0x000fc800000006ff */
[----:B------:R-:W-:-:S13]  /*27b0*/  ISETP.GE.OR P4, PT, R91, R10, P1 ;  /* 0x0000000a5b00720c */ /* 0x000fda0000f86670 */
[----:B------:R-:W0:Y:S01]  /*27c0*/  @!P4 LDC.64 R14, c[0x0][0x248] ;  /* 0x00009200ff0ecb82 */ /* 0x000e220000000a00 */
[----:B------:R-:W-:Y:S02]  /*27d0*/  FSEL R23, R23, RZ, P2 ;  /* 0x000000ff17177208 */ /* 0x000fe40001000000 */
[----:B------:R-:W-:-:S04]  /*27e0*/  FSEL R24, R24, RZ, P2 ;  /* 0x000000ff18187208 */ /* 0x000fc80001000000 */
[----:B------:R1:W2:Y:S04]  /*27f0*/  @!P5 LDG.E R23, desc[UR36][R88.64] ;  /* 0x000000245817d981 */ /* 0x0002a8000c1e1900 */
[----:B------:R5:W2:Y:S01]  /*2800*/  @!P3 LDG.E R24, desc[UR36][R92.64] ;  /* 0x000000245c18b981 */ /* 0x000aa2000c1e1900 */
[----:B-1----:R-:W-:-:S04]  /*2810*/  @!P4 IADD3 R88, P3, R9, R91, RZ ;  /* 0x0000005b0958c210 */ /* 0x002fc80007f7e0ff */
[----:B------:R-:W-:Y:S02]  /*2820*/  @!P4 LEA.HI.X.SX32 R89, R91, R18, 0x1, P3 ;  /* 0x000000125b59c211 */ /* 0x000fe400018f0eff */
[----:B0-----:R-:W-:-:S04]  /*2830*/  @!P4 LEA R90, P3, R88, R14, 0x2 ;  /* 0x0000000e585ac211 */ /* 0x001fc800078610ff */
[----:B------:R-:W-:Y:S01]  /*2840*/  @!P4 LEA.HI.X R91, R88, R15, R89, 0x2, P3 ;  /* 0x0000000f585bc211 */ /* 0x000fe200018f1459 */
[----:B------:R-:W-:-:S04]  /*2850*/  IMAD.IADD R88, R13, 0x1, R11 ;  /* 0x000000010d587824 */ /* 0x000fc800078e020b */
[----:B-----5:R-:W-:-:S05]  /*2860*/  IMAD.SHL.U32 R93, R88, 0x4, RZ ;  /* 0x00000004585d7824 */ /* 0x020fca00078e00ff */
[----:B------:R-:W-:Y:S01]  /*2870*/  ISETP.GE.OR P5, PT, R93, R10, P1 ;  /* 0x0000000a5d00720c */ /* 0x000fe20000fa6670 */
[----:B------:R-:W-:-:S12]  /*2880*/  IMAD.IADD R13, R88, 0x1, R11 ;  /* 0x00000001580d7824 */ /* 0x000fd800078e020b */
[----:B------:R-:W0:Y:S01]  /*2890*/  @!P5 LDC.64 R14, c[0x0][0x248] ;  /* 0x00009200ff0edb82 */ /* 0x000e220000000a00 */
[----:B------:R-:W-:Y:S02]  /*28a0*/  FSEL R25, R25, RZ, P2 ;  /* 0x000000ff19197208 */ /* 0x000fe40001000000 */
[----:B------:R-:W-:-:S04]  /*28b0*/  SHF.L.U32 R13, R13, 0x2, RZ ;  /* 0x000000020d0d7819 */ /* 0x000fc800000006ff */
[----:B------:R-:W-:Y:S01]  /*28c0*/  ISETP.GE.OR P3, PT, R13, R10, P1 ;  /* 0x0000000a0d00720c */ /* 0x000fe20000f66670 */
[----:B------:R1:W5:Y:S01]  /*28d0*/  @!P4 LDG.E R25, desc[UR36][R90.64] ;  /* 0x000000245a19c981 */ /* 0x000362000c1e1900 */
        /* <DEDUP_REMOVED lines=9> */
[----:B------:R-:W-:-:S04]  /*2970*/  IMAD R13, R11, 0xa, R12 ;  /* 0x0000000a0b0d7824 */ /* 0x000fc800078e020c */
[----:B------:R-:W-:-:S05]  /*2980*/  IMAD.SHL.U32 R91, R13, 0x4, RZ ;  /* 0x000000040d5b7824 */ /* 0x000fca00078e00ff */
[----:B------:R-:W-:-:S13]  /*2990*/  ISETP.GE.OR P4, PT, R91, R10, P1 ;  /* 0x0000000a5b00720c */ /* 0x000fda0000f86670 */
[----:B------:R-:W0:Y:S01]  /*29a0*/  @!P4 LDC.64 R14, c[0x0][0x248] ;  /* 0x00009200ff0ecb82 */ /* 0x000e220000000a00 */
[----:B------:R-:W-:Y:S02]  /*29b0*/  FSEL R26, R26, RZ, P2 ;  /* 0x000000ff1a1a7208 */ /* 0x000fe40001000000 */
[----:B------:R-:W-:-:S04]  /*29c0*/  FSEL R27, R27, RZ, P2 ;  /* 0x000000ff1b1b7208 */ /* 0x000fc80001000000 */
[----:B------:R1:W5:Y:S04]  /*29d0*/  @!P5 LDG.E R26, desc[UR36][R88.64] ;  /* 0x00000024581ad981 */ /* 0x000368000c1e1900 */
[----:B------:R3:W5:Y:S01]  /*29e0*/  @!P3 LDG.E R27, desc[UR36][R92.64] ;  /* 0x000000245c1bb981 */ /* 0x000762000c1e1900 */
[----:B-1----:R-:W-:-:S04]  /*29f0*/  @!P4 IADD3 R88, P3, R9, R91, RZ ;  /* 0x0000005b0958c210 */ /* 0x002fc80007f7e0ff */
[----:B------:R-:W-:Y:S02]  /*2a00*/  @!P4 LEA.HI.X.SX32 R89, R91, R18, 0x1, P3 ;  /* 0x000000125b59c211 */ /* 0x000fe400018f0eff */
[----:B0-----:R-:W-:-:S04]  /*2a10*/  @!P4 LEA R90, P3, R88, R14, 0x2 ;  /* 0x0000000e585ac211 */ /* 0x001fc800078610ff */
[----:B------:R-:W-:Y:S01]  /*2a20*/  @!P4 LEA.HI.X R91, R88, R15, R89, 0x2, P3 ;  /* 0x0000000f585bc211 */ /* 0x000fe200018f1459 */
[----:B------:R-:W-:-:S04]  /*2a30*/  IMAD.IADD R88, R13, 0x1, R11 ;  /* 0x000000010d587824 */ /* 0x000fc800078e020b */
[----:B---3--:R-:W-:-:S05]  /*2a40*/  IMAD.SHL.U32 R93, R88, 0x4, RZ ;  /* 0x00000004585d7824 */ /* 0x008fca00078e00ff */
[----:B------:R-:W-:Y:S02]  /*2a50*/  ISETP.GE.OR P5, PT, R93, R10, P1 ;  /* 0x0000000a5d00720c */ /* 0x000fe40000fa6670 */
[----:B------:R-:W-:-:S11]  /*2a60*/  IADD3 R13, R88, R11, RZ ;  /* 0x0000000b580d7210 */ /* 0x000fd60007ffe0ff */
[----:B------:R-:W0:Y:S01]  /*2a70*/  @!P5 LDC.64 R14, c[0x0][0x248] ;  /* 0x00009200ff0edb82 */ /* 0x000e220000000a00 */
[----:B------:R-:W-:Y:S01]  /*2a80*/  IMAD.SHL.U32 R13, R13, 0x4, RZ ;  /* 0x000000040d0d7824 */ /* 0x000fe200078e00ff */
[----:B------:R-:W-:-:S04]  /*2a90*/  FSEL R28, R28, RZ, P2 ;  /* 0x000000ff1c1c7208 */ /* 0x000fc80001000000 */
[----:B------:R-:W-:Y:S02]  /*2aa0*/  ISETP.GE.OR P3, PT, R13, R10, P1 ;  /* 0x0000000a0d00720c */ /* 0x000fe40000f66670 */
[----:B------:R1:W3:Y:S01]  /*2ab0*/  @!P4 LDG.E R28, desc[UR36][R90.64] ;  /* 0x000000245a1cc981 */ /* 0x0002e2000c1e1900 */
        /* <DEDUP_REMOVED lines=15> */
[----:B------:R1:W3:Y:S04]  /*2bb0*/  @!P5 LDG.E R29, desc[UR36][R88.64] ;  /* 0x00000024581dd981 */ /* 0x0002e8000c1e1900 */
[----:B------:R4:W3:Y:S01]  /*2bc0*/  @!P3 LDG.E R30, desc[UR36][R92.64] ;  /* 0x000000245c1eb981 */ /* 0x0008e2000c1e1900 */
[----:B-1----:R-:W-:-:S04]  /*2bd0*/  @!P4 IADD3 R88, P3, R9, R91, RZ ;  /* 0x0000005b0958c210 */ /* 0x002fc80007f7e0ff */
[----:B------:R-:W-:Y:S02]  /*2be0*/  @!P4 LEA.HI.X.SX32 R89, R91, R18, 0x1, P3 ;  /* 0x000000125b59c211 */ /* 0x000fe400018f0eff */
[----:B0-----:R-:W-:-:S04]  /*2bf0*/  @!P4 LEA R90, P3, R88, R14, 0x2 ;  /* 0x0000000e585ac211 */ /* 0x001fc800078610ff */
[----:B------:R-:W-:Y:S01]  /*2c00*/  @!P4 LEA.HI.X R91, R88, R15, R89, 0x2, P3 ;  /* 0x0000000f585bc211 */ /* 0x000fe200018f1459 */
[----:B------:R-:W-:-:S05]  /*2c10*/  IMAD.IADD R88, R13, 0x1, R11 ;  /* 0x000000010d587824 */ /* 0x000fca00078e020b */
[----:B----4-:R-:W-:-:S04]  /*2c20*/  SHF.L.U32 R93, R88, 0x2, RZ ;  /* 0x00000002585d7819 */ /* 0x010fc800000006ff */
[----:B------:R-:W-:Y:S01]  /*2c30*/  ISETP.GE.OR P5, PT, R93, R10, P1 ;  /* 0x0000000a5d00720c */ /* 0x000fe20000fa6670 */
[----:B------:R-:W-:-:S12]  /*2c40*/  IMAD.IADD R13, R88, 0x1, R11 ;  /* 0x00000001580d7824 */ /* 0x000fd800078e020b */
[----:B------:R-:W0:Y:S01]  /*2c50*/  @!P5 LDC.64 R14, c[0x0][0x248] ;  /* 0x00009200ff0edb82 */ /* 0x000e220000000a00 */
[----:B------:R-:W-:Y:S01]  /*2c60*/  IMAD.SHL.U32 R13, R13, 0x4, RZ ;  /* 0x000000040d0d7824 */ /* 0x000fe200078e00ff */
[----:B------:R-:W-:-:S04]  /*2c70*/  FSEL R31, R31, RZ, P2 ;  /* 0x000000ff1f1f7208 */ /* 0x000fc80001000000 */
[----:B------:R-:W-:Y:S02]  /*2c80*/  ISETP.GE.OR P3, PT, R13, R10, P1 ;  /* 0x0000000a0d00720c */ /* 0x000fe40000f66670 */
[----:B------:R1:W4:Y:S01]  /*2c90*/  @!P4 LDG.E R31, desc[UR36][R90.64] ;  /* 0x000000245a1fc981 */ /* 0x000322000c1e1900 */
        /* <DEDUP_REMOVED lines=15> */
[----:B------:R1:W4:Y:S04]  /*2d90*/  @!P5 LDG.E R32, desc[UR36][R88.64] ;  /* 0x000000245820d981 */ /* 0x000328000c1e1900 */
[----:B------:R2:W4:Y:S01]  /*2da0*/  @!P3 LDG.E R33, desc[UR36][R92.64] ;  /* 0x000000245c21b981 */ /* 0x000522000c1e1900 */
[----:B-1----:R-:W-:-:S04]  /*2db0*/  @!P4 IADD3 R88, P3, R9, R91, RZ ;  /* 0x0000005b0958c210 */ /* 0x002fc80007f7e0ff */
[----:B------:R-:W-:Y:S02]  /*2dc0*/  @!P4 LEA.HI.X.SX32 R89, R91, R18, 0x1, P3 ;  /* 0x000000125b59c211 */ /* 0x000fe400018f0eff */
[----:B0-----:R-:W-:-:S04]  /*2dd0*/  @!P4 LEA R90, P3, R88, R14, 0x2 ;  /* 0x0000000e585ac211 */ /* 0x001fc800078610ff */
[----:B------:R-:W-:Y:S01]  /*2de0*/  @!P4 LEA.HI.X R91, R88, R15, R89, 0x2, P3 ;  /* 0x0000000f585bc211 */ /* 0x000fe200018f1459 */
[----:B------:R-:W-:-:S04]  /*2df0*/  IMAD.IADD R88, R13, 0x1, R11 ;  /* 0x000000010d587824 */ /* 0x000fc800078e020b */
[----:B--2---:R-:W-:-:S05]  /*2e00*/  IMAD.SHL.U32 R93, R88, 0x4, RZ ;  /* 0x00000004585d7824 */ /* 0x004fca00078e00ff */
[----:B------:R-:W-:Y:S01]  /*2e10*/  ISETP.GE.OR P5, PT, R93, R10, P1 ;  /* 0x0000000a5d00720c */ /* 0x000fe20000fa6670 */
[----:B------:R-:W-:-:S12]  /*2e20*/  IMAD.IADD R13, R88, 0x1, R11 ;  /* 0x00000001580d7824 */ /* 0x000fd800078e020b */
[----:B------:R-:W0:Y:S01]  /*2e30*/  @!P5 LDC.64 R14, c[0x0][0x248] ;  /* 0x00009200ff0edb82 */ /* 0x000e220000000a00 */
[----:B------:R-:W-:Y:S02]  /*2e40*/  FSEL R34, R34, RZ, P2 ;  /* 0x000000ff22227208 */ /* 0x000fe40001000000 */
[----:B------:R-:W-:-:S04]  /*2e50*/  SHF.L.U32 R13, R13, 0x2, RZ ;  /* 0x000000020d0d7819 */ /* 0x000fc800000006ff */
[----:B------:R-:W-:Y:S01]  /*2e60*/  ISETP.GE.OR P3, PT, R13, R10, P1 ;  /* 0x0000000a0d00720c */ /* 0x000fe20000f66670 */
        /* <DEDUP_REMOVED lines=24> */
[----:B------:R-:W-:Y:S02]  /*2ff0*/  ISETP.GE.OR P5, PT, R93, R10, P1 ;  /* 0x0000000a5d00720c */ /* 0x000fe40000fa6670 */
[----:B------:R-:W-:-:S11]  /*3000*/  IADD3 R13, R88, R11, RZ ;  /* 0x0000000b580d7210 */ /* 0x000fd60007ffe0ff */
[----:B------:R-:W0:Y:S01]  /*3010*/  @!P5 LDC.64 R14, c[0x0][0x248] ;  /* 0x00009200ff0edb82 */ /* 0x000e220000000a00 */
[----:B------:R-:W-:Y:S01]  /*3020*/  IMAD.SHL.U32 R13, R13, 0x4, RZ ;  /* 0x000000040d0d7824 */ /* 0x000fe200078e00ff */
[----:B------:R-:W-:-:S04]  /*3030*/  FSEL R37, R37, RZ, P2 ;  /* 0x000000ff25257208 */ /* 0x000fc80001000000 */
[----:B------:R-:W-:Y:S02]  /*3040*/  ISETP.GE.OR P3, PT, R13, R10, P1 ;  /* 0x0000000a0d00720c */ /* 0x000fe40000f66670 */
        /* <DEDUP_REMOVED lines=22> */
[----:B------:R-:W-:-:S05]  /*31b0*/  IMAD.IADD R88, R13, 0x1, R11 ;  /* 0x000000010d587824 */ /* 0x000fca00078e020b */
[----:B---3--:R-:W-:-:S04]  /*31c0*/  SHF.L.U32 R93, R88, 0x2, RZ ;  /* 0x00000002585d7819 */ /* 0x008fc800000006ff */
[----:B------:R-:W-:Y:S01]  /*31d0*/  ISETP.GE.OR P5, PT, R93, R10, P1 ;  /* 0x0000000a5d00720c */ /* 0x000fe20000fa6670 */
[----:B------:R-:W-:-:S12]  /*31e0*/  IMAD.IADD R13, R88, 0x1, R11 ;  /* 0x00000001580d7824 */ /* 0x000fd800078e020b */
        /* <DEDUP_REMOVED lines=25> */
[----:B------:R-:W-:Y:S02]  /*3380*/  @!P4 LEA.HI.X R91, R88, R15, R89, 0x2, P3 ;  /* 0x0000000f585bc211 */ /* 0x000fe400018f1459 */
[----:B------:R-:W-:-:S05]  /*3390*/  IADD3 R88, R13, R11, RZ ;  /* 0x0000000b0d587210 */ /* 0x000fca0007ffe0ff */
[----:B----4-:R-:W-:-:S05]  /*33a0*/  IMAD.SHL.U32 R93, R88, 0x4, RZ ;  /* 0x00000004585d7824 */ /* 0x010fca00078e00ff */
        /* <DEDUP_REMOVED lines=18> */
[----:B------:R-:W-:Y:S02]  /*34d0*/  ISETP.GE.OR P4, PT, R93, R10, P1 ;  /* 0x0000000a5d00720c */ /* 0x000fe40000f86670 */
[----:B------:R-:W-:Y:S01]  /*34e0*/  FSEL R45, R45, RZ, P2 ;  /* 0x000000ff2d2d7208 */ /* 0x000fe20001000000 */
[----:B------:R-:W-:Y:S01]  /*34f0*/  IMAD.IADD R92, R92, 0x1, R11 ;  /* 0x000000015c5c7824 */ /* 0x000fe200078e020b */
[----:B------:R-:W-:-:S04]  /*3500*/  FSEL R44, R44, RZ, P2 ;  /* 0x000000ff2c2c7208 */ /* 0x000fc80001000000 */
[----:B------:R0:W4:Y:S04]  /*3510*/  @!P3 LDG.E R45, desc[UR36][R90.64] ;  /* 0x000000245a2db981 */ /* 0x000128000c1e1900 */
[----:B------:R1:W4:Y:S01]  /*3520*/  @!P5 LDG.E R44, desc[UR36][R88.64] ;  /* 0x00000024582cd981 */ /* 0x000322000c1e1900 */
[----:B------:R-:W2:Y:S01]  /*3530*/  @!P4 LDC.64 R14, c[0x0][0x248] ;  /* 0x00009200ff0ecb82 */ /* 0x000ea20000000a00 */
[----:B0-----:R-:W-:Y:S01]  /*3540*/  IMAD.SHL.U32 R91, R92, 0x4, RZ ;  /* 0x000000045c5b7824 */ /* 0x001fe200078e00ff */
[----:B------:R-:W-:-:S04]  /*3550*/  @!P4 IADD3 R13, P3, R9, R93, RZ ;  /* 0x0000005d090dc210 */ /* 0x000fc80007f7e0ff */
[----:B------:R-:W-:Y:S02]  /*3560*/  ISETP.GE.OR P5, PT, R91, R10, P1 ;  /* 0x0000000a5b00720c */ /* 0x000fe40000fa6670 */
[----:B-1----:R-:W-:Y:S02]  /*3570*/  @!P4 LEA.HI.X.SX32 R89, R93, R18, 0x1, P3 ;  /* 0x000000125d59c211 */ /* 0x002fe400018f0eff */
[----:B--2---:R-:W-:-:S04]  /*3580*/  @!P4 LEA R88, P3, R13, R14, 0x2 ;  /* 0x0000000e0d58c211 */ /* 0x004fc800078610ff */
[----:B------:R-:W-:-:S05]  /*3590*/  @!P4 LEA.HI.X R89, R13, R15, R89, 0x2, P3 ;  /* 0x0000000f0d59c211 */ /* 0x000fca00018f1459 */
[----:B------:R-:W0:Y:S01]  /*35a0*/  @!P5 LDC.64 R14, c[0x0][0x248] ;  /* 0x00009200ff0edb82 */ /* 0x000e220000000a00 */
[----:B------:R-:W-:Y:S01]  /*35b0*/  IMAD.IADD R93, R92, 0x1, R11 ;  /* 0x000000015c5d7824 */ /* 0x000fe200078e020b */
[----:B------:R-:W-:-:S04]  /*35c0*/  FSEL R46, R46, RZ, P2 ;  /* 0x000000ff2e2e7208 */ /* 0x000fc80001000000 */
[----:B------:R-:W-:Y:S02]  /*35d0*/  SHF.L.U32 R93, R93, 0x2, RZ ;  /* 0x000000025d5d7819 */ /* 0x000fe400000006ff */
[----:B------:R1:W2:Y:S02]  /*35e0*/  @!P4 LDG.E R46, desc[UR36][R88.64] ;  /* 0x00000024582ec981 */ /* 0x0002a4000c1e1900 */
[----:B------:R-:W-:Y:S02]  /*35f0*/  ISETP.GE.OR P3, PT, R93, R10, P1 ;  /* 0x0000000a5d00720c */ /* 0x000fe40000f66670 */
[----:B------:R-:W-:-:S04]  /*3600*/  @!P5 IADD3 R13, P4, R9, R91, RZ ;  /* 0x0000005b090dd210 */ /* 0x000fc80007f9e0ff */
[----:B------:R-:W-:Y:S02]  /*3610*/  @!P5 LEA.HI.X.SX32 R92, R91, R18, 0x1, P4 ;  /* 0x000000125b5cd211 */ /* 0x000fe400020f0eff */
[----:B0-----:R-:W-:-:S04]  /*3620*/  @!P5 LEA R90, P4, R13, R14, 0x2 ;  /* 0x0000000e0d5ad211 */ /* 0x001fc800078810ff */
[----:B------:R-:W-:Y:S02]  /*3630*/  @!P5 LEA.HI.X R91, R13, R15, R92, 0x2, P4 ;  /* 0x0000000f0d5bd211 */ /* 0x000fe400020f145c */
[----:B------:R-:W0:Y:S01]  /*3640*/  @!P3 LDC.64 R14, c[0x0][0x248] ;  /* 0x00009200ff0ebb82 */ /* 0x000e220000000a00 */
[----:B------:R-:W-:Y:S01]  /*3650*/  IMAD.SHL.U32 R13, R12, 0x4, RZ ;  /* 0x000000040c0d7824 */ /* 0x000fe200078e00ff */
[----:B------:R-:W-:-:S04]  /*3660*/  FSEL R47, R47, RZ, P2 ;  /* 0x000000ff2f2f7208 */ /* 0x000fc80001000000 */
[----:B------:R-:W-:Y:S02]  /*3670*/  ISETP.GE.OR P4, PT, R13, R10, P1 ;  /* 0x0000000a0d00720c */ /* 0x000fe40000f86670 */
[----:B------:R5:W2:Y:S01]  /*3680*/  @!P5 LDG.E R47, desc[UR36][R90.64] ;  /* 0x000000245a2fd981 */ /* 0x000aa2000c1e1900 */
[----:B-1----:R-:W-:-:S04]  /*3690*/  @!P3 IADD3 R89, P5, R9, R93, RZ ;  /* 0x0000005d0959b210 */ /* 0x002fc80007fbe0ff */
[----:B------:R-:W-:Y:S02]  /*36a0*/  @!P3 LEA.HI.X.SX32 R92, R93, R18, 0x1, P5 ;  /* 0x000000125d5cb211 */ /* 0x000fe400028f0eff */
[----:B0-----:R-:W-:-:S04]  /*36b0*/  @!P3 LEA R88, P5, R89, R14, 0x2 ;  /* 0x0000000e5958b211 */ /* 0x001fc800078a10ff */
[----:B------:R-:W-:Y:S02]  /*36c0*/  @!P3 LEA.HI.X R89, R89, R15, R92, 0x2, P5 ;  /* 0x0000000f5959b211 */ /* 0x000fe400028f145c */
[----:B------:R-:W5:Y:S01]  /*36d0*/  @!P4 LDC.64 R14, c[0x0][0x248] ;  /* 0x00009200ff0ecb82 */ /* 0x000f620000000a00 */
[----:B------:R-:W-:-:S06]  /*36e0*/  FSEL R48, R48, RZ, P2 ;  /* 0x000000ff30307208 */ /* 0x000fcc0001000000 */
[----:B------:R-:W2:Y:S01]  /*36f0*/  @!P3 LDG.E R48, desc[UR36][R88.64] ;  /* 0x000000245830b981 */ /* 0x000ea2000c1e1900 */
[----:B------:R-:W-:-:S04]  /*3700*/  @!P4 IADD3 R92, P3, R9, R13, RZ ;  /* 0x0000000d095cc210 */ /* 0x000fc80007f7e0ff */
[----:B------:R-:W-:Y:S02]  /*3710*/  @!P4 LEA.HI.X.SX32 R13, R13, R18, 0x1, P3 ;  /* 0x000000120d0dc211 */ /* 0x000fe400018f0eff */
[----:B------:R-:W-:Y:S02]  /*3720*/  FSEL R50, R50, RZ, P2 ;  /* 0x000000ff32327208 */ /* 0x000fe40001000000 */
[----:B-----5:R-:W-:-:S04]  /*3730*/  @!P4 LEA R90, P3, R92, R14, 0x2 ;  /* 0x0000000e5c5ac211 */ /* 0x020fc800078610ff */
[----:B------:R-:W-:-:S05]  /*3740*/  @!P4 LEA.HI.X R91, R92, R15, R13, 0x2, P3 ;  /* 0x0000000f5c5bc211 */ /* 0x000fca00018f140d */
[----:B------:R-:W5:Y:S01]  /*3750*/  @!P4 LDG.E R50, desc[UR36][R90.64] ;  /* 0x000000245a32c981 */ /* 0x000f62000c1e1900 */
[----:B------:R-:W-:-:S04]  /*3760*/  IMAD R11, R11, 0x1f, R12 ;  /* 0x0000001f0b0b7824 */ /* 0x000fc800078e020c */
[----:B------:R-:W-:-:S05]  /*3770*/  IMAD.SHL.U32 R13, R11, 0x4, RZ ;  /* 0x000000040b0d7824 */ /* 0x000fca00078e00ff */
[----:B------:R-:W-:-:S13]  /*3780*/  ISETP.GE.OR P1, PT, R13, R10, P1 ;  /* 0x0000000a0d00720c */ /* 0x000fda0000f26670 */
[----:B------:R-:W0:Y:S01]  /*3790*/  @!P1 LDC.64 R14, c[0x0][0x248] ;  /* 0x00009200ff0e9b82 */ /* 0x000e220000000a00 */
[----:B------:R-:W-:-:S04]  /*37a0*/  @!P1 IADD3 R11, P3, R9, R13, RZ ;  /* 0x0000000d090b9210 */ /* 0x000fc80007f7e0ff */
[----:B------:R-:W-:Y:S02]  /*37b0*/  @!P1 LEA.HI.X.SX32 R12, R13, R18, 0x1, P3 ;  /* 0x000000120d0c9211 */ /* 0x000fe400018f0eff */
[----:B------:R-:W-:Y:S02]  /*37c0*/  FSEL R49, R49, RZ, P2 ;  /* 0x000000ff31317208 */ /* 0x000fe40001000000 */
[----:B0-----:R-:W-:-:S04]  /*37d0*/  @!P1 LEA R14, P3, R11, R14, 0x2 ;  /* 0x0000000e0b0e9211 */ /* 0x001fc800078610ff */
[----:B------:R-:W-:-:S05]  /*37e0*/  @!P1 LEA.HI.X R15, R11, R15, R12, 0x2, P3 ;  /* 0x0000000f0b0f9211 */ /* 0x000fca00018f140c */
[----:B------:R-:W2:Y:S01]  /*37f0*/  @!P1 LDG.E R49, desc[UR36][R14.64] ;  /* 0x000000240e319981 */ /* 0x000ea2000c1e1900 */
[----:B------:R-:W-:Y:S01]  /*3800*/  FMUL.FTZ R12, R80, R19 ;  /* 0x00000013500c7220 */ /* 0x000fe20000410000 */
[----:B------:R-:W-:Y:S01]  /*3810*/  UMOV UR4, 0xffffffff ;  /* 0xffffffff00047882 */ /* 0x000fe20000000000 */
[----:B------:R-:W-:Y:S02]  /*3820*/  ISETP.NE.AND P0, PT, R86, RZ, P0 ;  /* 0x000000ff5600720c */ /* 0x000fe40000705270 */
[----:B-----5:R-:W-:-:S04]  /*3830*/  FFMA.FTZ R12, R81, R50, R12 ;  /* 0x00000032510c7223 */ /* 0x020fc8000001000c */
        /* <DEDUP_REMOVED lines=20> */
[----:B---3--:R-:W-:-:S04]  /*3980*/  FFMA.FTZ R11, R59, R40, R12 ;  /* 0x000000283b0b7223 */ /* 0x008fc8000001000c */
[----:B------:R-:W-:-:S04]  /*3990*/  FFMA.FTZ R12, R58, R41, R11 ;  /* 0x000000293a0c7223 */ /* 0x000fc8000001000b */
[----:B------:R-:W-:-:S04]  /*39a0*/  FFMA.FTZ R11, R57, R42, R12 ;  /* 0x0000002a390b7223 */ /* 0x000fc8000001000c */
[----:B----4-:R-:W-:-:S04]  /*39b0*/  FFMA.FTZ R12, R56, R43, R11 ;  /* 0x0000002b380c7223 */ /* 0x010fc8000001000b */
[----:B------:R-:W-:-:S04]  /*39c0*/  FFMA.FTZ R11, R55, R44, R12 ;  /* 0x0000002c370b7223 */ /* 0x000fc8000001000c */
[----:B------:R-:W-:-:S04]  /*39d0*/  FFMA.FTZ R12, R54, R45, R11 ;  /* 0x0000002d360c7223 */ /* 0x000fc8000001000b */
[----:B--2---:R-:W-:-:S04]  /*39e0*/  FFMA.FTZ R11, R53, R46, R12 ;  /* 0x0000002e350b7223 */ /* 0x004fc8000001000c */
[----:B------:R-:W-:-:S04]  /*39f0*/  FFMA.FTZ R12, R52, R47, R11 ;  /* 0x0000002f340c7223 */ /* 0x000fc8000001000b */
[----:B------:R-:W-:-:S04]  /*3a00*/  FFMA.FTZ R13, R51, R48, R12 ;  /* 0x00000030330d7223 */ /* 0x000fc8000001000c */
[----:B------:R-:W-:Y:S01]  /*3a10*/  FFMA.FTZ R13, R6, R49, R13 ;  /* 0x00000031060d7223 */ /* 0x000fe2000001000d */
[----:B------:R-:W-:Y:S06]  /*3a20*/  BRA.DIV UR4, `(.L_x_3258) ;  /* 0x0000003204c07947 */ /* 0x000fec000b800000 */
[----:B------:R-:W0:Y:S02]  /*3a30*/  SHFL.BFLY PT, R14, R13, 0x2, 0x1f ;  /* 0x0c401f000d0e7f89 */ /* 0x000e2400000e0000 */
[----:B0-----:R-:W-:-:S05]  /*3a40*/  FADD.FTZ R13, R13, R14 ;  /* 0x0000000e0d0d7221 */ /* 0x001fca0000010000 */
[----:B------:R0:W1:Y:S02]  /*3a50*/  SHFL.BFLY PT, R14, R13, 0x1, 0x1f ;  /* 0x0c201f000d0e7f89 */ /* 0x00006400000e0000 */
.L_x_3312:
        /* <DEDUP_REMOVED lines=11> */
[----:B------:R-:W2:Y:S02]  /*3b10*/  @P1 LDG.E R15, desc[UR36][R84.64] ;  /* 0x00000024540f1981 */ /* 0x000ea4000c1e1900 */
[----:B0-----:R-:W0:Y:S01]  /*3b20*/  @P2 LDC.64 R12, c[0x0][0x2c8] ;  /* 0x0000b200ff0c2b82 */ /* 0x001e220000000a00 */
[----:B-1----:R-:W-:-:S04]  /*3b30*/  @P2 IMAD R11, R8, R11, R82 ;  /* 0x0000000b080b2224 */ /* 0x002fc800078e0252 */
[----:B0-----:R-:W-:-:S06]  /*3b40*/  @P2 IMAD.WIDE R12, R11, 0x4, R12 ;  /* 0x000000040b0c2825 */ /* 0x001fcc00078e020c */
[----:B------:R-:W3:Y:S01]  /*3b50*/  @P2 LDG.E R13, desc[UR36][R12.64] ;  /* 0x000000240c0d2981 */ /* 0x000ee2000c1e1900 */
[----:B------:R-:W-:-:S04]  /*3b60*/  @P1 ISETP.GE.AND P3, PT, R82, R17, PT ;  /* 0x000000115200120c */ /* 0x000fc80003f66270 */
[----:B------:R-:W-:-:S04]  /*3b70*/  @P1 SEL R11, RZ, UR39, P3 ;  /* 0x00000027ff0b1c07 */ /* 0x000fc80009800000 */
[----:B------:R-:W-:Y:S01]  /*3b80*/  @P1 IADD3 R11, R11, -UR40, R82 ;  /* 0x800000280b0b1c10 */ /* 0x000fe2000fffe052 */
[----:B------:R-:W-:-:S03]  /*3b90*/  VIADD R87, R82, -UR43 ;  /* 0x8000002b52577c36 */ /* 0x000fc60008000000 */
[----:B------:R-:W-:Y:S02]  /*3ba0*/  @P1 I2FP.F32.S32 R11, R11 ;  /* 0x0000000b000b1245 */ /* 0x000fe40000201400 */
[----:B------:R-:W-:Y:S01]  /*3bb0*/  LEA R87, R87, R0, 0x2 ;  /* 0x0000000057577211 */ /* 0x000fe200078e10ff */
[----:B---3--:R-:W-:-:S04]  /*3bc0*/  @P2 FADD.FTZ R14, R14, R13 ;  /* 0x0000000d0e0e2221 */ /* 0x008fc80000010000 */
[----:B--2---:R-:W-:-:S05]  /*3bd0*/  @P1 FFMA.FTZ R14, R11, R15, R14 ;  /* 0x0000000f0b0e1223 */ /* 0x004fca000001000e */
[----:B------:R1:W-:Y:S01]  /*3be0*/  STS [R87], R14 ;  /* 0x0000000e57007388 */ /* 0x0003e20000000800 */
[----:B------:R-:W-:-:S07]  /*3bf0*/  @!P0 FMNMX.FTZ R83, R83, R14, !PT ;  /* 0x0000000e53538209 */ /* 0x000fce0007810000 */
.L_x_3260:
[----:B------:R-:W-:Y:S05]  /*3c00*/  BSYNC B1 ;  /* 0x0000000000017941 */ /* 0x000fea0003800000 */
.L_x_3259:
[----:B------:R-:W-:-:S05]  /*3c10*/  VIADD R82, R82, 0x10 ;  /* 0x0000001052527836 */ /* 0x000fca0000000000 */
[----:B------:R-:W-:-:S13]  /*3c20*/  ISETP.GE.AND P0, PT, R82, R3, PT ;  /* 0x000000035200720c */ /* 0x000fda0003f06270 */
[----:B------:R-:W-:Y:S05]  /*3c30*/  @!P0 BRA `(.L_x_3261) ;  /* 0xffffffe400948947 */ /* 0x000fea000383ffff */
.L_x_3257:
[----:B------:R-:W-:Y:S05]  /*3c40*/  BSYNC B0 ;  /* 0x0000000000007941 */ /* 0x000fea0003800000 */
.L_x_3256:
[----:B------:R-:W3:Y:S01]  /*3c50*/  S2R R8, SR_TID.X ;  /* 0x0000000000087919 */ /* 0x000ee20000002100 */
[----:B------:R-:W-:Y:S01]  /*3c60*/  UMOV UR4, 0xffffffff ;  /* 0xffffffff00047882 */ /* 0x000fe20000000000 */
[----:B---3--:R-:W-:Y:S02]  /*3c70*/  SHF.R.S32.HI R17, RZ, 0x1f, R8 ;  /* 0x0000001fff117819 */ /* 0x008fe40000011408 */
[----:B------:R-:W-:Y:S05]  /*3c80*/  BRA.DIV UR4, `(.L_x_3262) ;  /* 0x0000003204687947 */ /* 0x000fea000b800000 */
[----:B01----:R-:W0:Y:S02]  /*3c90*/  SHFL.BFLY PT, R14, R83, 0x10, 0x1f ;  /* 0x0e001f00530e7f89 */ /* 0x003e2400000e0000 */
[----:B0-----:R-:W-:-:S05]  /*3ca0*/  FMNMX.FTZ R13, R14, R83, !PT ;  /* 0x000000530e0d7209 */ /* 0x001fca0007810000 */
[----:B------:R-:W0:Y:S02]  /*3cb0*/  SHFL.BFLY PT, R14, R13, 0x8, 0x1f ;  /* 0x0d001f000d0e7f89 */ /* 0x000e2400000e0000 */
[----:B0-----:R-:W-:-:S05]  /*3cc0*/  FMNMX.FTZ R2, R13, R14, !PT ;  /* 0x0000000e0d027209 */ /* 0x001fca0007810000 */
[----:B------:R0:W1:Y:S02]  /*3cd0*/  SHFL.BFLY PT, R14, R2, 0x4, 0x1f ;  /* 0x0c801f00020e7f89 */ /* 0x00006400000e0000 */
.L_x_3317:
[----:B------:R-:W-:Y:S01]  /*3ce0*/  LEA.HI R17, R17, R8, RZ, 0x5 ;  /* 0x0000000811117211 */ /* 0x000fe200078f28ff */
[----:B------:R-:W-:Y:S05]  /*3cf0*/  WARPSYNC.ALL ;  /* 0x0000000000007948 */ /* 0x000fea0003800000 */
[----:B------:R-:W-:Y:S02]  /*3d00*/  LOP3.LUT R3, R17, 0xffffffe0, RZ, 0xc0, !PT ;  /* 0xffffffe011037812 */ /* 0x000fe400078ec0ff */
[----:B-1----:R-:W-:-:S03]  /*3d10*/  FMNMX.FTZ R14, R2, R14, !PT ;  /* 0x0000000e020e7209 */ /* 0x002fc60007810000 */
        /* <DEDUP_REMOVED lines=10> */
[----:B------:R-:W-:Y:S02]  /*3dc0*/  VIADD R6, R8, UR43 ;  /* 0x0000002b08067c36 */ /* 0x000fe40008000000 */
[----:B------:R-:W-:Y:S02]  /*3dd0*/  IMAD.MOV.U32 R7, RZ, RZ, RZ ;  /* 0x000000ffff077224 */ /* 0x000fe400078e00ff */
[----:B------:R-:W-:Y:S01]  /*3de0*/  ULDC.64 UR6, c[0x0][0x2b0] ;  /* 0x0000ac0000067ab9 */ /* 0x000fe20000000a00 */
[----:B------:R-:W-:Y:S01]  /*3df0*/  ISETP.GT.AND P1, PT, R6, UR40, PT ;  /* 0x0000002806007c0c */ /* 0x000fe2000bf24270 */
[----:B------:R-:W-:Y:S06]  /*3e00*/  BSSY B0, `(.L_x_3263) ;  /* 0x0000027000007945 */ /* 0x000fec0003800000 */
[----:B-1----:R-:W1:Y:S01]  /*3e10*/  @!P0 S2R R3, SR_CgaCtaId ;  /* 0x0000000000038919 */ /* 0x002e620000008800 */
[----:B0-----:R-:W-:-:S04]  /*3e20*/  @!P0 MOV R2, 0x400 ;  /* 0x0000040000028802 */ /* 0x001fc80000000f00 */
[----:B-1----:R-:W-:Y:S02]  /*3e30*/  @!P0 LEA R3, R3, R2, 0x18 ;  /* 0x0000000203038211 */ /* 0x002fe400078ec0ff */
[----:B------:R-:W-:-:S03]  /*3e40*/  MOV R2, 0xff7fffff ;  /* 0xff7fffff00027802 */ /* 0x000fc60000000f00 */
[----:B------:R-:W-:-:S05]  /*3e50*/  @!P0 IMAD R3, R18, 0x4, R3 ;  /* 0x0000000412038824 */ /* 0x000fca00078e0203 */
[----:B------:R-:W0:Y:S04]  /*3e60*/  @!P0 LDS R2, [R3] ;  /* 0x0000000003028984 */ /* 0x000e280000000800 */
[----:B0-----:R-:W0:Y:S02]  /*3e70*/  SHFL.BFLY PT, R5, R2, 0x1, 0x1f ;  /* 0x0c201f0002057f89 */ /* 0x001e2400000e0000 */
[----:B0-----:R-:W-:-:S05]  /*3e80*/  FMNMX.FTZ R5, R5, R2, !PT ;  /* 0x0000000205057209 */ /* 0x001fca0007810000 */
[----:B------:R0:W1:Y:S01]  /*3e90*/  SHFL.IDX PT, R9, R5, RZ, 0x1f ;  /* 0x00001fff05097589 */ /* 0x00006200000e0000 */
[----:B------:R-:W-:Y:S05]  /*3ea0*/  @P1 BRA `(.L_x_3264) ;  /* 0x0000000000701947 */ /* 0x000fea0003800000 */
[----:B------:R-:W-:Y:S01]  /*3eb0*/  ULDC.64 UR4, c[0x0][0x2b0] ;  /* 0x0000ac0000047ab9 */ /* 0x000fe20000000a00 */
[----:B------:R-:W-:Y:S01]  /*3ec0*/  HFMA2.MMA R7, -RZ, RZ, 0, 0 ;  /* 0x00000000ff077435 */ /* 0x000fe200000001ff */
[----:B------:R-:W-:Y:S01]  /*3ed0*/  ISETP.NE.U32.AND P0, PT, RZ, UR4, PT ;  /* 0x00000004ff007c0c */ /* 0x000fe2000bf05070 */
[----:B0-----:R-:W-:-:S03]  /*3ee0*/  IMAD.MOV.U32 R5, RZ, RZ, R6 ;  /* 0x000000ffff057224 */ /* 0x001fc600078e0006 */
[----:B------:R-:W-:-:S13]  /*3ef0*/  ISETP.NE.AND.EX P0, PT, RZ, UR5, PT, P0 ;  /* 0x00000005ff007c0c */ /* 0x000fda000bf05300 */
.L_x_3268:
[----:B------:R-:W-:Y:S01]  /*3f00*/  VIADD R3, R5, -UR43 ;  /* 0x8000002b05037c36 */ /* 0x000fe20008000000 */
[----:B------:R-:W-:Y:S03]  /*3f10*/  BSSY B1, `(.L_x_3265) ;  /* 0x0000010000017945 */ /* 0x000fe60003800000 */
[----:B------:R-:W-:Y:S01]  /*3f20*/  IMAD R11, R3, 0x4, R0 ;  /* 0x00000004030b7824 */ /* 0x000fe200078e0200 */
[----:B0-----:R-:W-:Y:S06]  /*3f30*/  @!P0 BRA `(.L_x_3266) ;  /* 0x0000000000248947 */ /* 0x001fec0003800000 */
[----:B------:R-:W-:Y:S01]  /*3f40*/  MOV R2, UR6 ;  /* 0x0000000600027c02 */ /* 0x000fe20008000f00 */
[----:B------:R-:W-:Y:S01]  /*3f50*/  IMAD.U32 R8, RZ, RZ, UR7 ;  /* 0x00000007ff087e24 */ /* 0x000fe2000f8e00ff */
[----:B------:R-:W-:Y:S02]  /*3f60*/  SHF.R.S32.HI R3, RZ, 0x1f, R5 ;  /* 0x0000001fff037819 */ /* 0x000fe40000011405 */
[----:B------:R-:W-:-:S04]  /*3f70*/  IADD3 R2, P2, P3, R5, UR44, R2 ;  /* 0x0000002c05027c10 */ /* 0x000fc8000fb5e002 */
[----:B------:R-:W-:-:S05]  /*3f80*/  IADD3.X R3, R3, UR46, R8, P2, P3 ;  /* 0x0000002e03037c10 */ /* 0x000fca00097e6408 */
[----:B------:R-:W3:Y:S02]  /*3f90*/  LDG.E.U8 R2, desc[UR36][R2.64] ;  /* 0x0000002402027981 */ /* 0x000ee4000c1e1100 */
[----:B---3--:R-:W-:-:S13]  /*3fa0*/  ISETP.NE.AND P2, PT, R2, RZ, PT ;  /* 0x000000ff0200720c */ /* 0x008fda0003f45270 */
[----:B------:R-:W-:Y:S01]  /*3fb0*/  @P2 IMAD.MOV.U32 R8, RZ, RZ, RZ ;  /* 0x000000ffff082224 */ /* 0x000fe200078e00ff */
[----:B------:R-:W-:Y:S06]  /*3fc0*/  @P2 BRA `(.L_x_3267) ;  /* 0x0000000000102947 */ /* 0x000fec0003800000 */
.L_x_3266:
[----:B------:R-:W1:Y:S02]  /*3fd0*/  LDS R2, [R11] ;  /* 0x000000000b027984 */ /* 0x000e640000000800 */
[----:B-1----:R-:W-:-:S04]  /*3fe0*/  FADD.FTZ R2, -R9, R2 ;  /* 0x0000000209027221 */ /* 0x002fc80000010100 */
[----:B------:R-:W-:-:S04]  /*3ff0*/  FMUL.FTZ R2, R2, 1.4426950216293334961 ;  /* 0x3fb8aa3b02027820 */ /* 0x000fc80000410000 */
[----:B------:R0:W3:Y:S03]  /*4000*/  MUFU.EX2 R8, R2 ;  /* 0x0000000200087308 */ /* 0x0000e60000000800 */
.L_x_3267:
[----:B------:R-:W-:Y:S05]  /*4010*/  BSYNC B1 ;  /* 0x0000000000017941 */ /* 0x000fea0003800000 */
.L_x_3265:
[----:B---3--:R3:W-:Y:S01]  /*4020*/  STS [R11], R8 ;  /* 0x000000080b007388 */ /* 0x0087e20000000800 */
[----:B------:R-:W-:Y:S02]  /*4030*/  VIADD R5, R5, 0x40 ;  /* 0x0000004005057836 */ /* 0x000fe40000000000 */
[----:B------:R-:W-:-:S03]  /*4040*/  FADD.FTZ R7, R8, R7 ;  /* 0x0000000708077221 */ /* 0x000fc60000010000 */
[----:B------:R-:W-:-:S13]  /*4050*/  ISETP.GT.AND P2, PT, R5, UR40, PT ;  /* 0x0000002805007c0c */ /* 0x000fda000bf44270 */
[----:B---3--:R-:W-:Y:S05]  /*4060*/  @!P2 BRA `(.L_x_3268) ;  /* 0xfffffffc00a4a947 */ /* 0x008fea000383ffff */
.L_x_3264:
[----:B------:R-:W-:Y:S05]  /*4070*/  BSYNC B0 ;  /* 0x0000000000007941 */ /* 0x000fea0003800000 */
.L_x_3263:
[----:B0-----:R-:W0:Y:S01]  /*4080*/  SHFL.BFLY PT, R2, R7, 0x10, 0x1f ;  /* 0x0e001f0007027f89 */ /* 0x001e2200000e0000 */
[----:B------:R-:W-:Y:S01]  /*4090*/  ULDC.U8 UR4, c[0x0][0x31c] ;  /* 0x0000c70000047ab9 */ /* 0x000fe20000000000 */
[----:B------:R-:W-:Y:S01]  /*40a0*/  UMOV UR5, URZ ;  /* 0x0000003f00057c82 */ /* 0x000fe20008000000 */
[----:B------:R-:W1:Y:S01]  /*40b0*/  S2R R10, SR_TID.X ;  /* 0x00000000000a7919 */ /* 0x000e620000002100 */
[----:B0-----:R-:W-:-:S05]  /*40c0*/  FADD.FTZ R2, R2, R7 ;  /* 0x0000000702027221 */ /* 0x001fca0000010000 */
[----:B------:R-:W0:Y:S01]  /*40d0*/  SHFL.BFLY PT, R3, R2, 0x8, 0x1f ;  /* 0x0d001f0002037f89 */ /* 0x000e2200000e0000 */
        /* <DEDUP_REMOVED lines=8> */
[----:B------:R-:W3:Y:S01]  /*4160*/  SHFL.BFLY PT, R8, R3, 0x4, 0x1f ;  /* 0x0c801f0003087f89 */ /* 0x000ee200000e0000 */
[----:B-1----:R-:W-:Y:S01]  /*4170*/  @!P0 LEA R12, R12, R11, 0x18 ;  /* 0x0000000b0c0c8211 */ /* 0x002fe200078ec0ff */
[----:B---3--:R-:W-:Y:S01]  /*4180*/  FADD.FTZ R8, R3, R8 ;  /* 0x0000000803087221 */ /* 0x008fe20000010000 */
        /* <DEDUP_REMOVED lines=27> */
.L_x_3269:
[----:B------:R-:W-:Y:S01]  /*4340*/  ULDC.64 UR6, c[0x0][0x310] ;  /* 0x0000c40000067ab9 */ /* 0x000fe20000000a00 */
[----:B------:R-:W-:Y:S04]  /*4350*/  BSSY B0, `(.L_x_3270) ;  /* 0x0000012000007945 */ /* 0x000fe80003800000 */
[----:B------:R-:W-:Y:S05]  /*4360*/  @P1 BRA `(.L_x_3271) ;  /* 0x0000000000401947 */ /* 0x000fea0003800000 */
[----:B0-----:R-:W-:-:S04]  /*4370*/  FADD.FTZ R2, R3, 9.9999999747524270788e-07 ;  /* 0x358637bd03027421 */ /* 0x001fc80000010000 */
[----:B------:R0:W1:Y:S03]  /*4380*/  MUFU.RCP R5, R2 ;  /* 0x0000000200057308 */ /* 0x0000660000001000 */
.L_x_3273:
[----:B01----:R-:W-:-:S04]  /*4390*/  VIADD R3, R6, -UR43 ;  /* 0x8000002b06037c36 */ /* 0x003fc80008000000 */
[----:B------:R-:W-:-:S05]  /*43a0*/  IMAD R3, R3, 0x4, R0 ;  /* 0x0000000403037824 */ /* 0x000fca00078e0200 */
[----:B0-----:R-:W1:Y:S02]  /*43b0*/  LDS R2, [R3] ;  /* 0x0000000003027984 */ /* 0x001e640000000800 */
[----:B-1----:R-:W-:-:S05]  /*43c0*/  FMUL.FTZ R7, R2, R5 ;  /* 0x0000000502077220 */ /* 0x002fca0000410000 */
[----:B------:R0:W-:Y:S01]  /*43d0*/  STS [R3], R7 ;  /* 0x0000000703007388 */ /* 0x0001e20000000800 */
[----:B------:R-:W-:Y:S05]  /*43e0*/  @!P0 BRA `(.L_x_3272) ;  /* 0x0000000000148947 */ /* 0x000fea0003800000 */
[----:B0-----:R-:W-:-:S04]  /*43f0*/  IADD3 R3, P1, R6, UR4, RZ ;  /* 0x0000000406037c10 */ /* 0x001fc8000ff3e0ff */
[----:B------:R-:W-:Y:S02]  /*4400*/  LEA.HI.X.SX32 R8, R6, UR5, 0x1, P1 ;  /* 0x0000000506087c11 */ /* 0x000fe400088f0eff */
[----:B------:R-:W-:-:S04]  /*4410*/  LEA R2, P1, R3, UR6, 0x2 ;  /* 0x0000000603027c11 */ /* 0x000fc8000f8210ff */
[----:B------:R-:W-:-:S05]  /*4420*/  LEA.HI.X R3, R3, UR7, R8, 0x2, P1 ;  /* 0x0000000703037c11 */ /* 0x000fca00088f1408 */
[----:B------:R1:W-:Y:S04]  /*4430*/  STG.E desc[UR36][R2.64], R7 ;  /* 0x0000000702007986 */ /* 0x0003e8000c101924 */
.L_x_3272:
[----:B------:R-:W-:-:S04]  /*4440*/  IADD3 R6, R6, 0x40, RZ ;  /* 0x0000004006067810 */ /* 0x000fc80007ffe0ff */
[----:B------:R-:W-:-:S13]  /*4450*/  ISETP.GT.AND P1, PT, R6, UR40, PT ;  /* 0x0000002806007c0c */ /* 0x000fda000bf24270 */
[----:B------:R-:W-:Y:S05]  /*4460*/  @!P1 BRA `(.L_x_3273) ;  /* 0xfffffffc00c89947 */ /* 0x000fea000383ffff */
.L_x_3271:
[----:B------:R-:W-:Y:S05]  /*4470*/  BSYNC B0 ;  /* 0x0000000000007941 */ /* 0x000fea0003800000 */
.L_x_3270:
        /* <DEDUP_REMOVED lines=9> */
[----:B------:R-:W-:-:S05]  /*4510*/  CS2R R8, SRZ ;  /* 0x0000000000087805 */ /* 0x000fca000001ff00 */
[----:B------:R-:W-:Y:S01]  /*4520*/  ISETP.NE.OR P2, PT, R17, UR4, P1 ;  /* 0x0000000411007c0c */ /* 0x000fe20008f45670 */
[----:B------:R-:W-:-:S03]  /*4530*/  ULDC UR4, c[0x0][0x284] ;  /* 0x0000a10000047ab9 */ /* 0x000fc60000000800 */
[----:B------:R-:W-:Y:S01]  /*4540*/  ISETP.EQ.OR.EX P0, PT, RZ, UR7, P2, P0 ;  /* 0x00000007ff007c0c */ /* 0x000fe20009702700 */
[----:B------:R-:W-:Y:S01]  /*4550*/  IMAD.U32 R19, RZ, RZ, UR4 ;  /* 0x00000004ff137e24 */ /* 0x000fe2000f8e00ff */
[----:B------:R-:W-:-:S11]  /*4560*/  ULDC.64 UR6, c[0x0][0x250] ;  /* 0x0000940000067ab9 */ /* 0x000fd60000000a00 */
[----:B------:R-:W3:Y:S01]  /*4570*/  @!P0 S2R R5, SR_CTAID.X ;  /* 0x0000000000058919 */ /* 0x000ee20000002500 */
[----:B01----:R-:W0:Y:S01]  /*4580*/  @!P0 LDC.64 R2, c[0x0][0x240] ;  /* 0x00009000ff028b82 */ /* 0x003e220000000a00 */
[----:B------:R-:W-:Y:S01]  /*4590*/  BSSY B1, `(.L_x_3274) ;  /* 0x00001df000017945 */ /* 0x000fe20003800000 */
[----:B------:R-:W-:Y:S02]  /*45a0*/  CS2R R14, SRZ ;  /* 0x00000000000e7805 */ /* 0x000fe4000001ff00 */
[----:B------:R-:W-:Y:S01]  /*45b0*/  CS2R R12, SRZ ;  /* 0x00000000000c7805 */ /* 0x000fe2000001ff00 */
[----:B---3--:R-:W-:-:S04]  /*45c0*/  @!P0 IMAD R5, R5, 0x70, R18 ;  /* 0x0000007005058824 */ /* 0x008fc800078e0212 */
[----:B0-----:R-:W-:-:S05]  /*45d0*/  @!P0 IMAD.WIDE R2, R5, 0x4, R2 ;  /* 0x0000000405028825 */ /* 0x001fca00078e0202 */
[----:B------:R0:W5:Y:S01]  /*45e0*/  @!P0 LDG.E.128 R8, desc[UR36][R2.64] ;  /* 0x0000002402088981 */ /* 0x000162000c1e1d00 */
        /* <DEDUP_REMOVED lines=11> */
[----:B0-----:R-:W-:Y:S01]  /*46a0*/  MOV R2, UR43 ;  /* 0x0000002b00027c02 */ /* 0x001fe20008000f00 */
[----:B------:R-:W-:Y:S01]  /*46b0*/  BSSY B2, `(.L_x_3278) ;  /* 0x0000023000027945 */ /* 0x000fe20003800000 */
[----:B------:R-:W-:Y:S01]  /*46c0*/  LOP3.LUT R3, RZ, R85, RZ, 0x33, !PT ;  /* 0x00000055ff037212 */ /* 0x000fe200078e33ff */
[----:B------:R-:W-:Y:S01]  /*46d0*/  IMAD.MOV.U32 R84, RZ, RZ, R80 ;  /* 0x000000ffff547224 */ /* 0x000fe200078e0050 */
[----:B------:R-:W-:Y:S02]  /*46e0*/  IADD3 R2, -R2, -0x2, -R17 ;  /* 0xfffffffe02027810 */ /* 0x000fe40007ffe911 */
[----:B------:R-:W-:Y:S02]  /*46f0*/  CS2R R12, SRZ ;  /* 0x00000000000c7805 */ /* 0x000fe4000001ff00 */
[----:B------:R-:W-:Y:S01]  /*4700*/  CS2R R14, SRZ ;  /* 0x00000000000e7805 */ /* 0x000fe2000001ff00 */
[----:B------:R-:W-:-:S05]  /*4710*/  IMAD.IADD R3, R2, 0x1, -R3 ;  /* 0x0000000102037824 */ /* 0x000fca00078e0a03 */
        /* <DEDUP_REMOVED lines=8> */
[----:B------:R-:W-:Y:S01]  /*47a0*/  IMAD.MOV.U32 R84, RZ, RZ, R80 ;  /* 0x000000ffff547224 */ /* 0x000fe200078e0050 */
[----:B------:R-:W-:Y:S01]  /*47b0*/  IADD3 R6, P3, R82, R3, RZ ;  /* 0x0000000352067210 */ /* 0x000fe20007f7e0ff */
[----:B------:R-:W-:-:S03]  /*47c0*/  IMAD.MOV.U32 R12, RZ, RZ, RZ ;  /* 0x000000ffff0c7224 */ /* 0x000fc600078e00ff */
[----:B------:R-:W-:Y:S02]  /*47d0*/  LEA.HI.X.SX32 R3, R3, R81, 0x1, P3 ;  /* 0x0000005103037211 */ /* 0x000fe400018f0eff */
[----:B------:R-:W-:-:S04]  /*47e0*/  LEA R7, P3, R6, UR4, 0x2 ;  /* 0x0000000406077c11 */ /* 0x000fc8000f8610ff */
[----:B------:R-:W-:-:S09]  /*47f0*/  LEA.HI.X R3, R6, UR5, R3, 0x2, P3 ;  /* 0x0000000506037c11 */ /* 0x000fd200098f1403 */
.L_x_3280:
[----:B------:R-:W-:Y:S01]  /*4800*/  IMAD.MOV.U32 R2, RZ, RZ, R7 ;  /* 0x000000ffff027224 */ /* 0x000fe200078e0007 */
[----:B------:R0:W1:Y:S04]  /*4810*/  LDS R6, [R5] ;  /* 0x0000000005067984 */ /* 0x0000680000000800 */
[----:B------:R3:W1:Y:S01]  /*4820*/  LDG.E.128 R20, desc[UR36][R2.64] ;  /* 0x0000002402147981 */ /* 0x000662000c1e1d00 */
[----:B------:R-:W-:Y:S01]  /*4830*/  IADD3 R4, R4, -0x1, RZ ;  /* 0xffffffff04047810 */ /* 0x000fe20007ffe0ff */
[----:B------:R-:W-:Y:S01]  /*4840*/  VIADD R84, R84, 0x2 ;  /* 0x0000000254547836 */ /* 0x000fe20000000000 */
[----:B------:R-:W-:Y:S01]  /*4850*/  IADD3 R7, P4, R7, 0x380, RZ ;  /* 0x0000038007077810 */ /* 0x000fe20007f9e0ff */
[----:B0-----:R-:W-:Y:S01]  /*4860*/  VIADD R5, R5, 0x8 ;  /* 0x0000000805057836 */ /* 0x001fe20000000000 */
[----:B------:R-:W-:-:S03]  /*4870*/  ISETP.NE.AND P3, PT, R4, RZ, PT ;  /* 0x000000ff0400720c */ /* 0x000fc60003f65270 */
[----:B---3--:R-:W-:Y:S02]  /*4880*/  IMAD.X R3, RZ, RZ, R3, P4 ;  /* 0x000000ffff037224 */ /* 0x008fe400020e0603 */
[-C--:B-1----:R-:W-:Y:S01]  /*4890*/  FFMA.FTZ R12, R20, R6.reuse, R12 ;  /* 0x00000006140c7223 */ /* 0x082fe2000001000c */
[-C--:B------:R-:W-:Y:S01]  /*48a0*/  FFMA.FTZ R13, R21, R6.reuse, R13 ;  /* 0x00000006150d7223 */ /* 0x080fe2000001000d */
[-C--:B------:R-:W-:Y:S01]  /*48b0*/  FFMA.FTZ R14, R22, R6.reuse, R14 ;  /* 0x00000006160e7223 */ /* 0x080fe2000001000e */
[----:B------:R-:W-:-:S05]  /*48c0*/  FFMA.FTZ R15, R23, R6, R15 ;  /* 0x00000006170f7223 */ /* 0x000fca000001000f */
[----:B------:R-:W-:Y:S05]  /*48d0*/  @P3 BRA `(.L_x_3280) ;  /* 0xfffffffc00c83947 */ /* 0x000fea000383ffff */
.L_x_3279:
[----:B------:R-:W-:Y:S05]  /*48e0*/  BSYNC B2 ;  /* 0x0000000000027941 */ /* 0x000fea0003800000 */
.L_x_3278:
[----:B------:R-:W-:Y:S05]  /*48f0*/  @!P0 BRA `(.L_x_3277) ;  /* 0x0000000c00388947 */ /* 0x000fea0003800000 */
[----:B------:R-:W-:Y:S01]  /*4900*/  IADD3 R7, R85, -R84, RZ ;  /* 0x8000005455077210 */ /* 0x000fe20007ffe0ff */
[C---:B------:R-:W-:Y:S01]  /*4910*/  IMAD R2, R84.reuse, 0x70, RZ ;  /* 0x0000007054027824 */ /* 0x040fe200078e02ff */
[----:B------:R-:W-:Y:S01]  /*4920*/  LEA R3, R84, 0x10, 0x2 ;  /* 0x0000001054037811 */ /* 0x000fe200078e10ff */
[----:B------:R-:W-:Y:S01]  /*4930*/  ULDC.64 UR4, c[0x0][0x250] ;  /* 0x0000940000047ab9 */ /* 0x000fe20000000a00 */
[----:B------:R-:W-:Y:S01]  /*4940*/  ISETP.GT.AND P3, PT, R7, 0x18, PT ;  /* 0x000000180700780c */ /* 0x000fe20003f64270 */
[----:B------:R-:W-:Y:S01]  /*4950*/  IMAD.U32 R6, RZ, RZ, UR43 ;  /* 0x0000002bff067e24 */ /* 0x000fe2000f8e00ff */
[----:B------:R-:W-:Y:S01]  /*4960*/  IADD3 R4, P0, R82, R2, RZ ;  /* 0x0000000252047210 */ /* 0x000fe20007f1e0ff */
[----:B------:R-:W-:Y:S02]  /*4970*/  BSSY B2, `(.L_x_3281) ;  /* 0x0000070000027945 */ /* 0x000fe40003800000 */
[----:B------:R-:W-:Y:S01]  /*4980*/  IMAD R83, R6, -0x4, R3 ;  /* 0xfffffffc06537824 */ /* 0x000fe200078e0203 */
[----:B------:R-:W-:-:S02]  /*4990*/  LEA.HI.X.SX32 R5, R2, R81, 0x1, P0 ;  /* 0x0000005102057211 */ /* 0x000fc400000f0eff */
[----:B------:R-:W-:Y:S01]  /*49a0*/  LEA R2, P0, R4, UR4, 0x2 ;  /* 0x0000000404027c11 */ /* 0x000fe2000f8010ff */
[----:B------:R-:W-:-:S03]  /*49b0*/  IMAD.IADD R83, R0, 0x1, R83 ;  /* 0x0000000100537824 */ /* 0x000fc600078e0253 */
[----:B------:R-:W-:Y:S02]  /*49c0*/  LEA.HI.X R3, R4, UR5, R5, 0x2, P0 ;  /* 0x0000000504037c11 */ /* 0x000fe400080f1405 */
[----:B------:R-:W-:Y:S01]  /*49d0*/  PLOP3.LUT P0, PT, PT, PT, PT, 0x80, 0x0 ;  /* 0x000000000000781c */ /* 0x000fe20003f0f070 */
[----:B------:R-:W-:-:S12]  /*49e0*/  @!P3 BRA `(.L_x_3282) ;  /* 0x0000000400a0b947 */ /* 0x000fd80003800000 */
[----:B------:R-:W-:Y:S01]  /*49f0*/  PLOP3.LUT P0, PT, PT, PT, PT, 0x8, 0x0 ;  /* 0x000000000000781c */ /* 0x000fe20003f0e170 */
[----:B------:R-:W-:-:S12]  /*4a00*/  VIADD R87, R85, 0xffffffe8 ;  /* 0xffffffe855577836 */ /* 0x000fd80000000000 */
.L_x_3283:
[----:B------:R-:W3:Y:S04]  /*4a10*/  LDG.E.128 R4, desc[UR36][R2.64] ;  /* 0x0000002402047981 */ /* 0x000ee8000c1e1d00 */
[----:B------:R-:W4:Y:S04]  /*4a20*/  LDG.E.128 R20, desc[UR36][R2.64+0x380] ;  /* 0x0003802402147981 */ /* 0x000f28000c1e1d00 */
[----:B------:R-:W4:Y:S04]  /*4a30*/  LDG.E.128 R24, desc[UR36][R2.64+0x700] ;  /* 0x0007002402187981 */ /* 0x000f28000c1e1d00 */
[----:B--2---:R-:W2:Y:S04]  /*4a40*/  LDG.E.128 R28, desc[UR36][R2.64+0xa80] ;  /* 0x000a8024021c7981 */ /* 0x004ea8000c1e1d00 */
[----:B------:R-:W2:Y:S04]  /*4a50*/  LDG.E.128 R32, desc[UR36][R2.64+0xe00] ;  /* 0x000e002402207981 */ /* 0x000ea8000c1e1d00 */
        /* <DEDUP_REMOVED lines=10> */
[----:B------:R0:W2:Y:S01]  /*4b00*/  LDG.E.128 R76, desc[UR36][R2.64+0x3480] ;  /* 0x00348024024c7981 */ /* 0x0000a2000c1e1d00 */
[----:B------:R-:W-:-:S03]  /*4b10*/  VIADD R84, R84, 0x20 ;  /* 0x0000002054547836 */ /* 0x000fc60000000000 */
[----:B------:R-:W3:Y:S04]  /*4b20*/  LDS R89, [R83+-0x10] ;  /* 0xfffff00053597984 */ /* 0x000ee80000000800 */
[----:B------:R-:W4:Y:S01]  /*4b30*/  LDS R88, [R83+-0x8] ;  /* 0xfffff80053587984 */ /* 0x000f220000000800 */
[----:B0-----:R-:W-:-:S03]  /*4b40*/  IADD3 R2, P3, R2, 0x3800, RZ ;  /* 0x0000380002027810 */ /* 0x001fc60007f7e0ff */
[----:B------:R-:W0:Y:S01]  /*4b50*/  LDS R86, [R83] ;  /* 0x0000000053567984 */ /* 0x000e220000000800 */
[----:B------:R-:W-:Y:S02]  /*4b60*/  IADD3.X R3, RZ, R3, RZ, P3, !PT ;  /* 0x00000003ff037210 */ /* 0x000fe40001ffe4ff */
[----:B------:R-:W-:Y:S01]  /*4b70*/  ISETP.GE.AND P3, PT, R84, R87, PT ;  /* 0x000000575400720c */ /* 0x000fe20003f66270 */
[-C--:B---3--:R-:W-:Y:S01]  /*4b80*/  FFMA.FTZ R91, R4, R89.reuse, R12 ;  /* 0x00000059045b7223 */ /* 0x088fe2000001000c */
[-C--:B------:R-:W-:Y:S01]  /*4b90*/  FFMA.FTZ R12, R5, R89.reuse, R13 ;  /* 0x00000059050c7223 */ /* 0x080fe2000001000d */
[----:B------:R-:W2:Y:S01]  /*4ba0*/  LDS R4, [R83+0x8] ;  /* 0x0000080053047984 */ /* 0x000ea20000000800 */
[-C--:B------:R-:W-:Y:S01]  /*4bb0*/  FFMA.FTZ R13, R6, R89.reuse, R14 ;  /* 0x00000059060d7223 */ /* 0x080fe2000001000e */
[----:B------:R-:W-:Y:S01]  /*4bc0*/  FFMA.FTZ R14, R7, R89, R15 ;  /* 0x00000059070e7223 */ /* 0x000fe2000001000f */
[-C--:B----4-:R-:W-:Y:S01]  /*4bd0*/  FFMA.FTZ R91, R20, R88.reuse, R91 ;  /* 0x00000058145b7223 */ /* 0x090fe2000001005b */
[----:B------:R-:W1:Y:S01]  /*4be0*/  LDS R5, [R83+0x10] ;  /* 0x0000100053057984 */ /* 0x000e620000000800 */
[-C--:B------:R-:W-:Y:S01]  /*4bf0*/  FFMA.FTZ R20, R21, R88.reuse, R12 ;  /* 0x0000005815147223 */ /* 0x080fe2000001000c */
[-C--:B------:R-:W-:Y:S01]  /*4c00*/  FFMA.FTZ R15, R22, R88.reuse, R13 ;  /* 0x00000058160f7223 */ /* 0x080fe2000001000d */
[----:B------:R-:W-:Y:S01]  /*4c10*/  FFMA.FTZ R88, R23, R88, R14 ;  /* 0x0000005817587223 */ /* 0x000fe2000001000e */
[----:B------:R-:W3:Y:S01]  /*4c20*/  LDS R6, [R83+0x18] ;  /* 0x0000180053067984 */ /* 0x000ee20000000800 */
[-C--:B0-----:R-:W-:Y:S01]  /*4c30*/  FFMA.FTZ R22, R25, R86.reuse, R20 ;  /* 0x0000005619167223 */ /* 0x081fe20000010014 */
[-C--:B------:R-:W-:Y:S01]  /*4c40*/  FFMA.FTZ R23, R26, R86.reuse, R15 ;  /* 0x000000561a177223 */ /* 0x080fe2000001000f */
[-C--:B------:R-:W-:Y:S01]  /*4c50*/  FFMA.FTZ R91, R24, R86.reuse, R91 ;  /* 0x00000056185b7223 */ /* 0x080fe2000001005b */
[----:B------:R-:W0:Y:S01]  /*4c60*/  LDS R7, [R83+0x20] ;  /* 0x0000200053077984 */ /* 0x000e220000000800 */
[----:B------:R-:W-:-:S03]  /*4c70*/  FFMA.FTZ R88, R27, R86, R88 ;  /* 0x000000561b587223 */ /* 0x000fc60000010058 */
[----:B------:R-:W4:Y:S04]  /*4c80*/  LDS R12, [R83+0x28] ;  /* 0x00002800530c7984 */ /* 0x000f280000000800 */
[----:B------:R-:W4:Y:S04]  /*4c90*/  LDS R13, [R83+0x30] ;  /* 0x00003000530d7984 */ /* 0x000f280000000800 */
[----:B------:R-:W4:Y:S04]  /*4ca0*/  LDS R14, [R83+0x38] ;  /* 0x00003800530e7984 */ /* 0x000f280000000800 */
[----:B------:R-:W4:Y:S04]  /*4cb0*/  LDS R15, [R83+0x40] ;  /* 0x00004000530f7984 */ /* 0x000f280000000800 */
[----:B------:R-:W4:Y:S04]  /*4cc0*/  LDS R20, [R83+0x48] ;  /* 0x0000480053147984 */ /* 0x000f280000000800 */
[----:B------:R-:W4:Y:S01]  /*4cd0*/  LDS R21, [R83+0x50] ;  /* 0x0000500053157984 */ /* 0x000f220000000800 */
[-C--:B--2---:R-:W-:Y:S01]  /*4ce0*/  FFMA.FTZ R24, R29, R4.reuse, R22 ;  /* 0x000000041d187223 */ /* 0x084fe20000010016 */
[-C--:B------:R-:W-:Y:S01]  /*4cf0*/  FFMA.FTZ R91, R28, R4.reuse, R91 ;  /* 0x000000041c5b7223 */ /* 0x080fe2000001005b */
[-C--:B------:R-:W-:Y:S01]  /*4d00*/  FFMA.FTZ R23, R30, R4.reuse, R23 ;  /* 0x000000041e177223 */ /* 0x080fe20000010017 */
[----:B------:R-:W2:Y:S01]  /*4d10*/  LDS R22, [R83+0x58] ;  /* 0x0000580053167984 */ /* 0x000ea20000000800 */
[----:B------:R-:W-:Y:S01]  /*4d20*/  FFMA.FTZ R88, R31, R4, R88 ;  /* 0x000000041f587223 */ /* 0x000fe20000010058 */
[-C--:B-1----:R-:W-:Y:S01]  /*4d30*/  FFMA.FTZ R91, R32, R5.reuse, R91 ;  /* 0x00000005205b7223 */ /* 0x082fe2000001005b */
[-C--:B------:R-:W-:Y:S01]  /*4d40*/  FFMA.FTZ R24, R33, R5.reuse, R24 ;  /* 0x0000000521187223 */ /* 0x080fe20000010018 */
[-C--:B------:R-:W-:Y:S01]  /*4d50*/  FFMA.FTZ R23, R34, R5.reuse, R23 ;  /* 0x0000000522177223 */ /* 0x080fe20000010017 */
[----:B------:R-:W1:Y:S01]  /*4d60*/  LDS R4, [R83+0x60] ;  /* 0x0000600053047984 */ /* 0x000e620000000800 */
[----:B------:R-:W-:Y:S01]  /*4d70*/  FFMA.FTZ R88, R35, R5, R88 ;  /* 0x0000000523587223 */ /* 0x000fe20000010058 */
[-C--:B---3--:R-:W-:Y:S01]  /*4d80*/  FFMA.FTZ R91, R36, R6.reuse, R91 ;  /* 0x00000006245b7223 */ /* 0x088fe2000001005b */
[-C--:B------:R-:W-:Y:S01]  /*4d90*/  FFMA.FTZ R24, R37, R6.reuse, R24 ;  /* 0x0000000625187223 */ /* 0x080fe20000010018 */
[-C--:B------:R-:W-:Y:S01]  /*4da0*/  FFMA.FTZ R23, R38, R6.reuse, R23 ;  /* 0x0000000626177223 */ /* 0x080fe20000010017 */
[----:B------:R3:W1:Y:S01]  /*4db0*/  LDS R5, [R83+0x68] ;  /* 0x0000680053057984 */ /* 0x0006620000000800 */
[----:B------:R-:W-:Y:S01]  /*4dc0*/  FFMA.FTZ R88, R39, R6, R88 ;  /* 0x0000000627587223 */ /* 0x000fe20000010058 */
[-C--:B0-----:R-:W-:Y:S01]  /*4dd0*/  FFMA.FTZ R91, R40, R7.reuse, R91 ;  /* 0x00000007285b7223 */ /* 0x081fe2000001005b */
        /* <DEDUP_REMOVED lines=31> */
[----:B---3--:R-:W-:-:S02]  /*4fd0*/  VIADD R83, R83, 0x80 ;  /* 0x0000008053537836 */ /* 0x008fc40000000000 */
        /* <DEDUP_REMOVED lines=9> */
.L_x_3282:
[----:B------:R-:W-:Y:S05]  /*5070*/  BSYNC B2 ;  /* 0x0000000000027941 */ /* 0x000fea0003800000 */
.L_x_3281:
[----:B------:R-:W-:Y:S01]  /*5080*/  IMAD.IADD R4, R85, 0x1, -R84 ;  /* 0x0000000155047824 */ /* 0x000fe200078e0a54 */
[----:B------:R-:W-:Y:S04]  /*5090*/  BSSY B2, `(.L_x_3284) ;  /* 0x000003a000027945 */ /* 0x000fe80003800000 */
[----:B------:R-:W-:-:S13]  /*50a0*/  ISETP.GT.AND P3, PT, R4, 0x8, PT ;  /* 0x000000080400780c */ /* 0x000fda0003f64270 */
[----:B------:R-:W-:Y:S05]  /*50b0*/  @!P3 BRA `(.L_x_3285) ;  /* 0x0000000000dcb947 */ /* 0x000fea0003800000 */
[----:B------:R-:W3:Y:S04]  /*50c0*/  LDG.E.128 R32, desc[UR36][R2.64] ;  /* 0x0000002402207981 */ /* 0x000ee8000c1e1d00 */
        /* <DEDUP_REMOVED lines=12> */
[----:B------:R-:W4:Y:S04]  /*5190*/  LDS R49, [R83+-0x8] ;  /* 0xfffff80053317984 */ /* 0x000f280000000800 */
[----:B------:R-:W0:Y:S04]  /*51a0*/  LDS R50, [R83] ;  /* 0x0000000053327984 */ /* 0x000e280000000800 */
[----:B------:R-:W1:Y:S04]  /*51b0*/  LDS R51, [R83+0x8] ;  /* 0x0000080053337984 */ /* 0x000e680000000800 */
[----:B------:R-:W2:Y:S04]  /*51c0*/  LDS R52, [R83+0x10] ;  /* 0x0000100053347984 */ /* 0x000ea80000000800 */
        /* <DEDUP_REMOVED lines=36> */
[----:B------:R-:W-:Y:S01]  /*5410*/  IMAD.MOV.U32 R2, RZ, RZ, R56 ;  /* 0x000000ffff027224 */ /* 0x000fe200078e0038 */
[----:B------:R-:W-:-:S07]  /*5420*/  MOV R3, R57 ;  /* 0x0000003900037202 */ /* 0x000fce0000000f00 */
.L_x_3285:
[----:B------:R-:W-:Y:S05]  /*5430*/  BSYNC B2 ;  /* 0x0000000000027941 */ /* 0x000fea0003800000 */
.L_x_3284:
[----:B------:R-:W-:-:S13]  /*5440*/  ISETP.LT.OR P0, PT, R84, R85, P0 ;  /* 0x000000555400720c */ /* 0x000fda0000701670 */
[----:B------:R-:W-:Y:S05]  /*5450*/  @!P0 BRA `(.L_x_3277) ;  /* 0x0000000000608947 */ /* 0x000fea0003800000 */
[----:B--2---:R-:W2:Y:S04]  /*5460*/  LDG.E.128 R28, desc[UR36][R2.64] ;  /* 0x00000024021c7981 */ /* 0x004ea8000c1e1d00 */
[----:B------:R-:W3:Y:S04]  /*5470*/  LDG.E.128 R20, desc[UR36][R2.64+0x380] ;  /* 0x0003802402147981 */ /* 0x000ee8000c1e1d00 */
[----:B------:R-:W4:Y:S04]  /*5480*/  LDG.E.128 R4, desc[UR36][R2.64+0x700] ;  /* 0x0007002402047981 */ /* 0x000f28000c1e1d00 */
[----:B------:R0:W4:Y:S04]  /*5490*/  LDG.E.128 R24, desc[UR36][R2.64+0xa80] ;  /* 0x000a802402187981 */ /* 0x000128000c1e1d00 */
[----:B------:R-:W2:Y:S04]  /*54a0*/  LDS R32, [R83+-0x10] ;  /* 0xfffff00053207984 */ /* 0x000ea80000000800 */
[----:B------:R-:W3:Y:S04]  /*54b0*/  LDS R34, [R83+-0x8] ;  /* 0xfffff80053227984 */ /* 0x000ee80000000800 */
[----:B------:R-:W4:Y:S04]  /*54c0*/  LDS R35, [R83] ;  /* 0x0000000053237984 */ /* 0x000f280000000800 */
[----:B------:R-:W1:Y:S01]  /*54d0*/  LDS R36, [R83+0x8] ;  /* 0x0000080053247984 */ /* 0x000e620000000800 */
[-C--:B--2---:R-:W-:Y:S01]  /*54e0*/  FFMA.FTZ R33, R28, R32.reuse, R12 ;  /* 0x000000201c217223 */ /* 0x084fe2000001000c */
        /* <DEDUP_REMOVED lines=8> */
[-C--:B0-----:R-:W-:Y:S01]  /*5570*/  FFMA.FTZ R2, R5, R35.reuse, R12 ;  /* 0x0000002305027223 */ /* 0x081fe2000001000c */
[-C--:B------:R-:W-:Y:S01]  /*5580*/  FFMA.FTZ R3, R6, R35.reuse, R13 ;  /* 0x0000002306037223 */ /* 0x080fe2000001000d */
[----:B------:R-:W-:Y:S01]  /*5590*/  FFMA.FTZ R32, R7, R35, R32 ;  /* 0x0000002307207223 */ /* 0x000fe20000010020 */
[-C--:B-1----:R-:W-:Y:S01]  /*55a0*/  FFMA.FTZ R12, R24, R36.reuse, R33 ;  /* 0x00000024180c7223 */ /* 0x082fe20000010021 */
[-C--:B------:R-:W-:Y:S01]  /*55b0*/  FFMA.FTZ R13, R25, R36.reuse, R2 ;  /* 0x00000024190d7223 */ /* 0x080fe20000010002 */
[-C--:B------:R-:W-:Y:S01]  /*55c0*/  FFMA.FTZ R14, R26, R36.reuse, R3 ;  /* 0x000000241a0e7223 */ /* 0x080fe20000010003 */
[----:B------:R-:W-:-:S07]  /*55d0*/  FFMA.FTZ R15, R27, R36, R32 ;  /* 0x000000241b0f7223 */ /* 0x000fce0000010020 */
.L_x_3277:
[----:B------:R-:W-:Y:S05]  /*55e0*/  BSYNC B0 ;  /* 0x0000000000007941 */ /* 0x000fea0003800000 */
.L_x_3276:
        /* <DEDUP_REMOVED lines=9> */
[----:B------:R-:W0:Y:S01]  /*5680*/  LDC R19, c[0x0][0x284] ;  /* 0x0000a100ff137b82 */ /* 0x000e220000000800 */
[----:B------:R-:W-:Y:S02]  /*5690*/  IMAD.MOV.U32 R4, RZ, RZ, R2 ;  /* 0x000000ffff047224 */ /* 0x000fe400078e0002 */
[----:B------:R-:W-:-:S07]  /*56a0*/  IMAD R5, R17, 0x4, R0 ;  /* 0x0000000411057824 */ /* 0x000fce00078e0200 */
.L_x_3290:
[----:B0-----:R-:W-:Y:S01]  /*56b0*/  ISETP.GE.AND P3, PT, R80, R19, PT ;  /* 0x000000135000720c */ /* 0x001fe20003f66270 */
[----:B------:R-:W-:Y:S01]  /*56c0*/  BSSY B2, `(.L_x_3288) ;  /* 0x0000025000027945 */ /* 0x000fe20003800000 */
[----:B------:R-:W-:-:S04]  /*56d0*/  IADD3 R4, R4, -0x1, RZ ;  /* 0xffffffff04047810 */ /* 0x000fc80007ffe0ff */
[----:B------:R-:W-:-:S07]  /*56e0*/  ISETP.NE.AND P0, PT, R4, RZ, PT ;  /* 0x000000ff0400720c */ /* 0x000fce0003f05270 */
[----:B------:R-:W-:Y:S06]  /*56f0*/  @!P3 BRA `(.L_x_3289) ;  /* 0x000000000084b947 */ /* 0x000fec0003800000 */
[----:B------:R-:W-:Y:S02]  /*5700*/  IABS R21, R19 ;  /* 0x0000001300157213 */ /* 0x000fe40000000000 */
        /* <DEDUP_REMOVED lines=32> */
.L_x_3289:
[----:B------:R-:W-:Y:S05]  /*5910*/  BSYNC B2 ;  /* 0x0000000000027941 */ /* 0x000fea0003800000 */
.L_x_3288:
[----:B------:R-:W-:Y:S02]  /*5920*/  VIADD R80, R80, 0x2 ;  /* 0x0000000250507836 */ /* 0x000fe40000000000 */
[----:B------:R-:W-:Y:S01]  /*5930*/  VIADD R5, R5, 0x8 ;  /* 0x0000000805057836 */ /* 0x000fe20000000000 */
[----:B------:R-:W-:Y:S06]  /*5940*/  @P0 BRA `(.L_x_3290) ;  /* 0xfffffffc00580947 */ /* 0x000fec000383ffff */
.L_x_3287:
[----:B------:R-:W-:Y:S05]  /*5950*/  BSYNC B0 ;  /* 0x0000000000007941 */ /* 0x000fea0003800000 */
.L_x_3286:
[----:B------:R-:W-:-:S13]  /*5960*/  ISETP.GE.U32.AND P0, PT, R7, 0x6, PT ;  /* 0x000000060700780c */ /* 0x000fda0003f06070 */
[----:B------:R-:W-:Y:S05]  /*5970*/  @!P0 BRA `(.L_x_3275) ;  /* 0x0000000800808947 */ /* 0x000fea0003800000 */
[----:B------:R-:W0:Y:S01]  /*5980*/  LDC R19, c[0x0][0x284] ;  /* 0x0000a100ff137b82 */ /* 0x000e220000000800 */
[----:B------:R-:W-:Y:S01]  /*5990*/  LEA R2, R80, 0x10, 0x2 ;  /* 0x0000001050027811 */ /* 0x000fe200078e10ff */
[----:B------:R-:W-:-:S04]  /*59a0*/  IMAD.U32 R3, RZ, RZ, UR43 ;  /* 0x0000002bff037e24 */ /* 0x000fc8000f8e00ff */
[----:B------:R-:W-:-:S05]  /*59b0*/  IMAD R3, R3, -0x4, R2 ;  /* 0xfffffffc03037824 */ /* 0x000fca00078e0202 */
[----:B------:R-:W-:-:S07]  /*59c0*/  IADD3 R2, R0, R3, RZ ;  /* 0x0000000300027210 */ /* 0x000fce0007ffe0ff */
.L_x_3299:
[CC--:B0-----:R-:W-:Y:S01]  /*59d0*/  ISETP.GE.AND P4, PT, R80.reuse, R19.reuse, PT ;  /* 0x000000135000720c */ /* 0x0c1fe20003f86270 */
[C---:B------:R-:W-:Y:S01]  /*59e0*/  VIADD R24, R80.reuse, 0x2 ;  /* 0x0000000250187836 */ /* 0x040fe20000000000 */
[----:B------:R-:W-:Y:S01]  /*59f0*/  BSSY B0, `(.L_x_3291) ;  /* 0x0000027000007945 */ /* 0x000fe20003800000 */
[C---:B------:R-:W-:Y:S02]  /*5a00*/  VIADD R26, R80.reuse, 0x4 ;  /* 0x00000004501a7836 */ /* 0x040fe40000000000 */
[----:B------:R-:W-:Y:S01]  /*5a10*/  VIADD R4, R80, 0x6 ;  /* 0x0000000650047836 */ /* 0x000fe20000000000 */
[-C--:B------:R-:W-:Y:S02]  /*5a20*/  ISETP.GE.AND P0, PT, R24, R19.reuse, PT ;  /* 0x000000131800720c */ /* 0x080fe40003f06270 */
[----:B------:R-:W-:-:S05]  /*5a30*/  ISETP.GE.AND P3, PT, R26, R19, PT ;  /* 0x000000131a00720c */ /* 0x000fca0003f66270 */
[----:B------:R-:W-:Y:S08]  /*5a40*/  @!P4 BRA `(.L_x_3292) ;  /* 0x000000000084c947 */ /* 0x000ff00003800000 */
[----:B------:R-:W-:Y:S01]  /*5a50*/  IABS R20, R19 ;  /* 0x0000001300147213 */ /* 0x000fe20000000000 */
[----:B------:R-:W-:Y:S01]  /*5a60*/  IMAD.MOV.U32 R6, RZ, RZ, RZ ;  /* 0x000000ffff067224 */ /* 0x000fe200078e00ff */
        /* <DEDUP_REMOVED lines=23> */
[C---:B------:R-:W-:Y:S01]  /*5be0*/  LEA R6, P4, R5.reuse, UR4, 0x2 ;  /* 0x0000000405067c11 */ /* 0x040fe2000f8810ff */
[----:B------:R-:W0:Y:S03]  /*5bf0*/  LDS R3, [R2+-0x10] ;  /* 0xfffff00002037984 */ /* 0x000e260000000800 */
[----:B------:R-:W-:-:S05]  /*5c00*/  LEA.HI.X R7, R5, UR5, R20, 0x2, P4 ;  /* 0x0000000505077c11 */ /* 0x000fca000a0f1414 */
[----:B------:R-:W0:Y:S02]  /*5c10*/  LDG.E.128 R20, desc[UR36][R6.64] ;  /* 0x0000002406147981 */ /* 0x000e24000c1e1d00 */
[-C--:B0-----:R-:W-:Y:S01]  /*5c20*/  FFMA.FTZ R12, R20, R3.reuse, R12 ;  /* 0x00000003140c7223 */ /* 0x081fe2000001000c */
[-C--:B------:R-:W-:Y:S01]  /*5c30*/  FFMA.FTZ R13, R21, R3.reuse, R13 ;  /* 0x00000003150d7223 */ /* 0x080fe2000001000d */
[-C--:B------:R-:W-:Y:S01]  /*5c40*/  FFMA.FTZ R14, R22, R3.reuse, R14 ;  /* 0x00000003160e7223 */ /* 0x080fe2000001000e */
[----:B------:R-:W-:-:S07]  /*5c50*/  FFMA.FTZ R15, R23, R3, R15 ;  /* 0x00000003170f7223 */ /* 0x000fce000001000f */
.L_x_3292:
[----:B------:R-:W-:Y:S05]  /*5c60*/  BSYNC B0 ;  /* 0x0000000000007941 */ /* 0x000fea0003800000 */
.L_x_3291:
[----:B------:R-:W-:Y:S01]  /*5c70*/  BSSY B0, `(.L_x_3293) ;  /* 0x0000024000007945 */ /* 0x000fe20003800000 */
[----:B------:R-:W-:-:S03]  /*5c80*/  ISETP.GE.AND P4, PT, R4, R19, PT ;  /* 0x000000130400720c */ /* 0x000fc60003f86270 */
[----:B------:R-:W-:Y:S10]  /*5c90*/  @!P0 BRA `(.L_x_3294) ;  /* 0x0000000000848947 */ /* 0x000ff40003800000 */
        /* <DEDUP_REMOVED lines=33> */
.L_x_3294:
[----:B------:R-:W-:Y:S05]  /*5eb0*/  BSYNC B0 ;  /* 0x0000000000007941 */ /* 0x000fea0003800000 */
.L_x_3293:
[----:B------:R-:W-:Y:S04]  /*5ec0*/  BSSY B0, `(.L_x_3295) ;  /* 0x0000023000007945 */ /* 0x000fe80003800000 */
[----:B------:R-:W-:Y:S05]  /*5ed0*/  @!P3 BRA `(.L_x_3296) ;  /* 0x000000000084b947 */ /* 0x000fea0003800000 */
[----:B------:R-:W-:Y:S01]  /*5ee0*/  IABS R20, R19 ;  /* 0x0000001300147213 */ /* 0x000fe20000000000 */
[----:B------:R-:W-:Y:S01]  /*5ef0*/  HFMA2.MMA R6, -RZ, RZ, 0, 0 ;  /* 0x00000000ff067435 */ /* 0x000fe200000001ff */
        /* <DEDUP_REMOVED lines=23> */
[C---:B------:R-:W-:Y:S01]  /*6070*/  LEA R6, P0, R5.reuse, UR4, 0x2 ;  /* 0x0000000405067c11 */ /* 0x040fe2000f8010ff */
[----:B------:R-:W0:Y:S03]  /*6080*/  LDS R3, [R2] ;  /* 0x0000000002037984 */ /* 0x000e260000000800 */
[----:B------:R-:W-:-:S05]  /*6090*/  LEA.HI.X R7, R5, UR5, R20, 0x2, P0 ;  /* 0x0000000505077c11 */ /* 0x000fca00080f1414 */
[----:B------:R-:W0:Y:S02]  /*60a0*/  LDG.E.128 R20, desc[UR36][R6.64] ;  /* 0x0000002406147981 */ /* 0x000e24000c1e1d00 */
[-C--:B0-----:R-:W-:Y:S01]  /*60b0*/  FFMA.FTZ R12, R20, R3.reuse, R12 ;  /* 0x00000003140c7223 */ /* 0x081fe2000001000c */
[-C--:B------:R-:W-:Y:S01]  /*60c0*/  FFMA.FTZ R13, R21, R3.reuse, R13 ;  /* 0x00000003150d7223 */ /* 0x080fe2000001000d */
[-C--:B------:R-:W-:Y:S01]  /*60d0*/  FFMA.FTZ R14, R22, R3.reuse, R14 ;  /* 0x00000003160e7223 */ /* 0x080fe2000001000e */
[----:B------:R-:W-:-:S07]  /*60e0*/  FFMA.FTZ R15, R23, R3, R15 ;  /* 0x00000003170f7223 */ /* 0x000fce000001000f */
.L_x_3296:
[----:B------:R-:W-:Y:S05]  /*60f0*/  BSYNC B0 ;  /* 0x0000000000007941 */ /* 0x000fea0003800000 */
.L_x_3295:
[----:B------:R-:W-:Y:S04]  /*6100*/  BSSY B0, `(.L_x_3297) ;  /* 0x0000023000007945 */ /* 0x000fe80003800000 */
[----:B------:R-:W-:Y:S05]  /*6110*/  @!P4 BRA `(.L_x_3298) ;  /* 0x000000000084c947 */ /* 0x000fea0003800000 */
        /* <DEDUP_REMOVED lines=26> */
[----:B------:R-:W0:Y:S03]  /*62c0*/  LDS R3, [R2+0x8] ;  /* 0x0000080002037984 */ /* 0x000e260000000800 */
[----:B------:R-:W-:-:S06]  /*62d0*/  LEA.HI.X R5, R5, UR5, R6, 0x2, P0 ;  /* 0x0000000505057c11 */ /* 0x000fcc00080f1406 */
[----:B------:R-:W0:Y:S02]  /*62e0*/  LDG.E.128 R4, desc[UR36][R4.64] ;  /* 0x0000002404047981 */ /* 0x000e24000c1e1d00 */
[-C--:B0-----:R-:W-:Y:S01]  /*62f0*/  FFMA.FTZ R12, R4, R3.reuse, R12 ;  /* 0x00000003040c7223 */ /* 0x081fe2000001000c */
[-C--:B------:R-:W-:Y:S01]  /*6300*/  FFMA.FTZ R13, R5, R3.reuse, R13 ;  /* 0x00000003050d7223 */ /* 0x080fe2000001000d */
[-C--:B------:R-:W-:Y:S01]  /*6310*/  FFMA.FTZ R14, R6, R3.reuse, R14 ;  /* 0x00000003060e7223 */ /* 0x080fe2000001000e */
[----:B------:R-:W-:-:S07]  /*6320*/  FFMA.FTZ R15, R7, R3, R15 ;  /* 0x00000003070f7223 */ /* 0x000fce000001000f */
.L_x_3298:
[----:B------:R-:W-:Y:S05]  /*6330*/  BSYNC B0 ;  /* 0x0000000000007941 */ /* 0x000fea0003800000 */
.L_x_3297:
[----:B------:R-:W-:Y:S01]  /*6340*/  IADD3 R80, R80, 0x8, RZ ;  /* 0x0000000850507810 */ /* 0x000fe20007ffe0ff */
[----:B------:R-:W-:-:S03]  /*6350*/  VIADD R2, R2, 0x20 ;  /* 0x0000002002027836 */ /* 0x000fc60000000000 */
[----:B------:R-:W-:-:S13]  /*6360*/  ISETP.GE.AND P0, PT, R80, UR40, PT ;  /* 0x0000002850007c0c */ /* 0x000fda000bf06270 */
[----:B------:R-:W-:Y:S05]  /*6370*/  @!P0 BRA `(.L_x_3299) ;  /* 0xfffffff400948947 */ /* 0x000fea000383ffff */
.L_x_3275:
[----:B------:R-:W-:Y:S05]  /*6380*/  BSYNC B1 ;  /* 0x0000000000017941 */ /* 0x000fea0003800000 */
.L_x_3274:
[----:B0-----:R-:W0:Y:S01]  /*6390*/  S2R R2, SR_TID.X ;  /* 0x0000000000027919 */ /* 0x001e220000002100 */
        /* <DEDUP_REMOVED lines=31> */
[----:B------:R-:W-:Y:S01]  /*6590*/  MOV R31, UR6 ;  /* 0x00000006001f7c02 */ /* 0x000fe20008000f00 */
[----:B-1----:R-:W-:-:S06]  /*65a0*/  ULEA UR4, UR5, UR4, 0x18 ;  /* 0x0000000405047291 */ /* 0x002fcc000f8ec03f */
[----:B------:R-:W-:Y:S01]  /*65b0*/  IMAD.U32 R0, RZ, RZ, UR4 ;  /* 0x00000004ff007e24 */ /* 0x000fe2000f8e00ff */
[----:B------:R-:W-:-:S03]  /*65c0*/  ULDC.64 UR4, c[0x0][0x250] ;  /* 0x0000940000047ab9 */ /* 0x000fc60000000a00 */
[----:B------:R-:W-:-:S06]  /*65d0*/  IMAD R19, R31, 0x4, R0 ;  /* 0x000000041f137824 */ /* 0x000fcc00078e0200 */
[----:B------:R-:W1:Y:S01]  /*65e0*/  LDS R19, [R19] ;  /* 0x0000000013137984 */ /* 0x000e620000000800 */
[----:B------:R-:W-:Y:S01]  /*65f0*/  @!P2 PRMT R28, R2, 0x9910, RZ ;  /* 0x00009910021ca816 */ /* 0x000fe200000000ff */
[----:B------:R2:W3:Y:S01]  /*6600*/  @!P2 I2F.S8 R26, R2 ;  /* 0x00000002001aa306 */ /* 0x0004e20000001400 */
[--C-:B------:R-:W-:Y:S02]  /*6610*/  @!P2 SHF.R.U32.HI R3, RZ, 0x10, R2.reuse ;  /* 0x00000010ff03a819 */ /* 0x100fe40000011602 */
[----:B0-----:R-:W-:Y:S01]  /*6620*/  @!P2 SHF.R.U32.HI R24, RZ, 0x18, R2 ;  /* 0x00000018ff18a819 */ /* 0x001fe20000011602 */
[----:B--2---:R-:W-:Y:S01]  /*6630*/  IMAD R2, R16, 0x70, RZ ;  /* 0x0000007010027824 */ /* 0x004fe200078e02ff */
[----:B------:R-:W-:-:S03]  /*6640*/  @!P2 SHF.R.S32.HI R16, RZ, 0x8, R28 ;  /* 0x00000008ff10a819 */ /* 0x000fc6000001141c */
[----:B------:R0:W2:Y:S08]  /*6650*/  @!P2 I2F.S8 R25, R3 ;  /* 0x000000030019a306 */ /* 0x0000b00000001400 */
[----:B------:R-:W1:Y:S08]  /*6660*/  @!P2 I2F.S8 R24, R24 ;  /* 0x000000180018a306 */ /* 0x000e700000001400 */
[----:B------:R-:W4:Y:S01]  /*6670*/  @!P2 I2F.S16 R16, R16 ;  /* 0x000000100010a306 */ /* 0x000f220000101400 */
[----:B0-----:R-:W-:Y:S01]  /*6680*/  SHF.R.S32.HI R3, RZ, 0x1f, R29 ;  /* 0x0000001fff037819 */ /* 0x001fe2000001141d */
[----:B---3--:R-:W-:Y:S01]  /*6690*/  @!P2 FMUL.FTZ R4, R26, R27 ;  /* 0x0000001b1a04a220 */ /* 0x008fe20000410000 */
[----:B------:R-:W-:Y:S01]  /*66a0*/  IADD3 R29, P4, R2, R29, RZ ;  /* 0x0000001d021d7210 */ /* 0x000fe20007f9e0ff */
[-C--:B--2---:R-:W-:Y:S01]  /*66b0*/  @!P2 FMUL.FTZ R6, R25, R27.reuse ;  /* 0x0000001b1906a220 */ /* 0x084fe20000410000 */
[----:B-1----:R-:W-:-:S02]  /*66c0*/  @!P2 FMUL.FTZ R7, R24, R27 ;  /* 0x0000001b1807a220 */ /* 0x002fc40000410000 */
[----:B------:R-:W-:Y:S01]  /*66d0*/  LEA.HI.X.SX32 R28, R2, R3, 0x1, P4 ;  /* 0x00000003021c7211 */ /* 0x000fe200020f0eff */
[----:B----45:R-:W-:Y:S01]  /*66e0*/  FADD.FTZ R4, R4, R8 ;  /* 0x0000000804047221 */ /* 0x030fe20000010000 */
        /* <DEDUP_REMOVED lines=15> */
.L_x_3301:
[----:B------:R-:W-:Y:S05]  /*67e0*/  BSYNC B0 ;  /* 0x0000000000007941 */ /* 0x000fea0003800000 */
.L_x_3300:
[----:B------:R-:W-:Y:S06]  /*67f0*/  BAR.SYNC.DEFER_BLOCKING 0x0 ;  /* 0x0000000000007b1d */ /* 0x000fec0000010000 */
[----:B------:R-:W-:Y:S05]  /*6800*/  @P1 BRA `(.L_x_3302) ;  /* 0x00000000003c1947 */ /* 0x000fea0003800000 */
[----:B0-----:R-:W0:Y:S01]  /*6810*/  S2R R3, SR_TID.X ;  /* 0x0000000000037919 */ /* 0x001e220000002100 */
[----:B------:R-:W-:Y:S01]  /*6820*/  IMAD R17, R17, 0x70, R18 ;  /* 0x0000007011117824 */ /* 0x000fe200078e0212 */
[----:B------:R-:W-:Y:S05]  /*6830*/  WARPSYNC.ALL ;  /* 0x0000000000007948 */ /* 0x000fea0003800000 */
[----:B------:R-:W-:Y:S01]  /*6840*/  IMAD R17, R17, 0x4, R0 ;  /* 0x0000000411117824 */ /* 0x000fe200078e0200 */
[C---:B0-----:R-:W-:Y:S02]  /*6850*/  LOP3.LUT R2, R3.reuse, 0xffffffe0, RZ, 0xc0, !PT ;  /* 0xffffffe003027812 */ /* 0x041fe400078ec0ff */
[----:B------:R-:W-:-:S02]  /*6860*/  ISETP.GT.AND P1, PT, R3, 0x1f, PT ;  /* 0x0000001f0300780c */ /* 0x000fc40003f24270 */
[----:B------:R-:W-:-:S13]  /*6870*/  ISETP.NE.AND P0, PT, R2, 0x20, PT ;  /* 0x000000200200780c */ /* 0x000fda0003f05270 */
[----:B------:R-:W-:Y:S01]  /*6880*/  @!P0 STS.128 [R17+-0x1c0], R12 ;  /* 0xfffe400c11008388 */ /* 0x000fe20000000c00 */
[----:B------:R-:W-:Y:S06]  /*6890*/  BAR.SYNC.DEFER_BLOCKING 0x0 ;  /* 0x0000000000007b1d */ /* 0x000fec0000010000 */
[----:B------:R-:W0:Y:S02]  /*68a0*/  @!P1 LDS.128 R4, [R17] ;  /* 0x0000000011049984 */ /* 0x000e240000000c00 */
[----:B0-----:R-:W-:Y:S01]  /*68b0*/  @!P1 FADD.FTZ R12, R12, R4 ;  /* 0x000000040c0c9221 */ /* 0x001fe20000010000 */
[----:B------:R-:W-:Y:S01]  /*68c0*/  @!P1 FADD.FTZ R13, R13, R5 ;  /* 0x000000050d0d9221 */ /* 0x000fe20000010000 */
[----:B------:R-:W-:Y:S01]  /*68d0*/  @!P1 FADD.FTZ R14, R14, R6 ;  /* 0x000000060e0e9221 */ /* 0x000fe20000010000 */
[----:B------:R-:W-:Y:S01]  /*68e0*/  @!P1 FADD.FTZ R15, R15, R7 ;  /* 0x000000070f0f9221 */ /* 0x000fe20000010000 */
[----:B------:R-:W-:Y:S06]  /*68f0*/  BAR.SYNC.DEFER_BLOCKING 0x0 ;  /* 0x0000000000007b1d */ /* 0x000fec0000010000 */
.L_x_3302:
[----:B------:R-:W-:Y:S05]  /*6900*/  @P3 EXIT ;  /* 0x000000000000394d */ /* 0x000fea0003800000 */
[----:B------:R-:W1:Y:S02]  /*6910*/  LDC R0, c[0x0][0x308] ;  /* 0x0000c200ff007b82 */ /* 0x000e640000000800 */
[----:B-1----:R-:W-:-:S13]  /*6920*/  ISETP.NE.AND P0, PT, R0, 0x2, PT ;  /* 0x000000020000780c */ /* 0x002fda0003f05270 */
[----:B0-----:R-:W0:Y:S01]  /*6930*/  @P0 LDC.64 R2, c[0x0][0x210] ;  /* 0x00008400ff020b82 */ /* 0x001e220000000a00 */
[----:B------:R-:W-:-:S05]  /*6940*/  @P0 IADD3 R5, R18, UR41, RZ ;  /* 0x0000002912050c10 */ /* 0x000fca000fffe0ff */
[----:B0-----:R-:W-:-:S05]  /*6950*/  @P0 IMAD.WIDE R2, R5, 0x4, R2 ;  /* 0x0000000405020825 */ /* 0x001fca00078e0202 */
[----:B------:R0:W-:Y:S01]  /*6960*/  @P0 STG.E.128 desc[UR36][R2.64], R12 ;  /* 0x0000000c02000986 */ /* 0x0001e2000c101d24 */
[----:B------:R-:W-:Y:S05]  /*6970*/  @P0 EXIT ;  /* 0x000000000000094d */ /* 0x000fea0003800000 */
[----:B0-----:R-:W0:Y:S01]  /*6980*/  LDC.64 R2, c[0x0][0x300] ;  /* 0x0000c000ff027b82 */ /* 0x001e220000000a00 */
[----:B------:R-:W-:Y:S01]  /*6990*/  VIADD R18, R18, UR41 ;  /* 0x0000002912127c36 */ /* 0x000fe20008000000 */
        /* <DEDUP_REMOVED lines=26> */
.L_x_3253:
[----:B------:R-:W-:Y:S01]  /*6b40*/  IMAD.MOV.U32 R12, RZ, RZ, 0x10 ;  /* 0x00000010ff0c7424 */ /* 0x000fe200078e00ff */
[----:B------:R-:W-:Y:S01]  /*6b50*/  MOV R15, 0xffffffff ;  /* 0xffffffff000f7802 */ /* 0x000fe20000000f00 */
[----:B------:R-:W-:-:S07]  /*6b60*/  IMAD.MOV.U32 R11, RZ, RZ, 0x1f ;  /* 0x0000001fff0b7424 */ /* 0x000fce00078e00ff */
[----:B-1----:R-:W-:Y:S05]  /*6b70*/  WARPSYNC.COLLECTIVE R15, `(.L_x_3303) ;  /* 0x000000000f087348 */ /* 0x002fea0003c00000 */
[----:B------:R0:W2:Y:S02]  /*6b80*/  SHFL.BFLY P6, R14, R13, R12, R11 ;  /* 0x0c00000c0d0e7389 */ /* 0x0000a400000c000b */
[----:B012---:R-:W-:Y:S01]  /*6b90*/  ENDCOLLECTIVE ;  /* 0x000000000000791b */ /* 0x007fe20003800000 */
.L_x_3303:
[----:B------:R-:W-:Y:S02]  /*6ba0*/  IMAD.MOV.U32 R12, RZ, RZ, 0x8 ;  /* 0x00000008ff0c7424 */ /* 0x000fe400078e00ff */
[----:B------:R-:W-:-:S04]  /*6bb0*/  FADD.FTZ R0, R13, R14 ;  /* 0x0000000e0d007221 */ /* 0x000fc80000010000 */
[----:B------:R-:W-:-:S07]  /*6bc0*/  IMAD.MOV.U32 R13, RZ, RZ, R0 ;  /* 0x000000ffff0d7224 */ /* 0x000fce00078e0000 */
[----:B------:R-:W-:Y:S05]  /*6bd0*/  WARPSYNC.COLLECTIVE R15, `(.L_x_3304) ;  /* 0x000000000f087348 */ /* 0x000fea0003c00000 */
[----:B------:R0:W1:Y:S02]  /*6be0*/  SHFL.BFLY P6, R14, R13, R12, R11 ;  /* 0x0c00000c0d0e7389 */ /* 0x00006400000c000b */
[----:B01----:R-:W-:Y:S01]  /*6bf0*/  ENDCOLLECTIVE ;  /* 0x000000000000791b */ /* 0x003fe20003800000 */
.L_x_3304:
[----:B------:R-:W-:Y:S01]  /*6c00*/  HFMA2.MMA R12, -RZ, RZ, 0, 2.384185791015625e-07 ;  /* 0x00000004ff0c7435 */ /* 0x000fe200000001ff */
[----:B------:R-:W-:-:S04]  /*6c10*/  FADD.FTZ R3, R0, R14 ;  /* 0x0000000e00037221 */ /* 0x000fc80000010000 */
[----:B------:R-:W-:-:S07]  /*6c20*/  IMAD.MOV.U32 R13, RZ, RZ, R3 ;  /* 0x000000ffff0d7224 */ /* 0x000fce00078e0003 */
[----:B------:R-:W-:Y:S05]  /*6c30*/  WARPSYNC.COLLECTIVE R15, `(.L_x_3305) ;  /* 0x000000000f087348 */ /* 0x000fea0003c00000 */
[----:B------:R0:W1:Y:S02]  /*6c40*/  SHFL.BFLY P6, R14, R13, R12, R11 ;  /* 0x0c00000c0d0e7389 */ /* 0x00006400000c000b */
[----:B01----:R-:W-:Y:S01]  /*6c50*/  ENDCOLLECTIVE ;  /* 0x000000000000791b */ /* 0x003fe20003800000 */
.L_x_3305:
[----:B------:R-:W-:Y:S02]  /*6c60*/  IMAD.MOV.U32 R12, RZ, RZ, 0x2 ;  /* 0x00000002ff0c7424 */ /* 0x000fe400078e00ff */
[----:B------:R-:W-:-:S04]  /*6c70*/  FADD.FTZ R4, R3, R14 ;  /* 0x0000000e03047221 */ /* 0x000fc80000010000 */
[----:B------:R-:W-:-:S07]  /*6c80*/  IMAD.MOV.U32 R13, RZ, RZ, R4 ;  /* 0x000000ffff0d7224 */ /* 0x000fce00078e0004 */
[----:B------:R-:W-:Y:S05]  /*6c90*/  WARPSYNC.COLLECTIVE R15, `(.L_x_3306) ;  /* 0x000000000f087348 */ /* 0x000fea0003c00000 */
[----:B------:R0:W1:Y:S02]  /*6ca0*/  SHFL.BFLY P6, R14, R13, R12, R11 ;  /* 0x0c00000c0d0e7389 */ /* 0x00006400000c000b */
[----:B01----:R-:W-:Y:S01]  /*6cb0*/  ENDCOLLECTIVE ;  /* 0x000000000000791b */ /* 0x003fe20003800000 */
.L_x_3306:
[----:B------:R-:W-:Y:S01]  /*6cc0*/  MOV R12, 0x1 ;  /* 0x00000001000c7802 */ /* 0x000fe20000000f00 */
[----:B------:R-:W-:-:S04]  /*6cd0*/  FADD.FTZ R5, R4, R14 ;  /* 0x0000000e04057221 */ /* 0x000fc80000010000 */
[----:B------:R-:W-:-:S07]  /*6ce0*/  IMAD.MOV.U32 R13, RZ, RZ, R5 ;  /* 0x000000ffff0d7224 */ /* 0x000fce00078e0005 */
[----:B------:R-:W-:Y:S05]  /*6cf0*/  WARPSYNC.COLLECTIVE R15, `(.L_x_3307) ;  /* 0x000000000f087348 */ /* 0x000fea0003c00000 */
[----:B------:R0:W1:Y:S02]  /*6d00*/  SHFL.BFLY P6, R14, R13, R12, R11 ;  /* 0x0c00000c0d0e7389 */ /* 0x00006400000c000b */
[----:B01----:R-:W-:Y:S01]  /*6d10*/  ENDCOLLECTIVE ;  /* 0x000000000000791b */ /* 0x003fe20003800000 */
.L_x_3307:
[----:B------:R-:W-:Y:S05]  /*6d20*/  BRA `(.L_x_3308) ;  /* 0xffffffac00ac7947 */ /* 0x000fea000383ffff */
.L_x_3258:
[----:B------:R-:W-:Y:S01]  /*6d30*/  BSSY B1, `(.L_x_3309) ;  /* 0x0000007000017945 */ /* 0x000fe20003800000 */
[----:B------:R-:W-:Y:S02]  /*6d40*/  IMAD.MOV.U32 R12, RZ, RZ, 0x2 ;  /* 0x00000002ff0c7424 */ /* 0x000fe400078e00ff */
[----:B------:R-:W-:Y:S02]  /*6d50*/  IMAD.MOV.U32 R11, RZ, RZ, 0x1f ;  /* 0x0000001fff0b7424 */ /* 0x000fe400078e00ff */
[----:B------:R-:W-:-:S07]  /*6d60*/  IMAD.MOV.U32 R15, RZ, RZ, -0x1 ;  /* 0xffffffffff0f7424 */ /* 0x000fce00078e00ff */
[----:B------:R-:W-:Y:S05]  /*6d70*/  WARPSYNC.COLLECTIVE R15, `(.L_x_3310) ;  /* 0x000000000f087348 */ /* 0x000fea0003c00000 */
[----:B------:R0:W1:Y:S02]  /*6d80*/  SHFL.BFLY P6, R14, R13, R12, R11 ;  /* 0x0c00000c0d0e7389 */ /* 0x00006400000c000b */
[----:B01----:R-:W-:Y:S01]  /*6d90*/  ENDCOLLECTIVE ;  /* 0x000000000000791b */ /* 0x003fe20003800000 */
.L_x_3310:
[----:B------:R-:W-:Y:S05]  /*6da0*/  BSYNC B1 ;  /* 0x0000000000017941 */ /* 0x000fea0003800000 */
.L_x_3309:
[----:B------:R-:W-:Y:S01]  /*6db0*/  HFMA2.MMA R12, -RZ, RZ, 0, 5.9604644775390625e-08 ;  /* 0x00000001ff0c7435 */ /* 0x000fe200000001ff */
[----:B------:R-:W-:Y:S01]  /*6dc0*/  FADD.FTZ R13, R13, R14 ;  /* 0x0000000e0d0d7221 */ /* 0x000fe20000010000 */
[----:B------:R-:W-:Y:S02]  /*6dd0*/  IMAD.MOV.U32 R11, RZ, RZ, 0x1f ;  /* 0x0000001fff0b7424 */ /* 0x000fe400078e00ff */
[----:B------:R-:W-:-:S07]  /*6de0*/  IMAD.MOV.U32 R15, RZ, RZ, -0x1 ;  /* 0xffffffffff0f7424 */ /* 0x000fce00078e00ff */
[----:B------:R-:W-:Y:S05]  /*6df0*/  WARPSYNC.COLLECTIVE R15, `(.L_x_3311) ;  /* 0x000000000f087348 */ /* 0x000fea0003c00000 */
[----:B------:R0:W1:Y:S02]  /*6e00*/  SHFL.BFLY P6, R14, R13, R12, R11 ;  /* 0x0c00000c0d0e7389 */ /* 0x00006400000c000b */
[----:B01----:R-:W-:Y:S01]  /*6e10*/  ENDCOLLECTIVE ;  /* 0x000000000000791b */ /* 0x003fe20003800000 */
.L_x_3311:
[----:B------:R-:W-:Y:S05]  /*6e20*/  BRA `(.L_x_3312) ;  /* 0xffffffcc000c7947 */ /* 0x000fea000383ffff */
.L_x_3262:
[----:B------:R-:W-:Y:S01]  /*6e30*/  BSSY B0, `(.L_x_3313) ;  /* 0x0000008000007945 */ /* 0x000fe20003800000 */
[----:B0-----:R-:W-:Y:S01]  /*6e40*/  IMAD.MOV.U32 R13, RZ, RZ, R83 ;  /* 0x000000ffff0d7224 */ /* 0x001fe200078e0053 */
[----:B------:R-:W-:Y:S01]  /*6e50*/  MOV R12, 0x10 ;  /* 0x00000010000c7802 */ /* 0x000fe20000000f00 */
[----:B------:R-:W-:Y:S02]  /*6e60*/  IMAD.MOV.U32 R11, RZ, RZ, 0x1f ;  /* 0x0000001fff0b7424 */ /* 0x000fe400078e00ff */
[----:B------:R-:W-:-:S07]  /*6e70*/  IMAD.MOV.U32 R15, RZ, RZ, -0x1 ;  /* 0xffffffffff0f7424 */ /* 0x000fce00078e00ff */
[----:B-12---:R-:W-:Y:S05]  /*6e80*/  WARPSYNC.COLLECTIVE R15, `(.L_x_3314) ;  /* 0x000000000f087348 */ /* 0x006fea0003c00000 */
[----:B-1----:R0:W1:Y:S02]  /*6e90*/  SHFL.BFLY P6, R14, R13, R12, R11 ;  /* 0x0c00000c0d0e7389 */ /* 0x00206400000c000b */
[----:B012---:R-:W-:Y:S01]  /*6ea0*/  ENDCOLLECTIVE ;  /* 0x000000000000791b */ /* 0x007fe20003800000 */
.L_x_3314:
[----:B------:R-:W-:Y:S05]  /*6eb0*/  BSYNC B0 ;  /* 0x0000000000007941 */ /* 0x000fea0003800000 */
.L_x_3313:
[----:B------:R-:W-:Y:S01]  /*6ec0*/  HFMA2.MMA R12, -RZ, RZ, 0, 4.76837158203125e-07 ;  /* 0x00000008ff0c7435 */ /* 0x000fe200000001ff */
[----:B------:R-:W-:Y:S01]  /*6ed0*/  FMNMX.FTZ R13, R14, R83, !PT ;  /* 0x000000530e0d7209 */ /* 0x000fe20007810000 */
[----:B------:R-:W-:Y:S02]  /*6ee0*/  IMAD.MOV.U32 R11, RZ, RZ, 0x1f ;  /* 0x0000001fff0b7424 */ /* 0x000fe400078e00ff */
[----:B------:R-:W-:-:S07]  /*6ef0*/  IMAD.MOV.U32 R15, RZ, RZ, -0x1 ;  /* 0xffffffffff0f7424 */ /* 0x000fce00078e00ff */
[----:B------:R-:W-:Y:S05]  /*6f00*/  WARPSYNC.COLLECTIVE R15, `(.L_x_3315) ;  /* 0x000000000f087348 */ /* 0x000fea0003c00000 */
[----:B------:R0:W1:Y:S02]  /*6f10*/  SHFL.BFLY P6, R14, R13, R12, R11 ;  /* 0x0c00000c0d0e7389 */ /* 0x00006400000c000b */
[----:B01----:R-:W-:Y:S01]  /*6f20*/  ENDCOLLECTIVE ;  /* 0x000000000000791b */ /* 0x003fe20003800000 */
.L_x_3315:
[----:B------:R-:W-:Y:S01]  /*6f30*/  IMAD.MOV.U32 R12, RZ, RZ, 0x4 ;  /* 0x00000004ff0c7424 */ /* 0x000fe200078e00ff */
[----:B------:R-:W-:-:S04]  /*6f40*/  FMNMX.FTZ R2, R13, R14, !PT ;  /* 0x0000000e0d027209 */ /* 0x000fc80007810000 */
[----:B------:R-:W-:-:S07]  /*6f50*/  MOV R13, R2 ;  /* 0x00000002000d7202 */ /* 0x000fce0000000f00 */
[----:B------:R-:W-:Y:S05]  /*6f60*/  WARPSYNC.COLLECTIVE R15, `(.L_x_3316) ;  /* 0x000000000f087348 */ /* 0x000fea0003c00000 */
[----:B------:R0:W1:Y:S02]  /*6f70*/  SHFL.BFLY P6, R14, R13, R12, R11 ;  /* 0x0c00000c0d0e7389 */ /* 0x00006400000c000b */
[----:B01----:R-:W-:Y:S01]  /*6f80*/  ENDCOLLECTIVE ;  /* 0x000000000000791b */ /* 0x003fe20003800000 */
.L_x_3316:
[----:B------:R-:W-:Y:S05]  /*6f90*/  BRA `(.L_x_3317) ;  /* 0xffffffcc00507947 */ /* 0x000fea000383ffff */
.L_x_3318:
        /* <DEDUP_REMOVED lines=14> */
.L_x_3342:


//--------------------- .nv.global.init           --------------------------
	.section	.nv.global.init,"aw",@progbits
.nv.global.init:
	.type		$str,@object
	.size		$str,($str$1 - $str)
$str:
        /*0000*/ 	.byte	0x68, 0x61, 0x6c, 0x66, 0x5f, 0x72, 0x6f, 0x74, 0x61, 0x72, 0x79, 0x5f, 0x64, 0x69, 0x6d, 0x20
        /*0010*/ 	.byte	0x25, 0x20, 0x51, 0x4b, 0x5f, 0x56, 0x45, 0x43, 0x5f, 0x53, 0x49, 0x5a, 0x45, 0x20, 0x3d, 0x3d
        /*0020*/ 	.byte	0x20, 0x30, 0x00
	.type		$str$1,@object
	.size		$str$1,(__unnamed_16 - $str$1)
$str$1:
        /* <DEDUP_REMOVED lines=9> */
        /*00b3*/ 	.byte	0x6c, 0x61, 0x74, 0x65, 0x2e, 0x68, 0x70, 0x70, 0x00
	.type		__unnamed_16,@object
	.size		__unnamed_16,(__unnamed_17 - __unnamed_16)
__unnamed_16:
        /* <DEDUP_REMOVED lines=18> */
        /*01dc*/ 	.byte	0x65, 0x5d, 0x00
	.type		__unnamed_17,@object
	.size		__unnamed_17,(__unnamed_13 - __unnamed_17)
__unnamed_17:
        /* <DEDUP_REMOVED lines=19> */
	.type		__unnamed_13,@object
	.size		__unnamed_13,(__unnamed_18 - __unnamed_13)
__unnamed_13:
        /* <DEDUP_REMOVED lines=19> */
	.type		__unnamed_18,@object
	.size		__unnamed_18,(__unnamed_4 - __unnamed_18)
__unnamed_18:
        /* <DEDUP_REMOVED lines=19> */
	.type		__unnamed_4,@object
	.size		__unnamed_4,(__unnamed_1 - __unnamed_4)
__unnamed_4:
        /* <DEDUP_REMOVED lines=19> */
	.type		__unnamed_1,@object
	.size		__unnamed_1,(__unnamed_5 - __unnamed_1)
__unnamed_1:
        /* <DEDUP_REMOVED lines=18> */
        /*078f*/ 	.byte	0x6c, 0x73, 0x65, 0x5d, 0x00
	.type		__unnamed_5,@object
	.size		__unnamed_5,(__unnamed_15 - __unnamed_5)
__unnamed_5:
        /* <DEDUP_REMOVED lines=19> */
	.type		__unnamed_15,@object
	.size		__unnamed_15,(__unnamed_6 - __unnamed_15)
__unnamed_15:
        /* <DEDUP_REMOVED lines=19> */
	.type		__unnamed_6,@object
	.size		__unnamed_6,(__unnamed_14 - __unnamed_6)
__unnamed_6:
        /* <DEDUP_REMOVED lines=19> */
	.type		__unnamed_14,@object
	.size		__unnamed_14,(__unnamed_3 - __unnamed_14)
__unnamed_14:
        /* <DEDUP_REMOVED lines=19> */
	.type		__unnamed_3,@object
	.size		__unnamed_3,(__unnamed_2 - __unnamed_3)
__unnamed_3:
        /* <DEDUP_REMOVED lines=18> */
        /*0d48*/ 	.byte	0x61, 0x6c, 0x73, 0x65, 0x5d, 0x00
	.type		__unnamed_2,@object
	.size		__unnamed_2,(__unnamed_22 - __unnamed_2)
__unnamed_2:
        /* <DEDUP_REMOVED lines=19> */
	.type		__unnamed_22,@object
	.size		__unnamed_22,(__unnamed_19 - __unnamed_22)
__unnamed_22:
        /* <DEDUP_REMOVED lines=19> */
	.type		__unnamed_19,@object
	.size		__unnamed_19,(__unnamed_23 - __unnamed_19)
__unnamed_19:
        /* <DEDUP_REMOVED lines=18> */
        /*10c0*/ 	.byte	0x41, 0x4d, 0x53, 0x20, 0x3d, 0x20, 0x66, 0x61, 0x6c, 0x73, 0x65, 0x5d, 0x00
	.type		__unnamed_23,@object
	.size		__unnamed_23,(__unnamed_10 - __unnamed_23)
__unnamed_23:
        /* <DEDUP_REMOVED lines=19> */
	.type		__unnamed_10,@object
	.size		__unnamed_10,(__unnamed_24 - __unnamed_10)
__unnamed_10:
        /* <DEDUP_REMOVED lines=19> */
	.type		__unnamed_24,@object
	.size		__unnamed_24,(__unnamed_21 - __unnamed_24)
__unnamed_24:
        /* <DEDUP_REMOVED lines=19> */
	.type		__unnamed_21,@object
	.size		__unnamed_21,(__unnamed_11 - __unnamed_21)
__unnamed_21:
        /* <DEDUP_REMOVED lines=18> */
        /*1574*/ 	.byte	0x45, 0x41, 0x4d, 0x53, 0x20, 0x3d, 0x20, 0x66, 0x61, 0x6c, 0x73, 0x65, 0x5d, 0x00
	.type		__unnamed_11,@object
	.size		__unnamed_11,(__unnamed_7 - __unnamed_11)
__unnamed_11:
        /* <DEDUP_REMOVED lines=19> */
	.type		__unnamed_7,@object
	.size		__unnamed_7,(__unnamed_20 - __unnamed_7)
__unnamed_7:
        /* <DEDUP_REMOVED lines=19> */
	.type		__unnamed_20,@object
	.size		__unnamed_20,(__unnamed_12 - __unnamed_20)
__unnamed_20:
        /* <DEDUP_REMOVED lines=19> */
	.type		__unnamed_12,@object
	.size		__unnamed_12,(__unnamed_9 - __unnamed_12)
__unnamed_12:
        /* <DEDUP_REMOVED lines=19> */
	.type		__unnamed_9,@object
	.size		__unnamed_9,(__unnamed_8 - __unnamed_9)
__unnamed_9:
        /* <DEDUP_REMOVED lines=18> */
        /*1b5a*/ 	.byte	0x42, 0x45, 0x41, 0x4d, 0x53, 0x20, 0x3d, 0x20, 0x66, 0x61, 0x6c, 0x73, 0x65, 0x5d, 0x00
	.type		__unnamed_8,@object
	.size		__unnamed_8,(.L_7 - __unnamed_8)
__unnamed_8:
        /* <DEDUP_REMOVED lines=19> */
.L_7:


//--------------------- .nv.shared._ZN4mmha33masked_multihead_attention_kernelItLi112ELi128ELi1ELi16ELi256ELb1ELb1EEEv26Multihead_attention_paramsIT_XT5_EE --------------------------
	.section	.nv.shared._ZN4mmha33masked_multihead_attention_kernelItLi112ELi128ELi1ELi16ELi256ELb1ELb1EEEv26Multihead_attention_paramsIT_XT5_EE,"aw",@nobits
	.sectionflags	@""
	.align	16
.nv.shared._ZN4mmha33masked_multihead_attention_kernelItLi112ELi128ELi1ELi16ELi256ELb1ELb1EEEv26Multihead_attention_paramsIT_XT5_EE:
	.zero		1600


//--------------------- .nv.shared.reserved.0     --------------------------
	.section	.nv.shared.reserved.0,"aw",@nobits
	.weak		__nv_reservedSMEM_offset_0_alias
	.size		__nv_reservedSMEM_offset_0_alias, 0, 0
	.other		__nv_reservedSMEM_offset_0_alias,@"STO_CUDA_RESERVED_SHARED STV_DEFAULT"
__nv_reservedSMEM_offset_0_alias:
	.zero		0


//--------------------- .nv.shared._ZN4mmha33masked_multihead_attention_kernelItLi112ELi128ELi2ELi16ELi128ELb1ELb1EEEv26Multihead_attention_paramsIT_XT5_EE --------------------------
	.section	.nv.shared._ZN4mmha33masked_multihead_attention_kernelItLi112ELi128ELi2ELi16ELi128ELb1ELb1EEEv26Multihead_attention_paramsIT_XT5_EE,"aw",@nobits
	.sectionflags	@""
	.align	16
.nv.shared._ZN4mmha33masked_multihead_attention_kernelItLi112ELi128ELi2ELi16ELi128ELb1ELb1EEEv26Multihead_attention_paramsIT_XT5_EE:
	.zero		1568


//--------------------- .nv.shared._ZN4mmha33masked_multihead_attention_kernelItLi112ELi128ELi4ELi16ELi64ELb1ELb1EEEv26Multihead_attention_paramsIT_XT5_EE --------------------------
	.section	.nv.shared._ZN4mmha33masked_multihead_attention_kernelItLi112ELi128ELi4ELi16ELi64ELb1ELb1EEEv26Multihead_attention_paramsIT_XT5_EE,"aw",@nobits
	.sectionflags	@""
	.align	16
.nv.shared._ZN4mmha33masked_multihead_attention_kernelItLi112ELi128ELi4ELi16ELi64ELb1ELb1EEEv26Multihead_attention_paramsIT_XT5_EE:
	.zero		1552


//--------------------- .nv.shared._ZN4mmha33masked_multihead_attention_kernelItLi112ELi128ELi1ELi16ELi256ELb1ELb0EEEv26Multihead_attention_paramsIT_XT5_EE --------------------------
	.section	.nv.shared._ZN4mmha33masked_multihead_attention_kernelItLi112ELi128ELi1ELi16ELi256ELb1ELb0EEEv26Multihead_attention_paramsIT_XT5_EE,"aw",@nobits
	.sectionflags	@""
	.align	16
.nv.shared._ZN4mmha33masked_multihead_attention_kernelItLi112ELi128ELi1ELi16ELi256ELb1ELb0EEEv26Multihead_attention_paramsIT_XT5_EE:
	.zero		1600


//--------------------- .nv.shared._ZN4mmha33masked_multihead_attention_kernelItLi112ELi128ELi2ELi16ELi128ELb1ELb0EEEv26Multihead_attention_paramsIT_XT5_EE --------------------------
	.section	.nv.shared._ZN4mmha33masked_multihead_attention_kernelItLi112ELi128ELi2ELi16ELi128ELb1ELb0EEEv26Multihead_attention_paramsIT_XT5_EE,"aw",@nobits
	.sectionflags	@""
	.align	16
.nv.shared._ZN4mmha33masked_multihead_attention_kernelItLi112ELi128ELi2ELi16ELi128ELb1ELb0EEEv26Multihead_attention_paramsIT_XT5_EE:
	.zero		1568


//--------------------- .nv.shared._ZN4mmha33masked_multihead_attention_kernelItLi112ELi128ELi4ELi16ELi64ELb1ELb0EEEv26Multihead_attention_paramsIT_XT5_EE --------------------------
	.section	.nv.shared._ZN4mmha33masked_multihead_attention_kernelItLi112ELi128ELi4ELi16ELi64ELb1ELb0EEEv26Multihead_attention_paramsIT_XT5_EE,"aw",@nobits
	.sectionflags	@""
	.align	16
.nv.shared._ZN4mmha33masked_multihead_attention_kernelItLi112ELi128ELi4ELi16ELi64ELb1ELb0EEEv26Multihead_attention_paramsIT_XT5_EE:
	.zero		1552


//--------------------- .nv.shared._ZN4mmha33masked_multihead_attention_kernelIfLi112ELi128ELi1ELi32ELi256ELb1ELb1EEEv26Multihead_attention_paramsIT_XT5_EE --------------------------
	.section	.nv.shared._ZN4mmha33masked_multihead_attention_kernelIfLi112ELi128ELi1ELi32ELi256ELb1ELb1EEEv26Multihead_attention_paramsIT_XT5_EE,"aw",@nobits
	.sectionflags	@""
	.align	16
.nv.shared._ZN4mmha33masked_multihead_attention_kernelIfLi112ELi128ELi1ELi32ELi256ELb1ELb1EEEv26Multihead_attention_paramsIT_XT5_EE:
	.zero		2112


//--------------------- .nv.shared._ZN4mmha33masked_multihead_attention_kernelIfLi112ELi128ELi2ELi32ELi128ELb1ELb1EEEv26Multihead_attention_paramsIT_XT5_EE --------------------------
	.section	.nv.shared._ZN4mmha33masked_multihead_attention_kernelIfLi112ELi128ELi2ELi32ELi128ELb1ELb1EEEv26Multihead_attention_paramsIT_XT5_EE,"aw",@nobits
	.sectionflags	@""
	.align	16
.nv.shared._ZN4mmha33masked_multihead_attention_kernelIfLi112ELi128ELi2ELi32ELi128ELb1ELb1EEEv26Multihead_attention_paramsIT_XT5_EE:
	.zero		2080


//--------------------- .nv.shared._ZN4mmha33masked_multihead_attention_kernelIfLi112ELi128ELi4ELi32ELi64ELb1ELb1EEEv26Multihead_attention_paramsIT_XT5_EE --------------------------
	.section	.nv.shared._ZN4mmha33masked_multihead_attention_kernelIfLi112ELi128ELi4ELi32ELi64ELb1ELb1EEEv26Multihead_attention_paramsIT_XT5_EE,"aw",@nobits
	.sectionflags	@""
	.align	16
.nv.shared._ZN4mmha33masked_multihead_attention_kernelIfLi112ELi128ELi4ELi32ELi64ELb1ELb1EEEv26Multihead_attention_paramsIT_XT5_EE:
	.zero		2064


//--------------------- .nv.shared._ZN4mmha33masked_multihead_attention_kernelIfLi112ELi128ELi1ELi32ELi256ELb1ELb0EEEv26Multihead_attention_paramsIT_XT5_EE --------------------------
	.section	.nv.shared._ZN4mmha33masked_multihead_attention_kernelIfLi112ELi128ELi1ELi32ELi256ELb1ELb0EEEv26Multihead_attention_paramsIT_XT5_EE,"aw",@nobits
	.sectionflags	@""
	.align	16
.nv.shared._ZN4mmha33masked_multihead_attention_kernelIfLi112ELi128ELi1ELi32ELi256ELb1ELb0EEEv26Multihead_attention_paramsIT_XT5_EE:
	.zero		2112


//--------------------- .nv.shared._ZN4mmha33masked_multihead_attention_kernelIfLi112ELi128ELi2ELi32ELi128ELb1ELb0EEEv26Multihead_attention_paramsIT_XT5_EE --------------------------
	.section	.nv.shared._ZN4mmha33masked_multihead_attention_kernelIfLi112ELi128ELi2ELi32ELi128ELb1ELb0EEEv26Multihead_attention_paramsIT_XT5_EE,"aw",@nobits
	.sectionflags	@""
	.align	16
.nv.shared._ZN4mmha33masked_multihead_attention_kernelIfLi112ELi128ELi2ELi32ELi128ELb1ELb0EEEv26Multihead_attention_paramsIT_XT5_EE:
	.zero		2080


//--------------------- .nv.shared._ZN4mmha33masked_multihead_attention_kernelIfLi112ELi128ELi4ELi32ELi64ELb1ELb0EEEv26Multihead_attention_paramsIT_XT5_EE --------------------------
	.section	.nv.shared._ZN4mmha33masked_multihead_attention_kernelIfLi112ELi128ELi4ELi32ELi64ELb1ELb0EEEv26Multihead_attention_paramsIT_XT5_EE,"aw",@nobits
	.sectionflags	@""
	.align	16
.nv.shared._ZN4mmha33masked_multihead_attention_kernelIfLi112ELi128ELi4ELi32ELi64ELb1ELb0EEEv26Multihead_attention_paramsIT_XT5_EE:
	.zero		2064


//--------------------- .nv.shared._ZN4mmha33masked_multihead_attention_kernelItLi112ELi128ELi1ELi16ELi256ELb0ELb1EEEv26Multihead_attention_paramsIT_XT5_EE --------------------------
	.section	.nv.shared._ZN4mmha33masked_multihead_attention_kernelItLi112ELi128ELi1ELi16ELi256ELb0ELb1EEEv26Multihead_attention_paramsIT_XT5_EE,"aw",@nobits
	.sectionflags	@""
	.align	16
.nv.shared._ZN4mmha33masked_multihead_attention_kernelItLi112ELi128ELi1ELi16ELi256ELb0ELb1EEEv26Multihead_attention_paramsIT_XT5_EE:
	.zero		1344


//--------------------- .nv.shared._ZN4mmha33masked_multihead_attention_kernelItLi112ELi128ELi2ELi16ELi128ELb0ELb1EEEv26Multihead_attention_paramsIT_XT5_EE --------------------------
	.section	.nv.shared._ZN4mmha33masked_multihead_attention_kernelItLi112ELi128ELi2ELi16ELi128ELb0ELb1EEEv26Multihead_attention_paramsIT_XT5_EE,"aw",@nobits
	.sectionflags	@""
	.align	16
.nv.shared._ZN4mmha33masked_multihead_attention_kernelItLi112ELi128ELi2ELi16ELi128ELb0ELb1EEEv26Multihead_attention_paramsIT_XT5_EE:
	.zero		1312


//--------------------- .nv.shared._ZN4mmha33masked_multihead_attention_kernelItLi112ELi128ELi4ELi16ELi64ELb0ELb1EEEv26Multihead_attention_paramsIT_XT5_EE --------------------------
	.section	.nv.shared._ZN4mmha33masked_multihead_attention_kernelItLi112ELi128ELi4ELi16ELi64ELb0ELb1EEEv26Multihead_attention_paramsIT_XT5_EE,"aw",@nobits
	.sectionflags	@""
	.align	16
.nv.shared._ZN4mmha33masked_multihead_attention_kernelItLi112ELi128ELi4ELi16ELi64ELb0ELb1EEEv26Multihead_attention_paramsIT_XT5_EE:
	.zero		1296


//--------------------- .nv.shared._ZN4mmha33masked_multihead_attention_kernelItLi112ELi128ELi1ELi16ELi256ELb0ELb0EEEv26Multihead_attention_paramsIT_XT5_EE --------------------------
	.section	.nv.shared._ZN4mmha33masked_multihead_attention_kernelItLi112ELi128ELi1ELi16ELi256ELb0ELb0EEEv26Multihead_attention_paramsIT_XT5_EE,"aw",@nobits
	.sectionflags	@""
	.align	16
.nv.shared._ZN4mmha33masked_multihead_attention_kernelItLi112ELi128ELi1ELi16ELi256ELb0ELb0EEEv26Multihead_attention_paramsIT_XT5_EE:
	.zero		1344


//--------------------- .nv.shared._ZN4mmha33masked_multihead_attention_kernelItLi112ELi128ELi2ELi16ELi128ELb0ELb0EEEv26Multihead_attention_paramsIT_XT5_EE --------------------------
	.section	.nv.shared._ZN4mmha33masked_multihead_attention_kernelItLi112ELi128ELi2ELi16ELi128ELb0ELb0EEEv26Multihead_attention_paramsIT_XT5_EE,"aw",@nobits
	.sectionflags	@""
	.align	16
.nv.shared._ZN4mmha33masked_multihead_attention_kernelItLi112ELi128ELi2ELi16ELi128ELb0ELb0EEEv26Multihead_attention_paramsIT_XT5_EE:
	.zero		1312


//--------------------- .nv.shared._ZN4mmha33masked_multihead_attention_kernelItLi112ELi128ELi4ELi16ELi64ELb0ELb0EEEv26Multihead_attention_paramsIT_XT5_EE --------------------------
	.section	.nv.shared._ZN4mmha33masked_multihead_attention_kernelItLi112ELi128ELi4ELi16ELi64ELb0ELb0EEEv26Multihead_attention_paramsIT_XT5_EE,"aw",@nobits
	.sectionflags	@""
	.align	16
.nv.shared._ZN4mmha33masked_multihead_attention_kernelItLi112ELi128ELi4ELi16ELi64ELb0ELb0EEEv26Multihead_attention_paramsIT_XT5_EE:
	.zero		1296


//--------------------- .nv.shared._ZN4mmha33masked_multihead_attention_kernelIfLi112ELi128ELi1ELi32ELi256ELb0ELb1EEEv26Multihead_attention_paramsIT_XT5_EE --------------------------
	.section	.nv.shared._ZN4mmha33masked_multihead_attention_kernelIfLi112ELi128ELi1ELi32ELi256ELb0ELb1EEEv26Multihead_attention_paramsIT_XT5_EE,"aw",@nobits
	.sectionflags	@""
	.align	16
.nv.shared._ZN4mmha33masked_multihead_attention_kernelIfLi112ELi128ELi1ELi32ELi256ELb0ELb1EEEv26Multihead_attention_paramsIT_XT5_EE:
	.zero		1600


//--------------------- .nv.shared._ZN4mmha33masked_multihead_attention_kernelIfLi112ELi128ELi2ELi32ELi128ELb0ELb1EEEv26Multihead_attention_paramsIT_XT5_EE --------------------------
	.section	.nv.shared._ZN4mmha33masked_multihead_attention_kernelIfLi112ELi128ELi2ELi32ELi128ELb0ELb1EEEv26Multihead_attention_paramsIT_XT5_EE,"aw",@nobits
	.sectionflags	@""
	.align	16
.nv.shared._ZN4mmha33masked_multihead_attention_kernelIfLi112ELi128ELi2ELi32ELi128ELb0ELb1EEEv26Multihead_attention_paramsIT_XT5_EE:
	.zero		1568


//--------------------- .nv.shared._ZN4mmha33masked_multihead_attention_kernelIfLi112ELi128ELi4ELi32ELi64ELb0ELb1EEEv26Multihead_attention_paramsIT_XT5_EE --------------------------
	.section	.nv.shared._ZN4mmha33masked_multihead_attention_kernelIfLi112ELi128ELi4ELi32ELi64ELb0ELb1EEEv26Multihead_attention_paramsIT_XT5_EE,"aw",@nobits
	.sectionflags	@""
	.align	16
.nv.shared._ZN4mmha33masked_multihead_attention_kernelIfLi112ELi128ELi4ELi32ELi64ELb0ELb1EEEv26Multihead_attention_paramsIT_XT5_EE:
	.zero		1552


//--------------------- .nv.shared._ZN4mmha33masked_multihead_attention_kernelIfLi112ELi128ELi1ELi32ELi256ELb0ELb0EEEv26Multihead_attention_paramsIT_XT5_EE --------------------------
	.section	.nv.shared._ZN4mmha33masked_multihead_attention_kernelIfLi112ELi128ELi1ELi32ELi256ELb0ELb0EEEv26Multihead_attention_paramsIT_XT5_EE,"aw",@nobits
	.sectionflags	@""
	.align	16
.nv.shared._ZN4mmha33masked_multihead_attention_kernelIfLi112ELi128ELi1ELi32ELi256ELb0ELb0EEEv26Multihead_attention_paramsIT_XT5_EE:
	.zero		1600


//--------------------- .nv.shared._ZN4mmha33masked_multihead_attention_kernelIfLi112ELi128ELi2ELi32ELi128ELb0ELb0EEEv26Multihead_attention_paramsIT_XT5_EE --------------------------
	.section	.nv.shared._ZN4mmha33masked_multihead_attention_kernelIfLi112ELi128ELi2ELi32ELi128ELb0ELb0EEEv26Multihead_attention_paramsIT_XT5_EE,"aw",@nobits
	.sectionflags	@""
	.align	16
.nv.shared._ZN4mmha33masked_multihead_attention_kernelIfLi112ELi128ELi2ELi32ELi128ELb0ELb0EEEv26Multihead_attention_paramsIT_XT5_EE:
	.zero		1568


//--------------------- .nv.shared._ZN4mmha33masked_multihead_attention_kernelIfLi112ELi128ELi4ELi32ELi64ELb0ELb0EEEv26Multihead_attention_paramsIT_XT5_EE --------------------------
	.section	.nv.shared._ZN4mmha33masked_multihead_attention_kernelIfLi112ELi128ELi4ELi32ELi64ELb0ELb0EEEv26Multihead_attention_paramsIT_XT5_EE,"aw",@nobits
	.sectionflags	@""
	.align	16
.nv.shared._ZN4mmha33masked_multihead_attention_kernelIfLi112ELi128ELi4ELi32ELi64ELb0ELb0EEEv26Multihead_attention_paramsIT_XT5_EE:
	.zero		1552


//--------------------- .nv.constant0._ZN4mmha33masked_multihead_attention_kernelItLi112ELi128ELi1ELi16ELi256ELb1ELb1EEEv26Multihead_attention_paramsIT_XT5_EE --------------------------
	.section	.nv.constant0._ZN4mmha33masked_multihead_attention_kernelItLi112ELi128ELi1ELi16ELi256ELb1ELb1EEEv26Multihead_attention_paramsIT_XT5_EE,"a",@progbits
	.sectionflags	@""
	.align	4
.nv.constant0._ZN4mmha33masked_multihead_attention_kernelItLi112ELi128ELi1ELi16ELi256ELb1ELb1EEEv26Multihead_attention_paramsIT_XT5_EE:
	.zero		824


//--------------------- .nv.constant0._ZN4mmha33masked_multihead_attention_kernelItLi112ELi128ELi2ELi16ELi128ELb1ELb1EEEv26Multihead_attention_paramsIT_XT5_EE --------------------------
	.section	.nv.constant0._ZN4mmha33masked_multihead_attention_kernelItLi112ELi128ELi2ELi16ELi128ELb1ELb1EEEv26Multihead_attention_paramsIT_XT5_EE,"a",@progbits
	.sectionflags	@""
	.align	4
.nv.constant0._ZN4mmha33masked_multihead_attention_kernelItLi112ELi128ELi2ELi16ELi128ELb1ELb1EEEv26Multihead_attention_paramsIT_XT5_EE:
	.zero		824


//--------------------- .nv.constant0._ZN4mmha33masked_multihead_attention_kernelItLi112ELi128ELi4ELi16ELi64ELb1ELb1EEEv26Multihead_attention_paramsIT_XT5_EE --------------------------
	.section	.nv.constant0._ZN4mmha33masked_multihead_attention_kernelItLi112ELi128ELi4ELi16ELi64ELb1ELb1EEEv26Multihead_attention_paramsIT_XT5_EE,"a",@progbits
	.sectionflags	@""
	.align	4
.nv.constant0._ZN4mmha33masked_multihead_attention_kernelItLi112ELi128ELi4ELi16ELi64ELb1ELb1EEEv26Multihead_attention_paramsIT_XT5_EE:
	.zero		824


//--------------------- .nv.constant0._ZN4mmha33masked_multihead_attention_kernelItLi112ELi128ELi1ELi16ELi256ELb1ELb0EEEv26Multihead_attention_paramsIT_XT5_EE --------------------------
	.section	.nv.constant0._ZN4mmha33masked_multihead_attention_kernelItLi112ELi128ELi1ELi16ELi256ELb1ELb0EEEv26Multihead_attention_paramsIT_XT5_EE,"a",@progbits
	.sectionflags	@""
	.align	4
.nv.constant0._ZN4mmha33masked_multihead_attention_kernelItLi112ELi128ELi1ELi16ELi256ELb1ELb0EEEv26Multihead_attention_paramsIT_XT5_EE:
	.zero		824


//--------------------- .nv.constant0._ZN4mmha33masked_multihead_attention_kernelItLi112ELi128ELi2ELi16ELi128ELb1ELb0EEEv26Multihead_attention_paramsIT_XT5_EE --------------------------
	.section	.nv.constant0._ZN4mmha33masked_multihead_attention_kernelItLi112ELi128ELi2ELi16ELi128ELb1ELb0EEEv26Multihead_attention_paramsIT_XT5_EE,"a",@progbits
	.sectionflags	@""
	.align	4
.nv.constant0._ZN4mmha33masked_multihead_attention_kernelItLi112ELi128ELi2ELi16ELi128ELb1ELb0EEEv26Multihead_attention_paramsIT_XT5_EE:
	.zero		824


//--------------------- .nv.constant0._ZN4mmha33masked_multihead_attention_kernelItLi112ELi128ELi4ELi16ELi64ELb1ELb0EEEv26Multihead_attention_paramsIT_XT5_EE --------------------------
	.section	.nv.constant0._ZN4mmha33masked_multihead_attention_kernelItLi112ELi128ELi4ELi16ELi64ELb1ELb0EEEv26Multihead_attention_paramsIT_XT5_EE,"a",@progbits
	.sectionflags	@""
	.align	4
.nv.constant0._ZN4mmha33masked_multihead_attention_kernelItLi112ELi128ELi4ELi16ELi64ELb1ELb0EEEv26Multihead_attention_paramsIT_XT5_EE:
	.zero		824


//--------------------- .nv.constant0._ZN4mmha33masked_multihead_attention_kernelIfLi112ELi128ELi1ELi32ELi256ELb1ELb1EEEv26Multihead_attention_paramsIT_XT5_EE --------------------------
	.section	.nv.constant0._ZN4mmha33masked_multihead_attention_kernelIfLi112ELi128ELi1ELi32ELi256ELb1ELb1EEEv26Multihead_attention_paramsIT_XT5_EE,"a",@progbits
	.sectionflags	@""
	.align	4
.nv.constant0._ZN4mmha33masked_multihead_attention_kernelIfLi112ELi128ELi1ELi32ELi256ELb1ELb1EEEv26Multihead_attention_paramsIT_XT5_EE:
	.zero		824


//--------------------- .nv.constant0._ZN4mmha33masked_multihead_attention_kernelIfLi112ELi128ELi2ELi32ELi128ELb1ELb1EEEv26Multihead_attention_paramsIT_XT5_EE --------------------------
	.section	.nv.constant0._ZN4mmha33masked_multihead_attention_kernelIfLi112ELi128ELi2ELi32ELi128ELb1ELb1EEEv26Multihead_attention_paramsIT_XT5_EE,"a",@progbits
	.sectionflags	@""
	.align	4
.nv.constant0._ZN4mmha33masked_multihead_attention_kernelIfLi112ELi128ELi2ELi32ELi128ELb1ELb1EEEv26Multihead_attention_paramsIT_XT5_EE:
	.zero		824


//--------------------- .nv.constant0._ZN4mmha33masked_multihead_attention_kernelIfLi112ELi128ELi4ELi32ELi64ELb1ELb1EEEv26Multihead_attention_paramsIT_XT5_EE --------------------------
	.section	.nv.constant0._ZN4mmha33masked_multihead_attention_kernelIfLi112ELi128ELi4ELi32ELi64ELb1ELb1EEEv26Multihead_attention_paramsIT_XT5_EE,"a",@progbits
	.sectionflags	@""
	.align	4
.nv.constant0._ZN4mmha33masked_multihead_attention_kernelIfLi112ELi128ELi4ELi32ELi64ELb1ELb1EEEv26Multihead_attention_paramsIT_XT5_EE:
	.zero		824


//--------------------- .nv.constant0._ZN4mmha33masked_multihead_attention_kernelIfLi112ELi128ELi1ELi32ELi256ELb1ELb0EEEv26Multihead_attention_paramsIT_XT5_EE --------------------------
	.section	.nv.constant0._ZN4mmha33masked_multihead_attention_kernelIfLi112ELi128ELi1ELi32ELi256ELb1ELb0EEEv26Multihead_attention_paramsIT_XT5_EE,"a",@progbits
	.sectionflags	@""
	.align	4
.nv.constant0._ZN4mmha33masked_multihead_attention_kernelIfLi112ELi128ELi1ELi32ELi256ELb1ELb0EEEv26Multihead_attention_paramsIT_XT5_EE:
	.zero		824


//--------------------- .nv.constant0._ZN4mmha33masked_multihead_attention_kernelIfLi112ELi128ELi2ELi32ELi128ELb1ELb0EEEv26Multihead_attention_paramsIT_XT5_EE --------------------------
	.section	.nv.constant0._ZN4mmha33masked_multihead_attention_kernelIfLi112ELi128ELi2ELi32ELi128ELb1ELb0EEEv26Multihead_attention_paramsIT_XT5_EE,"a",@progbits
	.sectionflags	@""
	.align	4
.nv.constant0._ZN4mmha33masked_multihead_attention_kernelIfLi112ELi128ELi2ELi32ELi128ELb1ELb0EEEv26Multihead_attention_paramsIT_XT5_EE:
	.zero		824


//--------------------- .nv.constant0._ZN4mmha33masked_multihead_attention_kernelIfLi112ELi128ELi4ELi32ELi64ELb1ELb0EEEv26Multihead_attention_paramsIT_XT5_EE --------------------------
	.section	.nv.constant0._ZN4mmha33masked_multihead_attention_kernelIfLi112ELi128ELi4ELi32ELi64ELb1ELb0EEEv26Multihead_attention_paramsIT_XT5_EE,"a",@progbits
	.sectionflags	@""
	.align	4
.nv.constant0._ZN4mmha33masked_multihead_attention_kernelIfLi112ELi128ELi4ELi32ELi64ELb1ELb0EEEv26Multihead_attention_paramsIT_XT5_EE:
	.zero		824


//--------------------- .nv.constant0._ZN4mmha33masked_multihead_attention_kernelItLi112ELi128ELi1ELi16ELi256ELb0ELb1EEEv26Multihead_attention_paramsIT_XT5_EE --------------------------
	.section	.nv.constant0._ZN4mmha33masked_multihead_attention_kernelItLi112ELi128ELi1ELi16ELi256ELb0ELb1EEEv26Multihead_attention_paramsIT_XT5_EE,"a",@progbits
	.sectionflags	@""
	.align	4
.nv.constant0._ZN4mmha33masked_multihead_attention_kernelItLi112ELi128ELi1ELi16ELi256ELb0ELb1EEEv26Multihead_attention_paramsIT_XT5_EE:
	.zero		824


//--------------------- .nv.constant0._ZN4mmha33masked_multihead_attention_kernelItLi112ELi128ELi2ELi16ELi128ELb0ELb1EEEv26Multihead_attention_paramsIT_XT5_EE --------------------------
	.section	.nv.constant0._ZN4mmha33masked_multihead_attention_kernelItLi112ELi128ELi2ELi16ELi128ELb0ELb1EEEv26Multihead_attention_paramsIT_XT5_EE,"a",@progbits
	.sectionflags	@""
	.align	4
.nv.constant0._ZN4mmha33masked_multihead_attention_kernelItLi112ELi128ELi2ELi16ELi128ELb0ELb1EEEv26Multihead_attention_paramsIT_XT5_EE:
	.zero		824


//--------------------- .nv.constant0._ZN4mmha33masked_multihead_attention_kernelItLi112ELi128ELi4ELi16ELi64ELb0ELb1EEEv26Multihead_attention_paramsIT_XT5_EE --------------------------
	.section	.nv.constant0._ZN4mmha33masked_multihead_attention_kernelItLi112ELi128ELi4ELi16ELi64ELb0ELb1EEEv26Multihead_attention_paramsIT_XT5_EE,"a",@progbits
	.sectionflags	@""
	.align	4
.nv.constant0._ZN4mmha33masked_multihead_attention_kernelItLi112ELi128ELi4ELi16ELi64ELb0ELb1EEEv26Multihead_attention_paramsIT_XT5_EE:
	.zero		824


//--------------------- .nv.constant0._ZN4mmha33masked_multihead_attention_kernelItLi112ELi128ELi1ELi16ELi256ELb0ELb0EEEv26Multihead_attention_paramsIT_XT5_EE --------------------------
	.section	.nv.constant0._ZN4mmha33masked_multihead_attention_kernelItLi112ELi128ELi1ELi16ELi256ELb0ELb0EEEv26Multihead_attention_paramsIT_XT5_EE,"a",@progbits
	.sectionflags	@""
	.align	4
.nv.constant0._ZN4mmha33masked_multihead_attention_kernelItLi112ELi128ELi1ELi16ELi256ELb0ELb0EEEv26Multihead_attention_paramsIT_XT5_EE:
	.zero		824


//--------------------- .nv.constant0._ZN4mmha33masked_multihead_attention_kernelItLi112ELi128ELi2ELi16ELi128ELb0ELb0EEEv26Multihead_attention_paramsIT_XT5_EE --------------------------
	.section	.nv.constant0._ZN4mmha33masked_multihead_attention_kernelItLi112ELi128ELi2ELi16ELi128ELb0ELb0EEEv26Multihead_attention_paramsIT_XT5_EE,"a",@progbits
	.sectionflags	@""
	.align	4
.nv.constant0._ZN4mmha33masked_multihead_attention_kernelItLi112ELi128ELi2ELi16ELi128ELb0ELb0EEEv26Multihead_attention_paramsIT_XT5_EE:
	.zero		824


//--------------------- .nv.constant0._ZN4mmha33masked_multihead_attention_kernelItLi112ELi128ELi4ELi16ELi64ELb0ELb0EEEv26Multihead_attention_paramsIT_XT5_EE --------------------------
	.section	.nv.constant0._ZN4mmha33masked_multihead_attention_kernelItLi112ELi128ELi4ELi16ELi64ELb0ELb0EEEv26Multihead_attention_paramsIT_XT5_EE,"a",@progbits
	.sectionflags	@""
	.align	4
.nv.constant0._ZN4mmha33masked_multihead_attention_kernelItLi112ELi128ELi4ELi16ELi64ELb0ELb0EEEv26Multihead_attention_paramsIT_XT5_EE:
	.zero		824


//--------------------- .nv.constant0._ZN4mmha33masked_multihead_attention_kernelIfLi112ELi128ELi1ELi32ELi256ELb0ELb1EEEv26Multihead_attention_paramsIT_XT5_EE --------------------------
	.section	.nv.constant0._ZN4mmha33masked_multihead_attention_kernelIfLi112ELi128ELi1ELi32ELi256ELb0ELb1EEEv26Multihead_attention_paramsIT_XT5_EE,"a",@progbits
	.sectionflags	@""
	.align	4
.nv.constant0._ZN4mmha33masked_multihead_attention_kernelIfLi112ELi128ELi1ELi32ELi256ELb0ELb1EEEv26Multihead_attention_paramsIT_XT5_EE:
	.zero		824


//--------------------- .nv.constant0._ZN4mmha33masked_multihead_attention_kernelIfLi112ELi128ELi2ELi32ELi128ELb0ELb1EEEv26Multihead_attention_paramsIT_XT5_EE --------------------------
	.section	.nv.constant0._ZN4mmha33masked_multihead_attention_kernelIfLi112ELi128ELi2ELi32ELi128ELb0ELb1EEEv26Multihead_attention_paramsIT_XT5_EE,"a",@progbits
	.sectionflags	@""
	.align	4
.nv.constant0._ZN4mmha33masked_multihead_attention_kernelIfLi112ELi128ELi2ELi32ELi128ELb0ELb1EEEv26Multihead_attention_paramsIT_XT5_EE:
	.zero		824


//--------------------- .nv.constant0._ZN4mmha33masked_multihead_attention_kernelIfLi112ELi128ELi4ELi32ELi64ELb0ELb1EEEv26Multihead_attention_paramsIT_XT5_EE --------------------------
	.section	.nv.constant0._ZN4mmha33masked_multihead_attention_kernelIfLi112ELi128ELi4ELi32ELi64ELb0ELb1EEEv26Multihead_attention_paramsIT_XT5_EE,"a",@progbits
	.sectionflags	@""
	.align	4
.nv.constant0._ZN4mmha33masked_multihead_attention_kernelIfLi112ELi128ELi4ELi32ELi64ELb0ELb1EEEv26Multihead_attention_paramsIT_XT5_EE:
	.zero		824


//--------------------- .nv.constant0._ZN4mmha33masked_multihead_attention_kernelIfLi112ELi128ELi1ELi32ELi256ELb0ELb0EEEv26Multihead_attention_paramsIT_XT5_EE --------------------------
	.section	.nv.constant0._ZN4mmha33masked_multihead_attention_kernelIfLi112ELi128ELi1ELi32ELi256ELb0ELb0EEEv26Multihead_attention_paramsIT_XT5_EE,"a",@progbits
	.sectionflags	@""
	.align	4
.nv.constant0._ZN4mmha33masked_multihead_attention_kernelIfLi112ELi128ELi1ELi32ELi256ELb0ELb0EEEv26Multihead_attention_paramsIT_XT5_EE:
	.zero		824


//--------------------- .nv.constant0._ZN4mmha33masked_multihead_attention_kernelIfLi112ELi128ELi2ELi32ELi128ELb0ELb0EEEv26Multihead_attention_paramsIT_XT5_EE --------------------------
	.section	.nv.constant0._ZN4mmha33masked_multihead_attention_kernelIfLi112ELi128ELi2ELi32ELi128ELb0ELb0EEEv26Multihead_attention_paramsIT_XT5_EE,"a",@progbits
	.sectionflags	@""
	.align	4
.nv.constant0._ZN4mmha33masked_multihead_attention_kernelIfLi112ELi128ELi2ELi32ELi128ELb0ELb0EEEv26Multihead_attention_paramsIT_XT5_EE:
	.zero		824


//--------------------- .nv.constant0._ZN4mmha33masked_multihead_attention_kernelIfLi112ELi128ELi4ELi32ELi64ELb0ELb0EEEv26Multihead_attention_paramsIT_XT5_EE --------------------------
	.section	.nv.constant0._ZN4mmha33masked_multihead_attention_kernelIfLi112ELi128ELi4ELi32ELi64ELb0ELb0EEEv26Multihead_attention_paramsIT_XT5_EE,"a",@progbits
	.sectionflags	@""
	.align	4
.nv.constant0._ZN4mmha33masked_multihead_attention_kernelIfLi112ELi128ELi4ELi32ELi64ELb0ELb0EEEv26Multihead_attention_paramsIT_XT5_EE:
	.zero		824


//--------------------- SYMBOLS --------------------------

	.type		.nv.reservedSmem.offset0,@object
	.size		.nv.reservedSmem.offset0,0x4
	.type		__assertfail,@function
